	.target	sm_80

	.elftype	@"ET_EXEC"


//--------------------- .note.nv.tkinfo           --------------------------
	.section	.note.nv.tkinfo,"",@"SHT_NOTE"
	.sectionflags	@"SHF_NOTE_NV_TKINFO"
	.tkinfo
        /*0018*/ 	.word	0x00000002
        /*0030*/ 	.string	""
        /*0030*/ 	.string	"ptxas"
        /*0030*/ 	.string	"Cuda compilation tools, release 13.0, V13.0.88"
        /*0030*/ 	.string	"Build cuda_13.0.r13.0/compiler.36424714_0"
        /*0030*/ 	.string	"-v  -suppress-debug-info  -lineinfo  -arch sm_80 "



//--------------------- .note.nv.cuinfo           --------------------------
	.section	.note.nv.cuinfo,"",@"SHT_NOTE"
	.sectionflags	@"SHF_NOTE_NV_CUINFO"
        /*0018*/ 	.short	0x0002
        /*001a*/ 	.short	0x0050
        /*001c*/ 	.short	0x0082
	.zero		2


//--------------------- .nv.info                  --------------------------
	.section	.nv.info,"",@"SHT_CUDA_INFO"
	.align	4


	//----- nvinfo : EIATTR_REGCOUNT
	.align		4
        /*0000*/ 	.byte	0x04, 0x2f
        /*0002*/ 	.short	(.L_1 - .L_0)
	.align		4
.L_0:
        /*0004*/ 	.word	index@(matmul_kernel)
        /*0008*/ 	.word	0x00000020


	//----- nvinfo : EIATTR_FRAME_SIZE
	.align		4
.L_1:
        /*000c*/ 	.byte	0x04, 0x11
        /*000e*/ 	.short	(.L_3 - .L_2)
	.align		4
.L_2:
        /*0010*/ 	.word	index@(matmul_kernel)
        /*0014*/ 	.word	0x00000d90


	//----- nvinfo : EIATTR_MIN_STACK_SIZE
	.align		4
.L_3:
        /*0018*/ 	.byte	0x04, 0x12
        /*001a*/ 	.short	(.L_5 - .L_4)
	.align		4
.L_4:
        /*001c*/ 	.word	index@(matmul_kernel)
        /*0020*/ 	.word	0x00000d90
.L_5:


//--------------------- .nv.info.matmul_kernel    --------------------------
	.section	.nv.info.matmul_kernel,"",@"SHT_CUDA_INFO"
	.sectionflags	@""
	.align	4


	//----- nvinfo : EIATTR_CUDA_API_VERSION
	.align		4
        /*0000*/ 	.byte	0x04, 0x37
        /*0002*/ 	.short	(.L_7 - .L_6)
.L_6:
        /*0004*/ 	.word	0x00000082


	//----- nvinfo : EIATTR_SW2861232_WAR
	.align		4
.L_7:
        /*0008*/ 	.byte	0x01, 0x35
	.zero		2


	//----- nvinfo : EIATTR_PARAM_CBANK
	.align		4
        /*000c*/ 	.byte	0x04, 0x0a
        /*000e*/ 	.short	(.L_9 - .L_8)
	.align		4
.L_8:
        /*0010*/ 	.word	index@(.nv.constant0.matmul_kernel)
        /*0014*/ 	.short	0x0160
        /*0016*/ 	.short	0x0050


	//----- nvinfo : EIATTR_CBANK_PARAM_SIZE
	.align		4
.L_9:
        /*0018*/ 	.byte	0x03, 0x19
        /*001a*/ 	.short	0x0050


	//----- nvinfo : EIATTR_KPARAM_INFO
	.align		4
        /*001c*/ 	.byte	0x04, 0x17
        /*001e*/ 	.short	(.L_11 - .L_10)
.L_10:
        /*0020*/ 	.word	0x00000000
        /*0024*/ 	.short	0x000d
        /*0026*/ 	.short	0x0048
        /*0028*/ 	.byte	0x00, 0xf4, 0x21, 0x00


	//----- nvinfo : EIATTR_KPARAM_INFO
	.align		4
.L_11:
        /*002c*/ 	.byte	0x04, 0x17
        /*002e*/ 	.short	(.L_13 - .L_12)
.L_12:
        /*0030*/ 	.word	0x00000000
        /*0034*/ 	.short	0x000c
        /*0036*/ 	.short	0x0040
        /*0038*/ 	.byte	0x00, 0xf4, 0x21, 0x00


	//----- nvinfo : EIATTR_KPARAM_INFO
	.align		4
.L_13:
        /*003c*/ 	.byte	0x04, 0x17
        /*003e*/ 	.short	(.L_15 - .L_14)
.L_14:
        /*0040*/ 	.word	0x00000000
        /*0044*/ 	.short	0x000b
        /*0046*/ 	.short	0x0038
        /*0048*/ 	.byte	0x00, 0xf0, 0x11, 0x00


	//----- nvinfo : EIATTR_KPARAM_INFO
	.align		4
.L_15:
        /*004c*/ 	.byte	0x04, 0x17
        /*004e*/ 	.short	(.L_17 - .L_16)
.L_16:
        /*0050*/ 	.word	0x00000000
        /*0054*/ 	.short	0x000a
        /*0056*/ 	.short	0x0034
        /*0058*/ 	.byte	0x00, 0xf0, 0x11, 0x00


	//----- nvinfo : EIATTR_KPARAM_INFO
	.align		4
.L_17:
        /*005c*/ 	.byte	0x04, 0x17
        /*005e*/ 	.short	(.L_19 - .L_18)
.L_18:
        /*0060*/ 	.word	0x00000000
        /*0064*/ 	.short	0x0009
        /*0066*/ 	.short	0x0030
        /*0068*/ 	.byte	0x00, 0xf0, 0x11, 0x00


	//----- nvinfo : EIATTR_KPARAM_INFO
	.align		4
.L_19:
        /*006c*/ 	.byte	0x04, 0x17
        /*006e*/ 	.short	(.L_21 - .L_20)
.L_20:
        /*0070*/ 	.word	0x00000000
        /*0074*/ 	.short	0x0008
        /*0076*/ 	.short	0x002c
        /*0078*/ 	.byte	0x00, 0xf0, 0x11, 0x00


	//----- nvinfo : EIATTR_KPARAM_INFO
	.align		4
.L_21:
        /*007c*/ 	.byte	0x04, 0x17
        /*007e*/ 	.short	(.L_23 - .L_22)
.L_22:
        /*0080*/ 	.word	0x00000000
        /*0084*/ 	.short	0x0007
        /*0086*/ 	.short	0x0028
        /*0088*/ 	.byte	0x00, 0xf0, 0x11, 0x00


	//----- nvinfo : EIATTR_KPARAM_INFO
	.align		4
.L_23:
        /*008c*/ 	.byte	0x04, 0x17
        /*008e*/ 	.short	(.L_25 - .L_24)
.L_24:
        /*0090*/ 	.word	0x00000000
        /*0094*/ 	.short	0x0006
        /*0096*/ 	.short	0x0024
        /*0098*/ 	.byte	0x00, 0xf0, 0x11, 0x00


	//----- nvinfo : EIATTR_KPARAM_INFO
	.align		4
.L_25:
        /*009c*/ 	.byte	0x04, 0x17
        /*009e*/ 	.short	(.L_27 - .L_26)
.L_26:
        /*00a0*/ 	.word	0x00000000
        /*00a4*/ 	.short	0x0005
        /*00a6*/ 	.short	0x0020
        /*00a8*/ 	.byte	0x00, 0xf0, 0x11, 0x00


	//----- nvinfo : EIATTR_KPARAM_INFO
	.align		4
.L_27:
        /*00ac*/ 	.byte	0x04, 0x17
        /*00ae*/ 	.short	(.L_29 - .L_28)
.L_28:
        /*00b0*/ 	.word	0x00000000
        /*00b4*/ 	.short	0x0004
        /*00b6*/ 	.short	0x001c
        /*00b8*/ 	.byte	0x00, 0xf0, 0x11, 0x00


	//----- nvinfo : EIATTR_KPARAM_INFO
	.align		4
.L_29:
        /*00bc*/ 	.byte	0x04, 0x17
        /*00be*/ 	.short	(.L_31 - .L_30)
.L_30:
        /*00c0*/ 	.word	0x00000000
        /*00c4*/ 	.short	0x0003
        /*00c6*/ 	.short	0x0018
        /*00c8*/ 	.byte	0x00, 0xf0, 0x11, 0x00


	//----- nvinfo : EIATTR_KPARAM_INFO
	.align		4
.L_31:
        /*00cc*/ 	.byte	0x04, 0x17
        /*00ce*/ 	.short	(.L_33 - .L_32)
.L_32:
        /*00d0*/ 	.word	0x00000000
        /*00d4*/ 	.short	0x0002
        /*00d6*/ 	.short	0x0010
        /*00d8*/ 	.byte	0x00, 0xf4, 0x21, 0x00


	//----- nvinfo : EIATTR_KPARAM_INFO
	.align		4
.L_33:
        /*00dc*/ 	.byte	0x04, 0x17
        /*00de*/ 	.short	(.L_35 - .L_34)
.L_34:
        /*00e0*/ 	.word	0x00000000
        /*00e4*/ 	.short	0x0001
        /*00e6*/ 	.short	0x0008
        /*00e8*/ 	.byte	0x00, 0xf4, 0x21, 0x00


	//----- nvinfo : EIATTR_KPARAM_INFO
	.align		4
.L_35:
        /*00ec*/ 	.byte	0x04, 0x17
        /*00ee*/ 	.short	(.L_37 - .L_36)
.L_36:
        /*00f0*/ 	.word	0x00000000
        /*00f4*/ 	.short	0x0000
        /*00f6*/ 	.short	0x0000
        /*00f8*/ 	.byte	0x00, 0xf4, 0x21, 0x00


	//----- nvinfo : EIATTR_MAXREG_COUNT
	.align		4
.L_37:
        /*00fc*/ 	.byte	0x03, 0x1b
        /*00fe*/ 	.short	0x0080


	//----- nvinfo : EIATTR_NUM_BARRIERS
	.align		4
        /*0100*/ 	.byte	0x02, 0x4c
        /*0102*/ 	.byte	0x01
	.zero		1


	//----- nvinfo : EIATTR_ANNOTATIONS
	.align		4
        /*0104*/ 	.byte	0x04, 0x55
        /*0106*/ 	.short	(.L_39 - .L_38)


	//   ....[0]....
.L_38:
        /*0108*/ 	.word	0x00000001
        /*010c*/ 	.byte	0xf0, 0x04, 0x00, 0x00, 0x01, 0x00, 0x00, 0x00, 0x20, 0x05, 0x00, 0x00, 0x01, 0x00, 0x00, 0x00
        /* <DEDUP_REMOVED lines=1112> */
        /*469c*/ 	.byte	0x10, 0x23, 0x01, 0x00, 0x01, 0x00, 0x00, 0x00, 0xd0, 0x27, 0x01, 0x00


	//----- nvinfo : EIATTR_MERCURY_ISA_VERSION
	.align		4
.L_39:
        /*46a8*/ 	.byte	0x03, 0x5f
        /*46aa*/ 	.short	0x0000


	//----- nvinfo : EIATTR_EXIT_INSTR_OFFSETS
	.align		4
        /*46ac*/ 	.byte	0x04, 0x1c
        /*46ae*/ 	.short	(.L_41 - .L_40)


	//   ....[0]....
.L_40:
        /*46b0*/ 	.word	0x00012910


	//   ....[1]....
        /*46b4*/ 	.word	0x00012940


	//----- nvinfo : EIATTR_REQNTID
	.align		4
.L_41:
        /*46b8*/ 	.byte	0x04, 0x10
        /*46ba*/ 	.short	(.L_43 - .L_42)
.L_42:
        /*46bc*/ 	.word	0x00000200
        /*46c0*/ 	.word	0x00000001
        /*46c4*/ 	.word	0x00000001
.L_43:


//--------------------- .nv.callgraph             --------------------------
	.section	.nv.callgraph,"",@"SHT_CUDA_CALLGRAPH"
	.align	4
	.sectionentsize	8
	.align		4
        /*0000*/ 	.word	0x00000000
	.align		4
        /*0004*/ 	.word	0xffffffff
	.align		4
        /*0008*/ 	.word	0x00000000
	.align		4
        /*000c*/ 	.word	0xfffffffe
	.align		4
        /*0010*/ 	.word	0x00000000
	.align		4
        /*0014*/ 	.word	0xfffffffd
	.align		4
        /*0018*/ 	.word	0x00000000
	.align		4
        /*001c*/ 	.word	0xfffffffc


//--------------------- .nv.rel.action            --------------------------
	.section	.nv.rel.action,"",@"SHT_CUDA_RELOCINFO"
	.align	8
	.sectionentsize	8
        /*0000*/ 	.byte	0x73, 0x00, 0x00, 0x00, 0x00, 0x00, 0x00, 0x00, 0x00, 0x00, 0x00, 0x11, 0x25, 0x00, 0x05, 0x36


//--------------------- .nv.constant0.matmul_kernel --------------------------
	.section	.nv.constant0.matmul_kernel,"a",@progbits
	.sectionflags	@""
	.align	4
.nv.constant0.matmul_kernel:
	.zero		432


//--------------------- .text.matmul_kernel       --------------------------
	.section	.text.matmul_kernel,"ax",@progbits
	.sectioninfo	@"SHI_REGISTERS=32"
	.align	128
        .global         matmul_kernel
        .type           matmul_kernel,@function
        .size           matmul_kernel,(.L_x_5 - matmul_kernel)
        .other          matmul_kernel,@"STO_CUDA_ENTRY STV_DEFAULT"
matmul_kernel:
.text.matmul_kernel:
[----:B------:R-:W-:-:S03]  /*0000*/  IMAD.MOV.U32 R1, RZ, RZ, c[0x0][0x28] ;  /* 0x00000a00ff017624 */ /* 0x000fc600078e00ff */
[----:B------:R-:W-:Y:S01]  /*0010*/  IMAD.MOV.U32 R0, RZ, RZ, c[0x0][0x17c] ;  /* 0x00005f00ff007624 */ /* 0x000fe200078e00ff */
[----:B------:R-:W0:Y:S01]  /*0020*/  S2R R12, SR_TID.X ;  /* 0x00000000000c7919 */ /* 0x000e220000002100 */
[----:B------:R-:W-:Y:S01]  /*0030*/  IADD3 R1, R1, -0xd90, RZ ;  /* 0xfffff27001017810 */ /* 0x000fe20007ffe0ff */
[----:B------:R-:W-:Y:S02]  /*0040*/  ULDC.64 UR4, c[0x0][0x118] ;  /* 0x0000460000047ab9 */ /* 0x000fe40000000a00 */
[----:B------:R-:W-:-:S04]  /*0050*/  IADD3 R0, R0, 0x7f, RZ ;  /* 0x0000007f00007810 */ /* 0x000fc80007ffe0ff */
[----:B------:R-:W-:-:S04]  /*0060*/  SHF.R.S32.HI R3, RZ, 0x1f, R0 ;  /* 0x0000001fff037819 */ /* 0x000fc80000011400 */
[----:B------:R-:W-:-:S04]  /*0070*/  LEA.HI R3, R3, R0, RZ, 0x7 ;  /* 0x0000000003037211 */ /* 0x000fc800078f38ff */
[----:B------:R-:W-:Y:S02]  /*0080*/  SHF.R.S32.HI R0, RZ, 0x7, R3 ;  /* 0x00000007ff007819 */ /* 0x000fe40000011403 */
[----:B------:R-:W1:Y:S03]  /*0090*/  S2R R3, SR_CTAID.X ;  /* 0x0000000000037919 */ /* 0x000e660000002500 */
[----:B------:R-:W-:Y:S01]  /*00a0*/  IMAD.SHL.U32 R0, R0, 0x8, RZ ;  /* 0x0000000800007824 */ /* 0x000fe200078e00ff */
[----:B0-----:R-:W-:-:S04]  /*00b0*/  LOP3.LUT R13, R12, 0x1ff, RZ, 0xc0, !PT ;  /* 0x000001ff0c0d7812 */ /* 0x001fc800078ec0ff */
[-C--:B------:R-:W-:Y:S02]  /*00c0*/  IABS R7, R0.reuse ;  /* 0x0000000000077213 */ /* 0x080fe40000000000 */
[----:B------:R-:W-:Y:S02]  /*00d0*/  IABS R10, R0 ;  /* 0x00000000000a7213 */ /* 0x000fe40000000000 */
[----:B------:R-:W0:Y:S01]  /*00e0*/  I2F.RP R2, R7 ;  /* 0x0000000700027306 */ /* 0x000e220000209400 */
[----:B-1----:R-:W-:-:S07]  /*00f0*/  IABS R8, R3 ;  /* 0x0000000300087213 */ /* 0x002fce0000000000 */
[----:B0-----:R-:W0:Y:S02]  /*0100*/  MUFU.RCP R2, R2 ;  /* 0x0000000200027308 */ /* 0x001e240000001000 */
[----:B0-----:R-:W-:Y:S01]  /*0110*/  IADD3 R4, R2, 0xffffffe, RZ ;  /* 0x0ffffffe02047810 */ /* 0x001fe20007ffe0ff */
[----:B------:R-:W-:-:S05]  /*0120*/  IMAD.MOV R2, RZ, RZ, -R10 ;  /* 0x000000ffff027224 */ /* 0x000fca00078e0a0a */
[----:B------:R0:W1:Y:S02]  /*0130*/  F2I.FTZ.U32.TRUNC.NTZ R5, R4 ;  /* 0x0000000400057305 */ /* 0x000064000021f000 */
[----:B0-----:R-:W-:Y:S02]  /*0140*/  IMAD.MOV.U32 R4, RZ, RZ, RZ ;  /* 0x000000ffff047224 */ /* 0x001fe400078e00ff */
[----:B-1----:R-:W-:-:S04]  /*0150*/  IMAD.MOV R6, RZ, RZ, -R5 ;  /* 0x000000ffff067224 */ /* 0x002fc800078e0a05 */
[----:B------:R-:W-:Y:S02]  /*0160*/  IMAD R9, R6, R7, RZ ;  /* 0x0000000706097224 */ /* 0x000fe400078e02ff */
[----:B------:R-:W-:Y:S02]  /*0170*/  IMAD.MOV.U32 R6, RZ, RZ, R8 ;  /* 0x000000ffff067224 */ /* 0x000fe400078e0008 */
[----:B------:R-:W-:-:S06]  /*0180*/  IMAD.HI.U32 R5, R5, R9, R4 ;  /* 0x0000000905057227 */ /* 0x000fcc00078e0004 */
[----:B------:R-:W-:-:S04]  /*0190*/  IMAD.HI.U32 R5, R5, R6, RZ ;  /* 0x0000000605057227 */ /* 0x000fc800078e00ff */
[----:B------:R-:W-:-:S05]  /*01a0*/  IMAD R2, R5, R2, R6 ;  /* 0x0000000205027224 */ /* 0x000fca00078e0206 */
[----:B------:R-:W-:-:S13]  /*01b0*/  ISETP.GT.U32.AND P1, PT, R7, R2, PT ;  /* 0x000000020700720c */ /* 0x000fda0003f24070 */
[----:B------:R-:W-:Y:S01]  /*01c0*/  @!P1 IMAD.IADD R2, R2, 0x1, -R7 ;  /* 0x0000000102029824 */ /* 0x000fe200078e0a07 */
[----:B------:R-:W-:Y:S02]  /*01d0*/  @!P1 IADD3 R5, R5, 0x1, RZ ;  /* 0x0000000105059810 */ /* 0x000fe40007ffe0ff */
[----:B------:R-:W-:Y:S02]  /*01e0*/  ISETP.NE.AND P1, PT, R0, RZ, PT ;  /* 0x000000ff0000720c */ /* 0x000fe40003f25270 */
[----:B------:R-:W-:Y:S02]  /*01f0*/  ISETP.GE.U32.AND P0, PT, R2, R7, PT ;  /* 0x000000070200720c */ /* 0x000fe40003f06070 */
[----:B------:R-:W-:-:S04]  /*0200*/  LOP3.LUT R2, R3, R0, RZ, 0x3c, !PT ;  /* 0x0000000003027212 */ /* 0x000fc800078e3cff */
[----:B------:R-:W-:Y:S01]  /*0210*/  ISETP.GE.AND P2, PT, R2, RZ, PT ;  /* 0x000000ff0200720c */ /* 0x000fe20003f46270 */
[----:B------:R-:W-:-:S05]  /*0220*/  IMAD.MOV.U32 R2, RZ, RZ, c[0x0][0x178] ;  /* 0x00005e00ff027624 */ /* 0x000fca00078e00ff */
[----:B------:R-:W-:Y:S02]  /*0230*/  IADD3 R2, R2, 0x1ff, RZ ;  /* 0x000001ff02027810 */ /* 0x000fe40007ffe0ff */
[----:B------:R-:W-:-:S05]  /*0240*/  @P0 IADD3 R5, R5, 0x1, RZ ;  /* 0x0000000105050810 */ /* 0x000fca0007ffe0ff */
[----:B------:R-:W-:Y:S01]  /*0250*/  IMAD.MOV.U32 R6, RZ, RZ, R5 ;  /* 0x000000ffff067224 */ /* 0x000fe200078e0005 */
[----:B------:R-:W-:-:S03]  /*0260*/  SHF.R.S32.HI R5, RZ, 0x1f, R2 ;  /* 0x0000001fff057819 */ /* 0x000fc60000011402 */
[----:B------:R-:W-:Y:S01]  /*0270*/  @!P2 IMAD.MOV R6, RZ, RZ, -R6 ;  /* 0x000000ffff06a224 */ /* 0x000fe200078e0a06 */
[----:B------:R-:W-:Y:S02]  /*0280*/  @!P1 LOP3.LUT R6, RZ, R0, RZ, 0x33, !PT ;  /* 0x00000000ff069212 */ /* 0x000fe400078e33ff */
[----:B------:R-:W-:-:S03]  /*0290*/  LEA.HI R5, R5, R2, RZ, 0x9 ;  /* 0x0000000205057211 */ /* 0x000fc600078f48ff */
[----:B------:R-:W-:Y:S02]  /*02a0*/  IMAD.SHL.U32 R4, R6, 0x8, RZ ;  /* 0x0000000806047824 */ /* 0x000fe400078e00ff */
[----:B------:R-:W-:-:S03]  /*02b0*/  IMAD.MOV R6, RZ, RZ, -R6 ;  /* 0x000000ffff067224 */ /* 0x000fc600078e0a06 */
[----:B------:R-:W-:Y:S01]  /*02c0*/  LEA.HI.SX32 R5, R5, -R4, 0x17 ;  /* 0x8000000405057211 */ /* 0x000fe200078fbaff */
[----:B------:R-:W-:Y:S02]  /*02d0*/  IMAD R8, R0, R6, R3 ;  /* 0x0000000600087224 */ /* 0x000fe400078e0203 */
[----:B------:R-:W-:Y:S01]  /*02e0*/  IMAD.MOV.U32 R6, RZ, RZ, RZ ;  /* 0x000000ffff067224 */ /* 0x000fe200078e00ff */
[----:B------:R-:W-:Y:S02]  /*02f0*/  IMNMX R5, R5, 0x8, PT ;  /* 0x0000000805057817 */ /* 0x000fe40003800200 */
[----:B------:R-:W-:Y:S02]  /*0300*/  IABS R11, R8 ;  /* 0x00000008000b7213 */ /* 0x000fe40000000000 */
[----:B------:R-:W-:-:S04]  /*0310*/  IABS R9, R5 ;  /* 0x0000000500097213 */ /* 0x000fc80000000000 */
[----:B------:R-:W0:Y:S08]  /*0320*/  I2F.RP R2, R9 ;  /* 0x0000000900027306 */ /* 0x000e300000209400 */
[----:B0-----:R-:W0:Y:S02]  /*0330*/  MUFU.RCP R2, R2 ;  /* 0x0000000200027308 */ /* 0x001e240000001000 */
[----:B0-----:R-:W-:Y:S01]  /*0340*/  IADD3 R7, R2, 0xffffffe, RZ ;  /* 0x0ffffffe02077810 */ /* 0x001fe20007ffe0ff */
[----:B------:R-:W-:-:S05]  /*0350*/  IMAD.MOV.U32 R2, RZ, RZ, c[0x0][0x180] ;  /* 0x00006000ff027624 */ /* 0x000fca00078e00ff */
[----:B------:R-:W0:Y:S01]  /*0360*/  F2I.FTZ.U32.TRUNC.NTZ R7, R7 ;  /* 0x0000000700077305 */ /* 0x000e22000021f000 */
[----:B------:R-:W-:Y:S01]  /*0370*/  IADD3 R2, R2, 0x3f, RZ ;  /* 0x0000003f02027810 */ /* 0x000fe20007ffe0ff */
[----:B0-----:R-:W-:-:S04]  /*0380*/  IMAD.MOV R10, RZ, RZ, -R7 ;  /* 0x000000ffff0a7224 */ /* 0x001fc800078e0a07 */
[----:B------:R-:W-:-:S04]  /*0390*/  IMAD.MOV.U32 R0, RZ, RZ, R10 ;  /* 0x000000ffff007224 */ /* 0x000fc800078e000a */
[----:B------:R-:W-:Y:S01]  /*03a0*/  IMAD R3, R0, R9, RZ ;  /* 0x0000000900037224 */ /* 0x000fe200078e02ff */
[----:B------:R-:W-:-:S03]  /*03b0*/  IABS R0, R5 ;  /* 0x0000000500007213 */ /* 0x000fc60000000000 */
[----:B------:R-:W-:-:S04]  /*03c0*/  IMAD.HI.U32 R6, R7, R3, R6 ;  /* 0x0000000307067227 */ /* 0x000fc800078e0006 */
[----:B------:R-:W-:Y:S02]  /*03d0*/  IMAD.MOV R0, RZ, RZ, -R0 ;  /* 0x000000ffff007224 */ /* 0x000fe400078e0a00 */
        /* <DEDUP_REMOVED lines=8> */
[----:B------:R-:W-:-:S07]  /*0460*/  ISETP.GE.AND P2, PT, R0, RZ, PT ;  /* 0x000000ff0000720c */ /* 0x000fce0003f46270 */
[----:B------:R-:W-:Y:S02]  /*0470*/  @P0 IADD3 R6, R6, 0x1, RZ ;  /* 0x0000000106060810 */ /* 0x000fe40007ffe0ff */
[----:B------:R-:W-:-:S04]  /*0480*/  ISETP.GT.AND P0, PT, R2, 0x3f, PT ;  /* 0x0000003f0200780c */ /* 0x000fc80003f04270 */
[----:B------:R-:W-:Y:S01]  /*0490*/  @!P2 IMAD.MOV R6, RZ, RZ, -R6 ;  /* 0x000000ffff06a224 */ /* 0x000fe200078e0a06 */
[----:B------:R-:W-:-:S05]  /*04a0*/  @!P1 LOP3.LUT R6, RZ, R5, RZ, 0x33, !PT ;  /* 0x00000005ff069212 */ /* 0x000fca00078e33ff */
[----:B------:R-:W-:Y:S02]  /*04b0*/  IMAD.MOV R0, RZ, RZ, -R6 ;  /* 0x000000ffff007224 */ /* 0x000fe400078e0a06 */
[----:B------:R-:W-:Y:S02]  /*04c0*/  IMAD.SHL.U32 R29, R6, 0x80, RZ ;  /* 0x00000080061d7824 */ /* 0x000fe400078e00ff */
[----:B------:R-:W-:Y:S02]  /*04d0*/  IMAD R5, R5, R0, R8 ;  /* 0x0000000005057224 */ /* 0x000fe400078e0208 */
[----:B------:R-:W-:Y:S01]  /*04e0*/  IMAD.MOV.U32 R0, RZ, RZ, c[0x0][0x180] ;  /* 0x00006000ff007624 */ /* 0x000fe200078e00ff */
[----:B------:R0:W-:Y:S01]  /*04f0*/  STL [R1+0x378], R29 ;  /* 0x0003781d01007387 */ /* 0x0001e20000100800 */
[----:B------:R-:W-:-:S04]  /*0500*/  IMAD.IADD R5, R4, 0x1, R5 ;  /* 0x0000000104057824 */ /* 0x000fc800078e0205 */
[----:B------:R-:W-:-:S05]  /*0510*/  IMAD R28, R5, 0x200, R13 ;  /* 0x00000200051c7824 */ /* 0x000fca00078e020d */
[----:B------:R0:W-:Y:S01]  /*0520*/  STL [R1+0x3e8], R28 ;  /* 0x0003e81c01007387 */ /* 0x0001e20000100800 */
[----:B------:R-:W-:Y:S05]  /*0530*/  @P0 BRA `(.L_x_0) ;  /* 0x0000037000000947 */ /* 0x000fea0003800000 */
[----:B------:R-:W-:Y:S01]  /*0540*/  IMAD.SHL.U32 R0, R12, 0x20, RZ ;  /* 0x000000200c007824 */ /* 0x000fe200078e00ff */
[----:B------:R-:W-:Y:S01]  /*0550*/  CS2R R20, SRZ ;  /* 0x0000000000147805 */ /* 0x000fe2000001ff00 */
[----:B------:R-:W-:Y:S01]  /*0560*/  CS2R R22, SRZ ;  /* 0x0000000000167805 */ /* 0x000fe2000001ff00 */
[----:B------:R-:W-:Y:S01]  /*0570*/  CS2R R12, SRZ ;  /* 0x00000000000c7805 */ /* 0x000fe2000001ff00 */
[----:B------:R-:W-:Y:S01]  /*0580*/  CS2R R14, SRZ ;  /* 0x00000000000e7805 */ /* 0x000fe2000001ff00 */
[----:B------:R1:W-:Y:S01]  /*0590*/  STL [R1+0x3ec], R0 ;  /* 0x0003ec0001007387 */ /* 0x0003e20000100800 */
[----:B------:R-:W-:Y:S01]  /*05a0*/  CS2R R8, SRZ ;  /* 0x0000000000087805 */ /* 0x000fe2000001ff00 */
[----:B------:R-:W-:Y:S01]  /*05b0*/  CS2R R10, SRZ ;  /* 0x00000000000a7805 */ /* 0x000fe2000001ff00 */
[----:B------:R-:W-:Y:S01]  /*05c0*/  CS2R R4, SRZ ;  /* 0x0000000000047805 */ /* 0x000fe2000001ff00 */
[----:B------:R1:W-:Y:S01]  /*05d0*/  STL [R1], RZ ;  /* 0x000000ff01007387 */ /* 0x0003e20000100800 */
[----:B------:R-:W-:Y:S01]  /*05e0*/  CS2R R6, SRZ ;  /* 0x0000000000067805 */ /* 0x000fe2000001ff00 */
[----:B------:R-:W-:Y:S01]  /*05f0*/  CS2R R16, SRZ ;  /* 0x0000000000107805 */ /* 0x000fe2000001ff00 */
[----:B------:R-:W-:Y:S01]  /*0600*/  CS2R R18, SRZ ;  /* 0x0000000000127805 */ /* 0x000fe2000001ff00 */
[----:B------:R1:W-:Y:S01]  /*0610*/  STL [R1+0x4], RZ ;  /* 0x000004ff01007387 */ /* 0x0003e20000100800 */
[----:B------:R-:W-:Y:S01]  /*0620*/  CS2R R24, SRZ ;  /* 0x0000000000187805 */ /* 0x000fe2000001ff00 */
[----:B------:R-:W-:-:S02]  /*0630*/  CS2R R26, SRZ ;  /* 0x00000000001a7805 */ /* 0x000fc4000001ff00 */
[----:B------:R1:W-:Y:S04]  /*0640*/  STL [R1+0x8], RZ ;  /* 0x000008ff01007387 */ /* 0x0003e80000100800 */
        /* <DEDUP_REMOVED lines=36> */
[----:B------:R1:W-:Y:S01]  /*0890*/  STL [R1+0x9c], RZ ;  /* 0x00009cff01007387 */ /* 0x0003e20000100800 */
[----:B------:R-:W-:Y:S05]  /*08a0*/  BRA `(.L_x_1) ;  /* 0x0000df9000007947 */ /* 0x000fea0003800000 */
.L_x_0:
[----:B------:R-:W-:Y:S01]  /*08b0*/  IABS R19, c[0x0][0x17c] ;  /* 0x00005f0000137a13 */ /* 0x000fe20000000000 */
[----:B------:R1:W-:Y:S01]  /*08c0*/  STL [R1+0x3f0], R0 ;  /* 0x0003f00001007387 */ /* 0x0003e20000100800 */
[----:B------:R-:W-:Y:S01]  /*08d0*/  IABS R3, c[0x0][0x178] ;  /* 0x00005e0000037a13 */ /* 0x000fe20000000000 */
[----:B------:R-:W-:Y:S01]  /*08e0*/  IMAD.MOV.U32 R25, RZ, RZ, R28 ;  /* 0x000000ffff197224 */ /* 0x000fe200078e001c */
[----:B------:R-:W2:Y:S03]  /*08f0*/  I2F.RP R4, R19 ;  /* 0x0000001300047306 */ /* 0x000ea60000209400 */
[----:B------:R-:W-:Y:S01]  /*0900*/  IMAD.MOV.U32 R13, RZ, RZ, R3 ;  /* 0x000000ffff0d7224 */ /* 0x000fe200078e0003 */
[----:B------:R-:W-:Y:S01]  /*0910*/  IABS R25, R25 ;  /* 0x0000001900197213 */ /* 0x000fe20000000000 */
[----:B-1----:R-:W1:Y:S03]  /*0920*/  S2R R0, SR_TID.X ;  /* 0x0000000000007919 */ /* 0x002e660000002100 */
[----:B------:R-:W3:Y:S08]  /*0930*/  I2F.RP R3, R13 ;  /* 0x0000000d00037306 */ /* 0x000ef00000209400 */
[----:B--2---:R-:W2:Y:S08]  /*0940*/  MUFU.RCP R4, R4 ;  /* 0x0000000400047308 */ /* 0x004eb00000001000 */
[----:B---3--:R-:W-:Y:S01]  /*0950*/  MUFU.RCP R3, R3 ;  /* 0x0000000300037308 */ /* 0x008fe20000001000 */
[----:B-1----:R-:W-:-:S02]  /*0960*/  SHF.R.U32.HI R11, RZ, 0x6, R0 ;  /* 0x00000006ff0b7819 */ /* 0x002fc40000011600 */
[----:B--2---:R-:W-:Y:S02]  /*0970*/  IADD3 R26, R4, 0xffffffe, RZ ;  /* 0x0ffffffe041a7810 */ /* 0x004fe40007ffe0ff */
[----:B------:R-:W-:-:S03]  /*0980*/  SGXT.U32 R11, R11, 0x3 ;  /* 0x000000030b0b781a */ /* 0x000fc60000000000 */
[----:B------:R1:W2:Y:S01]  /*0990*/  F2I.FTZ.U32.TRUNC.NTZ R27, R26 ;  /* 0x0000001a001b7305 */ /* 0x0002a2000021f000 */
[----:B------:R-:W-:-:S04]  /*09a0*/  LOP3.LUT R11, R29, R11, RZ, 0xfc, !PT ;  /* 0x0000000b1d0b7212 */ /* 0x000fc800078efcff */
[C---:B------:R-:W-:Y:S02]  /*09b0*/  LOP3.LUT R6, R11.reuse, 0x78, RZ, 0xfc, !PT ;  /* 0x000000780b067812 */ /* 0x040fe400078efcff */
[----:B------:R-:W-:Y:S01]  /*09c0*/  LOP3.LUT R9, R11, 0x70, RZ, 0xfc, !PT ;  /* 0x000000700b097812 */ /* 0x000fe200078efcff */
[----:B-1----:R-:W-:Y:S01]  /*09d0*/  IMAD.MOV.U32 R26, RZ, RZ, RZ ;  /* 0x000000ffff1a7224 */ /* 0x002fe200078e00ff */
[----:B------:R-:W-:Y:S02]  /*09e0*/  IABS R8, R6 ;  /* 0x0000000600087213 */ /* 0x000fe40000000000 */
[----:B------:R-:W-:Y:S02]  /*09f0*/  ISETP.GE.AND P3, PT, R6, RZ, PT ;  /* 0x000000ff0600720c */ /* 0x000fe40003f66270 */
[----:B------:R-:W-:Y:S01]  /*0a00*/  ISETP.GE.AND P2, PT, R9, RZ, PT ;  /* 0x000000ff0900720c */ /* 0x000fe20003f46270 */
[----:B--2---:R-:W-:Y:S01]  /*0a10*/  IMAD.MOV R4, RZ, RZ, -R27 ;  /* 0x000000ffff047224 */ /* 0x004fe200078e0a1b */
[----:B------:R-:W-:-:S02]  /*0a20*/  LOP3.LUT R6, R11, 0x60, RZ, 0xfc, !PT ;  /* 0x000000600b067812 */ /* 0x000fc400078efcff */
[----:B------:R-:W-:Y:S01]  /*0a30*/  LOP3.LUT R23, R11, 0x48, RZ, 0xfc, !PT ;  /* 0x000000480b177812 */ /* 0x000fe200078efcff */
[----:B------:R-:W-:Y:S01]  /*0a40*/  IMAD R5, R4, R19, RZ ;  /* 0x0000001304057224 */ /* 0x000fe200078e02ff */
[----:B------:R-:W-:Y:S02]  /*0a50*/  IADD3 R4, R3, 0xffffffe, RZ ;  /* 0x0ffffffe03047810 */ /* 0x000fe40007ffe0ff */
[----:B------:R-:W-:Y:S01]  /*0a60*/  IABS R10, R6 ;  /* 0x00000006000a7213 */ /* 0x000fe20000000000 */
[----:B------:R-:W-:Y:S01]  /*0a70*/  IMAD.HI.U32 R26, R27, R5, R26 ;  /* 0x000000051b1a7227 */ /* 0x000fe200078e001a */
[----:B------:R-:W-:Y:S01]  /*0a80*/  SHF.R.S32.HI R5, RZ, 0x1f, R2 ;  /* 0x0000001fff057819 */ /* 0x000fe20000011402 */
[----:B------:R1:W2:Y:S01]  /*0a90*/  F2I.FTZ.U32.TRUNC.NTZ R3, R4 ;  /* 0x0000000400037305 */ /* 0x0002a2000021f000 */
[----:B------:R-:W-:Y:S02]  /*0aa0*/  ISETP.GE.AND P5, PT, R6, RZ, PT ;  /* 0x000000ff0600720c */ /* 0x000fe40003fa6270 */
[----:B------:R-:W-:Y:S01]  /*0ab0*/  IABS R17, R23 ;  /* 0x0000001700117213 */ /* 0x000fe20000000000 */
[----:B------:R-:W-:Y:S01]  /*0ac0*/  IMAD.HI.U32 R7, R26, R8, RZ ;  /* 0x000000081a077227 */ /* 0x000fe200078e00ff */
[----:B------:R-:W-:-:S02]  /*0ad0*/  LOP3.LUT R14, R11, 0x40, RZ, 0xfc, !PT ;  /* 0x000000400b0e7812 */ /* 0x000fc400078efcff */
[----:B0-----:R-:W-:Y:S01]  /*0ae0*/  LOP3.LUT R29, R11, 0x28, RZ, 0xfc, !PT ;  /* 0x000000280b1d7812 */ /* 0x001fe200078efcff */
[----:B------:R-:W-:Y:S01]  /*0af0*/  IMAD.MOV R7, RZ, RZ, -R7 ;  /* 0x000000ffff077224 */ /* 0x000fe200078e0a07 */
[----:B-1----:R-:W-:Y:S02]  /*0b00*/  LEA.HI R4, R5, R2, RZ, 0x6 ;  /* 0x0000000205047211 */ /* 0x002fe400078f30ff */
[----:B------:R-:W-:Y:S01]  /*0b10*/  IABS R2, R9 ;  /* 0x0000000900027213 */ /* 0x000fe20000000000 */
[----:B------:R-:W-:Y:S01]  /*0b20*/  IMAD R7, R19, R7, R8 ;  /* 0x0000000713077224 */ /* 0x000fe200078e0208 */
[----:B------:R-:W-:Y:S01]  /*0b30*/  LOP3.LUT R5, R11, 0x68, RZ, 0xfc, !PT ;  /* 0x000000680b057812 */ /* 0x000fe200078efcff */
[----:B------:R0:W-:Y:S01]  /*0b40*/  STL [R1+0xc], R4 ;  /* 0x00000c0401007387 */ /* 0x0001e20000100800 */
[----:B------:R-:W-:Y:S01]  /*0b50*/  IABS R15, R14 ;  /* 0x0000000e000f7213 */ /* 0x000fe20000000000 */
[----:B------:R-:W-:Y:S01]  /*0b60*/  IMAD.MOV.U32 R8, RZ, RZ, R2 ;  /* 0x000000ffff087224 */ /* 0x000fe200078e0002 */
[----:B------:R-:W-:Y:S01]  /*0b70*/  IABS R9, R5 ;  /* 0x0000000500097213 */ /* 0x000fe20000000000 */
[----:B--2---:R-:W-:Y:S01]  /*0b80*/  IMAD.MOV R12, RZ, RZ, -R3 ;  /* 0x000000ffff0c7224 */ /* 0x004fe200078e0a03 */
[----:B------:R-:W-:Y:S01]  /*0b90*/  ISETP.GE.AND P0, PT, R5, RZ, PT ;  /* 0x000000ff0500720c */ /* 0x000fe20003f06270 */
[C---:B------:R-:W-:Y:S01]  /*0ba0*/  IMAD.HI.U32 R2, R26.reuse, R8, RZ ;  /* 0x000000081a027227 */ /* 0x040fe200078e00ff */
[----:B------:R-:W-:Y:S01]  /*0bb0*/  ISETP.GT.U32.AND P1, PT, R19, R7, PT ;  /* 0x000000071300720c */ /* 0x000fe20003f24070 */
[----:B------:R1:W-:Y:S01]  /*0bc0*/  STL [R1+0x8], R14 ;  /* 0x0000080e01007387 */ /* 0x0003e20000100800 */
[C---:B------:R-:W-:Y:S01]  /*0bd0*/  LOP3.LUT R22, R11.reuse, 0x20, RZ, 0xfc, !PT ;  /* 0x000000200b167812 */ /* 0x040fe200078efcff */
[----:B------:R-:W-:Y:S01]  /*0be0*/  IMAD.MOV R5, RZ, RZ, -R2 ;  /* 0x000000ffff057224 */ /* 0x000fe200078e0a02 */
[----:B------:R-:W-:Y:S01]  /*0bf0*/  LOP3.LUT R20, R11, 0x18, RZ, 0xfc, !PT ;  /* 0x000000180b147812 */ /* 0x000fe200078efcff */
[----:B------:R-:W-:-:S04]  /*0c00*/  IMAD.HI.U32 R2, R26, R9, RZ ;  /* 0x000000091a027227 */ /* 0x000fc800078e00ff */
[----:B------:R-:W-:Y:S02]  /*0c10*/  IMAD R6, R19, R5, R8 ;  /* 0x0000000513067224 */ /* 0x000fe400078e0208 */
[----:B0-----:R-:W-:-:S03]  /*0c20*/  IMAD.HI.U32 R4, R26, R10, RZ ;  /* 0x0000000a1a047227 */ /* 0x001fc600078e00ff */
[C---:B------:R-:W-:Y:S01]  /*0c30*/  ISETP.GT.U32.AND P6, PT, R19.reuse, R6, PT ;  /* 0x000000061300720c */ /* 0x040fe20003fc4070 */
[----:B------:R-:W-:Y:S02]  /*0c40*/  IMAD.MOV R8, RZ, RZ, -R2 ;  /* 0x000000ffff087224 */ /* 0x000fe400078e0a02 */
[----:B------:R-:W-:Y:S02]  /*0c50*/  IMAD.MOV R4, RZ, RZ, -R4 ;  /* 0x000000ffff047224 */ /* 0x000fe400078e0a04 */
[C---:B------:R-:W-:Y:S02]  /*0c60*/  IMAD R8, R19.reuse, R8, R9 ;  /* 0x0000000813087224 */ /* 0x040fe400078e0209 */
[----:B------:R-:W-:Y:S01]  /*0c70*/  IMAD R9, R19, R4, R10 ;  /* 0x0000000413097224 */ /* 0x000fe200078e020a */
[C---:B------:R-:W-:Y:S01]  /*0c80*/  LOP3.LUT R4, R11.reuse, 0x50, RZ, 0xfc, !PT ;  /* 0x000000500b047812 */ /* 0x040fe200078efcff */
[----:B------:R-:W-:Y:S01]  /*0c90*/  IMAD R5, R12, R13, RZ ;  /* 0x0000000d0c057224 */ /* 0x000fe200078e02ff */
[----:B------:R-:W-:Y:S01]  /*0ca0*/  LOP3.LUT R13, R11, 0x38, RZ, 0xfc, !PT ;  /* 0x000000380b0d7812 */ /* 0x000fe200078efcff */
[----:B------:R-:W-:Y:S01]  /*0cb0*/  IMAD.MOV.U32 R2, RZ, RZ, RZ ;  /* 0x000000ffff027224 */ /* 0x000fe200078e00ff */
[----:B------:R-:W-:Y:S01]  /*0cc0*/  IABS R16, R4 ;  /* 0x0000000400107213 */ /* 0x000fe20000000000 */
[----:B------:R-:W-:Y:S01]  /*0cd0*/  @!P6 IMAD.IADD R6, R6, 0x1, -R19 ;  /* 0x000000010606e824 */ /* 0x000fe200078e0a13 */
[----:B------:R-:W-:Y:S01]  /*0ce0*/  IABS R18, R13 ;  /* 0x0000000d00127213 */ /* 0x000fe20000000000 */
[----:B------:R-:W-:Y:S01]  /*0cf0*/  IMAD.HI.U32 R2, R3, R5, R2 ;  /* 0x0000000503027227 */ /* 0x000fe200078e0002 */
[----:B------:R-:W-:Y:S01]  /*0d00*/  LOP3.LUT R3, R11, 0x58, RZ, 0xfc, !PT ;  /* 0x000000580b037812 */ /* 0x000fe200078efcff */
[----:B------:R-:W-:Y:S01]  /*0d10*/  STL [R1+0x4], R13 ;  /* 0x0000040d01007387 */ /* 0x000fe20000100800 */
[----:B------:R-:W-:Y:S01]  /*0d20*/  ISETP.GT.U32.AND P6, PT, R19, R6, PT ;  /* 0x000000061300720c */ /* 0x000fe20003fc4070 */
[----:B------:R-:W-:Y:S01]  /*0d30*/  @!P1 IMAD.IADD R7, R7, 0x1, -R19 ;  /* 0x0000000107079824 */ /* 0x000fe200078e0a13 */
[----:B------:R-:W-:Y:S01]  /*0d40*/  IABS R10, R3 ;  /* 0x00000003000a7213 */ /* 0x000fe20000000000 */
[----:B------:R-:W-:Y:S01]  /*0d50*/  IMAD.HI.U32 R5, R26, R17, RZ ;  /* 0x000000111a057227 */ /* 0x000fe200078e00ff */
[----:B------:R-:W-:-:S02]  /*0d60*/  ISETP.GE.AND P4, PT, R3, RZ, PT ;  /* 0x000000ff0300720c */ /* 0x000fc40003f86270 */
[----:B------:R-:W-:Y:S01]  /*0d70*/  ISETP.GT.U32.AND P1, PT, R19, R7, PT ;  /* 0x000000071300720c */ /* 0x000fe20003f24070 */
[----:B------:R-:W-:-:S04]  /*0d80*/  IMAD.HI.U32 R3, R26, R10, RZ ;  /* 0x0000000a1a037227 */ /* 0x000fc800078e00ff */
[----:B------:R-:W-:Y:S02]  /*0d90*/  IMAD.MOV R12, RZ, RZ, -R3 ;  /* 0x000000ffff0c7224 */ /* 0x000fe400078e0a03 */
[----:B------:R-:W-:Y:S01]  /*0da0*/  @!P6 IMAD.IADD R6, R6, 0x1, -R19 ;  /* 0x000000010606e824 */ /* 0x000fe200078e0a13 */
[C---:B------:R-:W-:Y:S01]  /*0db0*/  ISETP.GT.U32.AND P6, PT, R19.reuse, R9, PT ;  /* 0x000000091300720c */ /* 0x040fe20003fc4070 */
[C---:B------:R-:W-:Y:S02]  /*0dc0*/  IMAD R10, R19.reuse, R12, R10 ;  /* 0x0000000c130a7224 */ /* 0x040fe400078e020a */
[----:B------:R-:W-:Y:S01]  /*0dd0*/  IMAD.MOV R12, RZ, RZ, -R5 ;  /* 0x000000ffff0c7224 */ /* 0x000fe200078e0a05 */
[----:B------:R-:W-:Y:S01]  /*0de0*/  IABS R5, R20 ;  /* 0x0000001400057213 */ /* 0x000fe20000000000 */
[----:B------:R-:W-:Y:S01]  /*0df0*/  @!P2 IMAD.MOV R6, RZ, RZ, -R6 ;  /* 0x000000ffff06a224 */ /* 0x000fe200078e0a06 */
[C---:B------:R-:W-:Y:S01]  /*0e00*/  ISETP.GT.U32.AND P2, PT, R19.reuse, R10, PT ;  /* 0x0000000a1300720c */ /* 0x040fe20003f44070 */
[----:B------:R-:W-:Y:S01]  /*0e10*/  IMAD R17, R19, R12, R17 ;  /* 0x0000000c13117224 */ /* 0x000fe200078e0211 */
[----:B------:R-:W-:Y:S01]  /*0e20*/  IABS R12, R29 ;  /* 0x0000001d000c7213 */ /* 0x000fe20000000000 */
[----:B------:R-:W-:Y:S01]  /*0e30*/  @!P1 IMAD.IADD R7, R7, 0x1, -R19 ;  /* 0x0000000107079824 */ /* 0x000fe200078e0a13 */
[----:B------:R-:W-:Y:S01]  /*0e40*/  ISETP.GE.AND P1, PT, R4, RZ, PT ;  /* 0x000000ff0400720c */ /* 0x000fe20003f26270 */
[----:B------:R-:W-:-:S04]  /*0e50*/  IMAD.HI.U32 R4, R26, R16, RZ ;  /* 0x000000101a047227 */ /* 0x000fc800078e00ff */
[----:B------:R-:W-:Y:S02]  /*0e60*/  @!P6 IMAD.IADD R9, R9, 0x1, -R19 ;  /* 0x000000010909e824 */ /* 0x000fe400078e0a13 */
[----:B------:R-:W-:Y:S01]  /*0e70*/  @!P3 IMAD.MOV R7, RZ, RZ, -R7 ;  /* 0x000000ffff07b224 */ /* 0x000fe200078e0a07 */
[C---:B------:R-:W-:Y:S01]  /*0e80*/  ISETP.GT.U32.AND P3, PT, R19.reuse, R8, PT ;  /* 0x000000081300720c */ /* 0x040fe20003f64070 */
[----:B------:R-:W-:Y:S01]  /*0e90*/  @!P2 IMAD.IADD R10, R10, 0x1, -R19 ;  /* 0x000000010a0aa824 */ /* 0x000fe200078e0a13 */
[C---:B------:R-:W-:Y:S01]  /*0ea0*/  ISETP.GT.U32.AND P6, PT, R19.reuse, R9, PT ;  /* 0x000000091300720c */ /* 0x040fe20003fc4070 */
[----:B------:R-:W-:Y:S01]  /*0eb0*/  IMAD.HI.U32 R3, R26, R15, RZ ;  /* 0x0000000f1a037227 */ /* 0x000fe200078e00ff */
[----:B------:R0:W-:Y:S02]  /*0ec0*/  STL [R1+0x3fc], R7 ;  /* 0x0003fc0701007387 */ /* 0x0001e40000100800 */
[----:B------:R-:W-:Y:S01]  /*0ed0*/  ISETP.GT.U32.AND P2, PT, R19, R10, PT ;  /* 0x0000000a1300720c */ /* 0x000fe20003f44070 */
[----:B------:R-:W-:-:S02]  /*0ee0*/  IMAD.MOV R4, RZ, RZ, -R4 ;  /* 0x000000ffff047224 */ /* 0x000fc400078e0a04 */
[----:B-1----:R-:W-:Y:S02]  /*0ef0*/  IMAD.MOV R14, RZ, RZ, -R3 ;  /* 0x000000ffff0e7224 */ /* 0x002fe400078e0a03 */
[----:B------:R-:W-:Y:S02]  /*0f00*/  IMAD R16, R19, R4, R16 ;  /* 0x0000000413107224 */ /* 0x000fe400078e0210 */
[----:B------:R-:W-:Y:S01]  /*0f10*/  IMAD.HI.U32 R3, R26, R18, RZ ;  /* 0x000000121a037227 */ /* 0x000fe200078e00ff */
[----:B0-----:R-:W-:-:S03]  /*0f20*/  LOP3.LUT R7, R11, 0x30, RZ, 0xfc, !PT ;  /* 0x000000300b077812 */ /* 0x001fc600078efcff */
[----:B------:R-:W-:Y:S01]  /*0f30*/  @!P6 IMAD.IADD R9, R9, 0x1, -R19 ;  /* 0x000000010909e824 */ /* 0x000fe200078e0a13 */
[C---:B------:R-:W-:Y:S01]  /*0f40*/  ISETP.GT.U32.AND P6, PT, R19.reuse, R17, PT ;  /* 0x000000111300720c */ /* 0x040fe20003fc4070 */
[----:B------:R-:W-:Y:S01]  /*0f50*/  IMAD.MOV R3, RZ, RZ, -R3 ;  /* 0x000000ffff037224 */ /* 0x000fe200078e0a03 */
[----:B------:R-:W-:Y:S01]  /*0f60*/  IABS R13, R7 ;  /* 0x00000007000d7213 */ /* 0x000fe20000000000 */
[C---:B------:R-:W-:Y:S02]  /*0f70*/  IMAD R15, R19.reuse, R14, R15 ;  /* 0x0000000e130f7224 */ /* 0x040fe400078e020f */
[----:B------:R-:W-:Y:S01]  /*0f80*/  IMAD R18, R19, R3, R18 ;  /* 0x0000000313127224 */ /* 0x000fe200078e0212 */
[----:B------:R-:W-:Y:S01]  /*0f90*/  IABS R3, R22 ;  /* 0x0000001600037213 */ /* 0x000fe20000000000 */
[----:B------:R-:W-:-:S04]  /*0fa0*/  IMAD.HI.U32 R4, R26, R13, RZ ;  /* 0x0000000d1a047227 */ /* 0x000fc800078e00ff */
[----:B------:R-:W-:Y:S02]  /*0fb0*/  IMAD.MOV R4, RZ, RZ, -R4 ;  /* 0x000000ffff047224 */ /* 0x000fe400078e0a04 */
[----:B------:R-:W-:Y:S02]  /*0fc0*/  @!P6 IMAD.IADD R17, R17, 0x1, -R19 ;  /* 0x000000011111e824 */ /* 0x000fe400078e0a13 */
[C---:B------:R-:W-:Y:S02]  /*0fd0*/  IMAD R13, R19.reuse, R4, R13 ;  /* 0x00000004130d7224 */ /* 0x040fe400078e020d */
[----:B------:R-:W-:Y:S01]  /*0fe0*/  @!P2 IMAD.IADD R10, R10, 0x1, -R19 ;  /* 0x000000010a0aa824 */ /* 0x000fe200078e0a13 */
[C---:B------:R-:W-:Y:S01]  /*0ff0*/  ISETP.GT.U32.AND P6, PT, R19.reuse, R17, PT ;  /* 0x000000111300720c */ /* 0x040fe20003fc4070 */
[----:B------:R-:W-:Y:S01]  /*1000*/  IMAD.HI.U32 R21, R26, R12, RZ ;  /* 0x0000000c1a157227 */ /* 0x000fe200078e00ff */
[----:B------:R-:W-:-:S03]  /*1010*/  ISETP.GT.U32.AND P2, PT, R19, R15, PT ;  /* 0x0000000f1300720c */ /* 0x000fc60003f44070 */
[----:B------:R-:W-:-:S04]  /*1020*/  IMAD.HI.U32 R14, R26, R3, RZ ;  /* 0x000000031a0e7227 */ /* 0x000fc800078e00ff */
[----:B------:R-:W-:Y:S02]  /*1030*/  IMAD.MOV R21, RZ, RZ, -R21 ;  /* 0x000000ffff157224 */ /* 0x000fe400078e0a15 */
[----:B------:R-:W-:-:S04]  /*1040*/  IMAD.HI.U32 R4, R26, R5, RZ ;  /* 0x000000051a047227 */ /* 0x000fc800078e00ff */
[----:B------:R-:W-:Y:S01]  /*1050*/  @!P6 IMAD.IADD R17, R17, 0x1, -R19 ;  /* 0x000000011111e824 */ /* 0x000fe200078e0a13 */
[C---:B------:R-:W-:Y:S01]  /*1060*/  ISETP.GT.U32.AND P6, PT, R19.reuse, R13, PT ;  /* 0x0000000d1300720c */ /* 0x040fe20003fc4070 */
[----:B------:R-:W-:Y:S02]  /*1070*/  IMAD.MOV R14, RZ, RZ, -R14 ;  /* 0x000000ffff0e7224 */ /* 0x000fe400078e0a0e */
[----:B------:R-:W-:Y:S01]  /*1080*/  IMAD R12, R19, R21, R12 ;  /* 0x00000015130c7224 */ /* 0x000fe200078e020c */
[----:B------:R-:W-:Y:S01]  /*1090*/  LOP3.LUT R21, R11, 0x10, RZ, 0xfc, !PT ;  /* 0x000000100b157812 */ /* 0x000fe200078efcff */
[----:B------:R-:W-:Y:S02]  /*10a0*/  IMAD.MOV R4, RZ, RZ, -R4 ;  /* 0x000000ffff047224 */ /* 0x000fe400078e0a04 */
[----:B------:R-:W-:Y:S01]  /*10b0*/  IMAD R3, R19, R14, R3 ;  /* 0x0000000e13037224 */ /* 0x000fe200078e0203 */
[----:B------:R-:W-:Y:S01]  /*10c0*/  LOP3.LUT R14, R11, 0x8, RZ, 0xfc, !PT ;  /* 0x000000080b0e7812 */ /* 0x000fe200078efcff */
[----:B------:R-:W-:Y:S01]  /*10d0*/  @!P2 IMAD.IADD R15, R15, 0x1, -R19 ;  /* 0x000000010f0fa824 */ /* 0x000fe200078e0a13 */
[----:B------:R-:W-:Y:S01]  /*10e0*/  ISETP.GE.AND P2, PT, R11, RZ, PT ;  /* 0x000000ff0b00720c */ /* 0x000fe20003f46270 */
[----:B------:R-:W-:Y:S01]  /*10f0*/  IMAD R5, R19, R4, R5 ;  /* 0x0000000413057224 */ /* 0x000fe200078e0205 */
[----:B------:R-:W-:Y:S01]  /*1100*/  IABS R4, R21 ;  /* 0x0000001500047213 */ /* 0x000fe20000000000 */
[--C-:B------:R-:W-:Y:S01]  /*1110*/  @!P6 IMAD.IADD R13, R13, 0x1, -R19.reuse ;  /* 0x000000010d0de824 */ /* 0x100fe200078e0a13 */
[----:B------:R-:W-:Y:S01]  /*1120*/  IABS R11, R11 ;  /* 0x0000000b000b7213 */ /* 0x000fe20000000000 */
[----:B------:R-:W-:Y:S01]  /*1130*/  @!P3 IMAD.IADD R8, R8, 0x1, -R19 ;  /* 0x000000010808b824 */ /* 0x000fe200078e0a13 */
[----:B------:R-:W-:Y:S01]  /*1140*/  IABS R24, R14 ;  /* 0x0000000e00187213 */ /* 0x000fe20000000000 */
[----:B------:R-:W-:Y:S01]  /*1150*/  IMAD.HI.U32 R28, R26, R4, RZ ;  /* 0x000000041a1c7227 */ /* 0x000fe200078e00ff */
[----:B------:R-:W-:-:S02]  /*1160*/  ISETP.GT.U32.AND P6, PT, R19, R3, PT ;  /* 0x000000031300720c */ /* 0x000fc40003fc4070 */
[----:B------:R-:W-:Y:S01]  /*1170*/  ISETP.GT.U32.AND P3, PT, R19, R8, PT ;  /* 0x000000081300720c */ /* 0x000fe20003f64070 */
[----:B------:R-:W-:-:S04]  /*1180*/  IMAD.HI.U32 R27, R26, R11, RZ ;  /* 0x0000000b1a1b7227 */ /* 0x000fc800078e00ff */
[----:B------:R-:W-:-:S04]  /*1190*/  IMAD.HI.U32 R26, R26, R24, RZ ;  /* 0x000000181a1a7227 */ /* 0x000fc800078e00ff */
[----:B------:R-:W-:Y:S02]  /*11a0*/  IMAD.MOV R28, RZ, RZ, -R28 ;  /* 0x000000ffff1c7224 */ /* 0x000fe400078e0a1c */
[----:B------:R-:W-:Y:S02]  /*11b0*/  IMAD.MOV R26, RZ, RZ, -R26 ;  /* 0x000000ffff1a7224 */ /* 0x000fe400078e0a1a */
[----:B------:R-:W-:Y:S02]  /*11c0*/  IMAD R4, R19, R28, R4 ;  /* 0x0000001c13047224 */ /* 0x000fe400078e0204 */
[----:B------:R-:W2:Y:S01]  /*11d0*/  LDL.LU R28, [R1+0x4] ;  /* 0x00000400011c7983 */ /* 0x000ea20000300800 */
[--C-:B------:R-:W-:Y:S02]  /*11e0*/  @!P6 IMAD.IADD R3, R3, 0x1, -R19.reuse ;  /* 0x000000010303e824 */ /* 0x100fe400078e0a13 */
[C---:B------:R-:W-:Y:S02]  /*11f0*/  IMAD R24, R19.reuse, R26, R24 ;  /* 0x0000001a13187224 */ /* 0x040fe400078e0218 */
[----:B------:R-:W3:Y:S01]  /*1200*/  LDL.LU R26, [R1+0x8] ;  /* 0x00000800011a7983 */ /* 0x000ee20000300800 */
[----:B------:R-:W-:Y:S01]  /*1210*/  @!P4 IMAD.MOV R10, RZ, RZ, -R10 ;  /* 0x000000ffff0ac224 */ /* 0x000fe200078e0a0a */
[C---:B------:R-:W-:Y:S01]  /*1220*/  ISETP.GT.U32.AND P4, PT, R19.reuse, R3, PT ;  /* 0x000000031300720c */ /* 0x040fe20003f84070 */
[----:B------:R-:W-:Y:S01]  /*1230*/  @!P3 IMAD.IADD R8, R8, 0x1, -R19 ;  /* 0x000000010808b824 */ /* 0x000fe200078e0a13 */
[----:B------:R-:W-:-:S11]  /*1240*/  ISETP.GT.U32.AND P3, PT, R19, R16, PT ;  /* 0x000000101300720c */ /* 0x000fd60003f64070 */
[--C-:B------:R-:W-:Y:S01]  /*1250*/  @!P4 IMAD.IADD R3, R3, 0x1, -R19.reuse ;  /* 0x000000010303c824 */ /* 0x100fe200078e0a13 */
[----:B------:R-:W-:Y:S01]  /*1260*/  ISETP.GT.U32.AND P4, PT, R19, R24, PT ;  /* 0x000000181300720c */ /* 0x000fe20003f84070 */
[----:B------:R-:W-:-:S05]  /*1270*/  @!P3 IMAD.IADD R16, R16, 0x1, -R19 ;  /* 0x000000011010b824 */ /* 0x000fca00078e0a13 */
[----:B------:R-:W-:-:S07]  /*1280*/  ISETP.GT.U32.AND P3, PT, R19, R16, PT ;  /* 0x000000101300720c */ /* 0x000fce0003f64070 */
[--C-:B------:R-:W-:Y:S01]  /*1290*/  @!P4 IMAD.IADD R24, R24, 0x1, -R19.reuse ;  /* 0x000000011818c824 */ /* 0x100fe200078e0a13 */
[----:B------:R-:W-:Y:S02]  /*12a0*/  ISETP.GE.AND P4, PT, R7, RZ, PT ;  /* 0x000000ff0700720c */ /* 0x000fe40003f86270 */
[----:B------:R-:W4:Y:S03]  /*12b0*/  LDL.LU R7, [R1+0x3fc] ;  /* 0x0003fc0001077983 */ /* 0x000f260000300800 */
[----:B------:R-:W-:Y:S01]  /*12c0*/  @!P3 IMAD.IADD R16, R16, 0x1, -R19 ;  /* 0x000000011010b824 */ /* 0x000fe200078e0a13 */
[----:B------:R-:W-:-:S13]  /*12d0*/  ISETP.GT.U32.AND P3, PT, R19, R18, PT ;  /* 0x000000121300720c */ /* 0x000fda0003f64070 */
[----:B------:R-:W-:Y:S01]  /*12e0*/  @!P3 IMAD.IADD R18, R18, 0x1, -R19 ;  /* 0x000000011212b824 */ /* 0x000fe200078e0a13 */
[C---:B------:R-:W-:Y:S01]  /*12f0*/  ISETP.GT.U32.AND P3, PT, R19.reuse, R12, PT ;  /* 0x0000000c1300720c */ /* 0x040fe20003f64070 */
[----:B------:R-:W-:Y:S01]  /*1300*/  @!P0 IMAD.MOV R8, RZ, RZ, -R8 ;  /* 0x000000ffff088224 */ /* 0x000fe200078e0a08 */
[----:B------:R-:W-:-:S11]  /*1310*/  ISETP.GT.U32.AND P0, PT, R19, R15, PT ;  /* 0x0000000f1300720c */ /* 0x000fd60003f04070 */
[----:B------:R-:W-:-:S05]  /*1320*/  @!P3 IMAD.IADD R12, R12, 0x1, -R19 ;  /* 0x000000010c0cb824 */ /* 0x000fca00078e0a13 */
[C---:B------:R-:W-:Y:S02]  /*1330*/  ISETP.GT.U32.AND P6, PT, R19.reuse, R12, PT ;  /* 0x0000000c1300720c */ /* 0x040fe40003fc4070 */
[C---:B------:R-:W-:Y:S01]  /*1340*/  ISETP.GT.U32.AND P3, PT, R19.reuse, R18, PT ;  /* 0x000000121300720c */ /* 0x040fe20003f64070 */
[----:B------:R-:W-:Y:S01]  /*1350*/  @!P5 IMAD.MOV R9, RZ, RZ, -R9 ;  /* 0x000000ffff09d224 */ /* 0x000fe200078e0a09 */
[----:B------:R-:W-:Y:S01]  /*1360*/  ISETP.GT.U32.AND P5, PT, R19, R13, PT ;  /* 0x0000000d1300720c */ /* 0x000fe20003fa4070 */
[----:B------:R-:W-:-:S04]  /*1370*/  IMAD.MOV R27, RZ, RZ, -R27 ;  /* 0x000000ffff1b7224 */ /* 0x000fc800078e0a1b */
[----:B------:R-:W-:-:S04]  /*1380*/  IMAD R11, R19, R27, R11 ;  /* 0x0000001b130b7224 */ /* 0x000fc800078e020b */
[--C-:B------:R-:W-:Y:S01]  /*1390*/  @!P6 IMAD.IADD R12, R12, 0x1, -R19.reuse ;  /* 0x000000010c0ce824 */ /* 0x100fe200078e0a13 */
[----:B------:R-:W-:Y:S01]  /*13a0*/  ISETP.GE.AND P6, PT, R23, RZ, PT ;  /* 0x000000ff1700720c */ /* 0x000fe20003fc6270 */
[--C-:B------:R-:W-:Y:S01]  /*13b0*/  @!P3 IMAD.IADD R18, R18, 0x1, -R19.reuse ;  /* 0x000000011212b824 */ /* 0x100fe200078e0a13 */
[----:B------:R-:W-:Y:S01]  /*13c0*/  ISETP.GT.U32.AND P3, PT, R19, R11, PT ;  /* 0x0000000b1300720c */ /* 0x000fe20003f64070 */
[----:B------:R-:W-:Y:S01]  /*13d0*/  @!P0 IMAD.IADD R15, R15, 0x1, -R19 ;  /* 0x000000010f0f8824 */ /* 0x000fe200078e0a13 */
[----:B------:R-:W-:Y:S01]  /*13e0*/  ISETP.GT.U32.AND P0, PT, R19, R5, PT ;  /* 0x000000051300720c */ /* 0x000fe20003f04070 */
[----:B------:R-:W-:Y:S01]  /*13f0*/  IMAD.HI.U32 R2, R2, R25, RZ ;  /* 0x0000001902027227 */ /* 0x000fe200078e00ff */
[----:B------:R-:W-:-:S03]  /*1400*/  IABS R27, c[0x0][0x178] ;  /* 0x00005e00001b7a13 */ /* 0x000fc60000000000 */
[----:B------:R-:W-:Y:S01]  /*1410*/  @!P5 IMAD.IADD R13, R13, 0x1, -R19 ;  /* 0x000000010d0dd824 */ /* 0x000fe200078e0a13 */
[----:B------:R-:W-:Y:S01]  /*1420*/  ISETP.GT.U32.AND P5, PT, R19, R4, PT ;  /* 0x000000041300720c */ /* 0x000fe20003fa4070 */
[----:B------:R-:W-:Y:S02]  /*1430*/  IMAD.MOV R2, RZ, RZ, -R2 ;  /* 0x000000ffff027224 */ /* 0x000fe400078e0a02 */
[----:B------:R-:W-:Y:S01]  /*1440*/  @!P6 IMAD.MOV R17, RZ, RZ, -R17 ;  /* 0x000000ffff11e224 */ /* 0x000fe200078e0a11 */
[----:B------:R-:W-:Y:S01]  /*1450*/  ISETP.GE.AND P6, PT, R29, RZ, PT ;  /* 0x000000ff1d00720c */ /* 0x000fe20003fc6270 */
[----:B------:R-:W-:Y:S01]  /*1460*/  IMAD R2, R27, R2, R25 ;  /* 0x000000021b027224 */ /* 0x000fe200078e0219 */
[----:B------:R-:W0:Y:S01]  /*1470*/  S2R R29, SR_TID.X ;  /* 0x00000000001d7919 */ /* 0x000e220000002100 */
[--C-:B------:R-:W-:Y:S02]  /*1480*/  @!P3 IMAD.IADD R11, R11, 0x1, -R19.reuse ;  /* 0x000000010b0bb824 */ /* 0x100fe400078e0a13 */
[----:B------:R-:W-:Y:S01]  /*1490*/  @!P0 IMAD.IADD R5, R5, 0x1, -R19 ;  /* 0x0000000105058824 */ /* 0x000fe200078e0a13 */
[----:B------:R-:W-:Y:S01]  /*14a0*/  ISETP.GT.U32.AND P3, PT, R27, R2, PT ;  /* 0x000000021b00720c */ /* 0x000fe20003f64070 */
[----:B------:R-:W-:-:S02]  /*14b0*/  @!P1 IMAD.MOV R16, RZ, RZ, -R16 ;  /* 0x000000ffff109224 */ /* 0x000fc400078e0a10 */
[----:B------:R-:W-:Y:S01]  /*14c0*/  @!P5 IMAD.IADD R4, R4, 0x1, -R19 ;  /* 0x000000010404d824 */ /* 0x000fe200078e0a13 */
[----:B------:R-:W-:Y:S02]  /*14d0*/  ISETP.GT.U32.AND P1, PT, R19, R5, PT ;  /* 0x000000051300720c */ /* 0x000fe40003f24070 */
[C---:B------:R-:W-:Y:S01]  /*14e0*/  LOP3.LUT R25, R0.reuse, 0x7, RZ, 0xc0, !PT ;  /* 0x0000000700197812 */ /* 0x040fe200078ec0ff */
[----:B------:R-:W-:Y:S02]  /*14f0*/  IMAD.SHL.U32 R23, R0, 0x2, RZ ;  /* 0x0000000200177824 */ /* 0x000fe400078e00ff */
[----:B------:R-:W-:-:S04]  /*1500*/  @!P4 IMAD.MOV R13, RZ, RZ, -R13 ;  /* 0x000000ffff0dc224 */ /* 0x000fc800078e0a0d */
[----:B------:R-:W-:Y:S01]  /*1510*/  @!P3 IMAD.IADD R2, R2, 0x1, -R27 ;  /* 0x000000010202b824 */ /* 0x000fe200078e0a1b */
[----:B------:R-:W-:-:S03]  /*1520*/  ISETP.GT.U32.AND P3, PT, R19, R11, PT ;  /* 0x0000000b1300720c */ /* 0x000fc60003f64070 */
[----:B------:R-:W-:Y:S01]  /*1530*/  @!P1 IMAD.IADD R5, R5, 0x1, -R19 ;  /* 0x0000000105059824 */ /* 0x000fe200078e0a13 */
[----:B------:R-:W-:Y:S02]  /*1540*/  ISETP.GT.U32.AND P4, PT, R27, R2, PT ;  /* 0x000000021b00720c */ /* 0x000fe40003f84070 */
[----:B------:R-:W-:Y:S01]  /*1550*/  ISETP.GE.AND P1, PT, R22, RZ, PT ;  /* 0x000000ff1600720c */ /* 0x000fe20003f26270 */
[----:B0-----:R-:W-:-:S05]  /*1560*/  IMAD.SHL.U32 R22, R29, 0x200, RZ ;  /* 0x000002001d167824 */ /* 0x001fca00078e00ff */
[----:B------:R-:W-:Y:S01]  /*1570*/  LOP3.LUT R22, R22, 0x2000, RZ, 0xc0, !PT ;  /* 0x0000200016167812 */ /* 0x000fe200078ec0ff */
[----:B------:R-:W-:-:S04]  /*1580*/  @!P3 IMAD.IADD R11, R11, 0x1, -R19 ;  /* 0x000000010b0bb824 */ /* 0x000fc800078e0a13 */
[----:B------:R-:W-:Y:S01]  /*1590*/  @!P4 IMAD.IADD R2, R2, 0x1, -R27 ;  /* 0x000000010202c824 */ /* 0x000fe200078e0a1b */
[----:B------:R-:W-:Y:S02]  /*15a0*/  ISETP.NE.AND P4, PT, RZ, c[0x0][0x17c], PT ;  /* 0x00005f00ff007a0c */ /* 0x000fe40003f85270 */
[----:B--2---:R-:W-:Y:S02]  /*15b0*/  ISETP.GE.AND P5, PT, R28, RZ, PT ;  /* 0x000000ff1c00720c */ /* 0x004fe40003fa6270 */
[----:B---3--:R-:W-:Y:S01]  /*15c0*/  ISETP.GE.AND P0, PT, R26, RZ, PT ;  /* 0x000000ff1a00720c */ /* 0x008fe20003f06270 */
[----:B------:R-:W-:Y:S01]  /*15d0*/  IMAD R26, R25, 0x90, RZ ;  /* 0x00000090191a7824 */ /* 0x000fe200078e02ff */
[----:B------:R-:W-:-:S04]  /*15e0*/  LOP3.LUT R28, R0, 0x1c0, RZ, 0xc0, !PT ;  /* 0x000001c0001c7812 */ /* 0x000fc800078ec0ff */
[----:B------:R-:W-:-:S05]  /*15f0*/  LOP3.LUT R0, R26, 0x30, R23, 0x78, !PT ;  /* 0x000000301a007812 */ /* 0x000fca00078e7817 */
[----:B------:R-:W-:Y:S01]  /*1600*/  @!P5 IMAD.MOV R18, RZ, RZ, -R18 ;  /* 0x000000ffff12d224 */ /* 0x000fe200078e0a12 */
[----:B------:R-:W-:Y:S02]  /*1610*/  LOP3.LUT R23, R23, 0x10, RZ, 0xc0, !PT ;  /* 0x0000001017177812 */ /* 0x000fe400078ec0ff */
[C---:B------:R-:W-:Y:S01]  /*1620*/  ISETP.GT.U32.AND P5, PT, R19.reuse, R24, PT ;  /* 0x000000181300720c */ /* 0x040fe20003fa4070 */
[----:B------:R-:W-:Y:S01]  /*1630*/  @!P0 IMAD.MOV R15, RZ, RZ, -R15 ;  /* 0x000000ffff0f8224 */ /* 0x000fe200078e0a0f */
[----:B------:R-:W-:Y:S01]  /*1640*/  ISETP.GT.U32.AND P0, PT, R19, R4, PT ;  /* 0x000000041300720c */ /* 0x000fe20003f04070 */
[----:B------:R-:W-:Y:S01]  /*1650*/  IMAD R25, R25, 0x410, RZ ;  /* 0x0000041019197824 */ /* 0x000fe200078e02ff */
[----:B------:R-:W-:-:S04]  /*1660*/  LEA.HI R23, R28, R23, RZ, 0x1f ;  /* 0x000000171c177211 */ /* 0x000fc800078ff8ff */
[----:B------:R-:W-:-:S05]  /*1670*/  LOP3.LUT R23, R25, R23, RZ, 0x3c, !PT ;  /* 0x0000001719177212 */ /* 0x000fca00078e3cff */
[----:B------:R-:W-:Y:S02]  /*1680*/  @!P5 IMAD.IADD R24, R24, 0x1, -R19 ;  /* 0x000000011818d824 */ /* 0x000fe400078e0a13 */
[----:B------:R-:W-:Y:S02]  /*1690*/  IMAD.IADD R28, R22, 0x1, R23 ;  /* 0x00000001161c7824 */ /* 0x000fe400078e0217 */
[----:B------:R-:W-:Y:S02]  /*16a0*/  @!P0 IMAD.IADD R4, R4, 0x1, -R19 ;  /* 0x0000000104048824 */ /* 0x000fe400078e0a13 */
[----:B------:R-:W-:Y:S01]  /*16b0*/  IMAD.MOV.U32 R19, RZ, RZ, R12 ;  /* 0x000000ffff137224 */ /* 0x000fe200078e000c */
[----:B------:R-:W-:Y:S01]  /*16c0*/  LOP3.LUT R12, RZ, c[0x0][0x17c], RZ, 0x33, !PT ;  /* 0x00005f00ff0c7a12 */ /* 0x000fe200078e33ff */
[----:B------:R4:W-:Y:S03]  /*16d0*/  STL [R1+0x3f4], R28 ;  /* 0x0003f41c01007387 */ /* 0x0009e60000100800 */
[----:B------:R-:W-:-:S02]  /*16e0*/  SEL R22, R12, R16, !P4 ;  /* 0x000000100c167207 */ /* 0x000fc40006000000 */
[----:B------:R-:W2:Y:S01]  /*16f0*/  LDL R16, [R1+0x3e8] ;  /* 0x0003e80001107983 */ /* 0x000ea20000100800 */
[C---:B----4-:R-:W-:Y:S02]  /*1700*/  SEL R28, R12.reuse, R7, !P4 ;  /* 0x000000070c1c7207 */ /* 0x050fe40006000000 */
[----:B------:R-:W-:-:S05]  /*1710*/  SEL R7, R12, R18, !P4 ;  /* 0x000000120c077207 */ /* 0x000fca0006000000 */
[----:B------:R0:W-:Y:S04]  /*1720*/  STL [R1+0x3f8], R7 ;  /* 0x0003f80701007387 */ /* 0x0001e80000100800 */
[----:B------:R-:W-:Y:S01]  /*1730*/  STL [R1+0x360], RZ ;  /* 0x000360ff01007387 */ /* 0x000fe20000100800 */
[----:B0-----:R-:W-:-:S03]  /*1740*/  IMAD.SHL.U32 R7, R29, 0x20, RZ ;  /* 0x000000201d077824 */ /* 0x001fc600078e00ff */
[----:B------:R-:W-:Y:S04]  /*1750*/  STL [R1+0x364], RZ ;  /* 0x000364ff01007387 */ /* 0x000fe80000100800 */
[----:B------:R0:W-:Y:S04]  /*1760*/  STL [R1+0x3ec], R7 ;  /* 0x0003ec0701007387 */ /* 0x0001e80000100800 */
[----:B------:R-:W-:Y:S04]  /*1770*/  STL [R1+0x368], RZ ;  /* 0x000368ff01007387 */ /* 0x000fe80000100800 */
        /* <DEDUP_REMOVED lines=92> */
[----:B------:R-:W-:Y:S01]  /*1d40*/  STL [R1+0x2bc], RZ ;  /* 0x0002bcff01007387 */ /* 0x000fe20000100800 */
[----:B------:R-:W-:-:S03]  /*1d50*/  ISETP.GE.AND P5, PT, R14, RZ, PT ;  /* 0x000000ff0e00720c */ /* 0x000fc60003fa6270 */
[----:B------:R-:W-:Y:S01]  /*1d60*/  STL [R1+0x270], RZ ;  /* 0x000270ff01007387 */ /* 0x000fe20000100800 */
[----:B------:R-:W-:-:S03]  /*1d70*/  IMAD.MOV.U32 R14, RZ, RZ, R3 ;  /* 0x000000ffff0e7224 */ /* 0x000fc600078e0003 */
[----:B------:R-:W-:Y:S01]  /*1d80*/  STL [R1+0x274], RZ ;  /* 0x000274ff01007387 */ /* 0x000fe20000100800 */
[----:B------:R-:W-:-:S03]  /*1d90*/  IMAD.MOV.U32 R3, RZ, RZ, R11 ;  /* 0x000000ffff037224 */ /* 0x000fc600078e000b */
[----:B------:R-:W-:Y:S04]  /*1da0*/  STL [R1+0x278], RZ ;  /* 0x000278ff01007387 */ /* 0x000fe80000100800 */
[----:B------:R-:W-:Y:S04]  /*1db0*/  STL [R1+0x27c], RZ ;  /* 0x00027cff01007387 */ /* 0x000fe80000100800 */
[----:B------:R-:W-:Y:S04]  /*1dc0*/  STL [R1+0x260], RZ ;  /* 0x000260ff01007387 */ /* 0x000fe80000100800 */
[----:B------:R-:W-:Y:S01]  /*1dd0*/  STL [R1+0x264], RZ ;  /* 0x000264ff01007387 */ /* 0x000fe20000100800 */
[----:B------:R-:W-:-:S03]  /*1de0*/  @!P2 IMAD.MOV R3, RZ, RZ, -R3 ;  /* 0x000000ffff03a224 */ /* 0x000fc600078e0a03 */
[----:B------:R-:W-:Y:S04]  /*1df0*/  STL [R1+0x268], RZ ;  /* 0x000268ff01007387 */ /* 0x000fe80000100800 */
[----:B------:R-:W-:Y:S04]  /*1e00*/  STL [R1+0x26c], RZ ;  /* 0x00026cff01007387 */ /* 0x000fe80000100800 */
[----:B------:R-:W-:Y:S04]  /*1e10*/  STL [R1+0x250], RZ ;  /* 0x000250ff01007387 */ /* 0x000fe80000100800 */
[----:B------:R-:W-:Y:S01]  /*1e20*/  STL [R1+0x254], RZ ;  /* 0x000254ff01007387 */ /* 0x000fe20000100800 */
[----:B------:R-:W-:-:S03]  /*1e30*/  SEL R25, R12, R9, !P4 ;  /* 0x000000090c197207 */ /* 0x000fc60006000000 */
[----:B------:R-:W-:Y:S01]  /*1e40*/  STL [R1+0x258], RZ ;  /* 0x000258ff01007387 */ /* 0x000fe20000100800 */
[----:B------:R-:W-:-:S03]  /*1e50*/  SEL R9, R12, R3, !P4 ;  /* 0x000000030c097207 */ /* 0x000fc60006000000 */
[----:B------:R-:W-:Y:S04]  /*1e60*/  STL [R1+0x25c], RZ ;  /* 0x00025cff01007387 */ /* 0x000fe80000100800 */
[----:B------:R-:W-:Y:S04]  /*1e70*/  STL [R1+0x210], RZ ;  /* 0x000210ff01007387 */ /* 0x000fe80000100800 */
[----:B------:R-:W-:Y:S04]  /*1e80*/  STL [R1+0x214], RZ ;  /* 0x000214ff01007387 */ /* 0x000fe80000100800 */
[----:B------:R-:W-:Y:S04]  /*1e90*/  STL [R1+0x218], RZ ;  /* 0x000218ff01007387 */ /* 0x000fe80000100800 */
[----:B------:R-:W3:Y:S01]  /*1ea0*/  LDL.LU R3, [R1+0xc] ;  /* 0x00000c0001037983 */ /* 0x000ee20000300800 */
[----:B------:R-:W-:Y:S01]  /*1eb0*/  LOP3.LUT R0, R0, 0x400, R7, 0xf8, !PT ;  /* 0x0000040000007812 */ /* 0x000fe200078ef807 */
[----:B------:R-:W-:Y:S01]  /*1ec0*/  @!P5 IMAD.MOV R24, RZ, RZ, -R24 ;  /* 0x000000ffff18d224 */ /* 0x000fe200078e0a18 */
[----:B------:R-:W-:-:S02]  /*1ed0*/  ISETP.GE.AND P3, PT, R20, RZ, PT ;  /* 0x000000ff1400720c */ /* 0x000fc40003f66270 */
[----:B------:R-:W-:Y:S02]  /*1ee0*/  ISETP.GE.AND P0, PT, R21, RZ, PT ;  /* 0x000000ff1500720c */ /* 0x000fe40003f06270 */
[C---:B------:R-:W-:Y:S02]  /*1ef0*/  SEL R23, R12.reuse, R10, !P4 ;  /* 0x0000000a0c177207 */ /* 0x040fe40006000000 */
[C---:B------:R-:W-:Y:S02]  /*1f00*/  SEL R10, R12.reuse, R24, !P4 ;  /* 0x000000180c0a7207 */ /* 0x040fe40006000000 */
[----:B------:R-:W1:Y:S01]  /*1f10*/  S2R R24, SR_TID.X ;  /* 0x0000000000187919 */ /* 0x000e620000002100 */
[----:B------:R-:W-:Y:S01]  /*1f20*/  IMAD.MOV.U32 R20, RZ, RZ, R5 ;  /* 0x000000ffff147224 */ /* 0x000fe200078e0005 */
[----:B------:R-:W-:Y:S01]  /*1f30*/  SEL R27, R12, R6, !P4 ;  /* 0x000000060c1b7207 */ /* 0x000fe20006000000 */
[----:B------:R-:W-:Y:S02]  /*1f40*/  IMAD.MOV.U32 R11, RZ, RZ, R4 ;  /* 0x000000ffff0b7224 */ /* 0x000fe400078e0004 */
[----:B------:R-:W-:-:S02]  /*1f50*/  @!P3 IMAD.MOV R20, RZ, RZ, -R20 ;  /* 0x000000ffff14b224 */ /* 0x000fc400078e0a14 */
[----:B------:R-:W-:Y:S02]  /*1f60*/  @!P6 IMAD.MOV R19, RZ, RZ, -R19 ;  /* 0x000000ffff13e224 */ /* 0x000fe400078e0a13 */
[----:B------:R-:W-:Y:S02]  /*1f70*/  @!P1 IMAD.MOV R14, RZ, RZ, -R14 ;  /* 0x000000ffff0e9224 */ /* 0x000fe400078e0a0e */
[----:B------:R-:W-:Y:S01]  /*1f80*/  @!P0 IMAD.MOV R11, RZ, RZ, -R11 ;  /* 0x000000ffff0b8224 */ /* 0x000fe200078e0a0b */
[C---:B------:R-:W-:Y:S01]  /*1f90*/  SEL R26, R12.reuse, R8, !P4 ;  /* 0x000000080c1a7207 */ /* 0x040fe20006000000 */
[----:B------:R-:W-:Y:S01]  /*1fa0*/  IMAD R27, R27, c[0x0][0x190], RZ ;  /* 0x000064001b1b7a24 */ /* 0x000fe200078e02ff */
[C---:B------:R-:W-:Y:S02]  /*1fb0*/  SEL R21, R12.reuse, R17, !P4 ;  /* 0x000000110c157207 */ /* 0x040fe40006000000 */
[C---:B------:R-:W-:Y:S02]  /*1fc0*/  SEL R8, R12.reuse, R15, !P4 ;  /* 0x0000000f0c087207 */ /* 0x040fe40006000000 */
[----:B------:R-:W-:-:S02]  /*1fd0*/  SEL R6, R12, R13, !P4 ;  /* 0x0000000d0c067207 */ /* 0x000fc40006000000 */
[C---:B------:R-:W-:Y:S02]  /*1fe0*/  SEL R5, R12.reuse, R19, !P4 ;  /* 0x000000130c057207 */ /* 0x040fe40006000000 */
[C---:B------:R-:W-:Y:S02]  /*1ff0*/  SEL R4, R12.reuse, R14, !P4 ;  /* 0x0000000e0c047207 */ /* 0x040fe40006000000 */
[C---:B------:R-:W-:Y:S02]  /*2000*/  SEL R20, R12.reuse, R20, !P4 ;  /* 0x000000140c147207 */ /* 0x040fe40006000000 */
[----:B------:R-:W-:Y:S02]  /*2010*/  SEL R11, R12, R11, !P4 ;  /* 0x0000000b0c0b7207 */ /* 0x000fe40006000000 */
[----:B---3--:R-:W-:-:S05]  /*2020*/  SHF.R.S32.HI R3, RZ, 0x6, R3 ;  /* 0x00000006ff037819 */ /* 0x008fca0000011403 */
[----:B------:R3:W-:Y:S04]  /*2030*/  STL [R1+0x3c0], R3 ;  /* 0x0003c00301007387 */ /* 0x0007e80000100800 */
[----:B0-----:R-:W4:Y:S01]  /*2040*/  LDL.LU R7, [R1+0x3f8] ;  /* 0x0003f80001077983 */ /* 0x001f220000300800 */
[----:B---3--:R-:W-:-:S03]  /*2050*/  IMAD R3, R28, c[0x0][0x190], RZ ;  /* 0x000064001c037a24 */ /* 0x008fc600078e02ff */
[----:B------:R-:W-:Y:S02]  /*2060*/  STL [R1+0x370], R0 ;  /* 0x0003700001007387 */ /* 0x000fe40000100800 */
[----:B------:R-:W-:Y:S01]  /*2070*/  LEA R28, P3, R3, c[0x0][0x168], 0x1 ;  /* 0x00005a00031c7a11 */ /* 0x000fe200078608ff */
[----:B------:R-:W-:Y:S01]  /*2080*/  IMAD R26, R26, c[0x0][0x190], RZ ;  /* 0x000064001a1a7a24 */ /* 0x000fe200078e02ff */
[----:B--2---:R-:W-:-:S03]  /*2090*/  ISETP.GE.AND P1, PT, R16, RZ, PT ;  /* 0x000000ff1000720c */ /* 0x004fc60003f26270 */
[----:B------:R0:W-:Y:S01]  /*20a0*/  STL [R1+0x178], R28 ;  /* 0x0001781c01007387 */ /* 0x0001e20000100800 */
[----:B------:R-:W-:Y:S01]  /*20b0*/  ISETP.NE.AND P0, PT, RZ, c[0x0][0x178], PT ;  /* 0x00005e00ff007a0c */ /* 0x000fe20003f05270 */
[----:B------:R-:W-:Y:S01]  /*20c0*/  IMAD R25, R25, c[0x0][0x190], RZ ;  /* 0x0000640019197a24 */ /* 0x000fe200078e02ff */
[----:B0-----:R-:W-:-:S05]  /*20d0*/  LEA R28, P4, R27, c[0x0][0x168], 0x1 ;  /* 0x00005a001b1c7a11 */ /* 0x001fca00078808ff */
[----:B------:R0:W-:Y:S01]  /*20e0*/  STL [R1+0x170], R28 ;  /* 0x0001701c01007387 */ /* 0x0001e20000100800 */
[----:B-1----:R-:W-:Y:S01]  /*20f0*/  LOP3.LUT R24, R24, 0x1ff, RZ, 0xc0, !PT ;  /* 0x000001ff18187812 */ /* 0x002fe200078ec0ff */
[----:B------:R-:W-:Y:S01]  /*2100*/  IMAD R23, R23, c[0x0][0x190], RZ ;  /* 0x0000640017177a24 */ /* 0x000fe200078e02ff */
[----:B------:R-:W-:Y:S02]  /*2110*/  LOP3.LUT R29, R29, 0x1c0, RZ, 0xc0, !PT ;  /* 0x000001c01d1d7812 */ /* 0x000fe400078ec0ff */
[----:B0-----:R-:W-:Y:S01]  /*2120*/  LEA R28, P5, R26, c[0x0][0x168], 0x1 ;  /* 0x00005a001a1c7a11 */ /* 0x001fe200078a08ff */
[----:B------:R-:W-:-:S04]  /*2130*/  @!P1 IMAD.MOV R2, RZ, RZ, -R2 ;  /* 0x000000ffff029224 */ /* 0x000fc800078e0a02 */
[----:B------:R0:W-:Y:S01]  /*2140*/  STL [R1+0x168], R28 ;  /* 0x0001681c01007387 */ /* 0x0001e20000100800 */
[----:B------:R-:W-:Y:S01]  /*2150*/  @!P0 LOP3.LUT R2, RZ, c[0x0][0x178], RZ, 0x33, !PT ;  /* 0x00005e00ff028a12 */ /* 0x000fe200078e33ff */
[----:B------:R-:W-:Y:S01]  /*2160*/  IMAD.SHL.U32 R24, R24, 0x2, RZ ;  /* 0x0000000218187824 */ /* 0x000fe200078e00ff */
[----:B------:R-:W-:Y:S02]  /*2170*/  SHF.R.U32.HI R29, RZ, 0x2, R29 ;  /* 0x00000002ff1d7819 */ /* 0x000fe4000001161d */
[----:B0-----:R-:W-:Y:S01]  /*2180*/  LEA R28, P6, R25, c[0x0][0x168], 0x1 ;  /* 0x00005a00191c7a11 */ /* 0x001fe200078c08ff */
[----:B------:R-:W-:-:S04]  /*2190*/  IMAD R22, R22, c[0x0][0x190], RZ ;  /* 0x0000640016167a24 */ /* 0x000fc800078e02ff */
[----:B------:R0:W-:Y:S01]  /*21a0*/  STL [R1+0x160], R28 ;  /* 0x0001601c01007387 */ /* 0x0001e20000100800 */
[----:B------:R-:W-:Y:S01]  /*21b0*/  IMAD R2, R2, c[0x0][0x184], RZ ;  /* 0x0000610002027a24 */ /* 0x000fe200078e02ff */
[----:B------:R-:W-:Y:S01]  /*21c0*/  LOP3.LUT R29, R24, R29, RZ, 0x3c, !PT ;  /* 0x0000001d181d7212 */ /* 0x000fe200078e3cff */
[----:B------:R-:W-:Y:S02]  /*21d0*/  IMAD R24, R6, c[0x0][0x190], RZ ;  /* 0x0000640006187a24 */ /* 0x000fe400078e02ff */
[----:B------:R-:W-:Y:S01]  /*21e0*/  IMAD R6, R5, c[0x0][0x190], RZ ;  /* 0x0000640005067a24 */ /* 0x000fe200078e02ff */
[----:B0-----:R-:W-:Y:S01]  /*21f0*/  LEA R28, P0, R23, c[0x0][0x168], 0x1 ;  /* 0x00005a00171c7a11 */ /* 0x001fe200078008ff */
[----:B------:R-:W-:Y:S01]  /*2200*/  IMAD R5, R4, c[0x0][0x190], RZ ;  /* 0x0000640004057a24 */ /* 0x000fe200078e02ff */
[C---:B------:R-:W-:Y:S01]  /*2210*/  LEA R4, P2, R2.reuse, c[0x0][0x160], 0x1 ;  /* 0x0000580002047a11 */ /* 0x040fe200078408ff */
[----:B------:R-:W-:Y:S02]  /*2220*/  IMAD R21, R21, c[0x0][0x190], RZ ;  /* 0x0000640015157a24 */ /* 0x000fe400078e02ff */
[----:B------:R0:W-:Y:S01]  /*2230*/  STL [R1+0x158], R28 ;  /* 0x0001581c01007387 */ /* 0x0001e20000100800 */
[----:B------:R-:W-:-:S02]  /*2240*/  LEA.HI.X.SX32 R2, R2, c[0x0][0x164], 0x1, P2 ;  /* 0x0000590002027a11 */ /* 0x000fc400010f0eff */
[----:B0-----:R-:W-:Y:S01]  /*2250*/  LEA R28, P1, R22, c[0x0][0x168], 0x1 ;  /* 0x00005a00161c7a11 */ /* 0x001fe200078208ff */
[----:B------:R-:W-:Y:S01]  /*2260*/  IMAD R8, R8, c[0x0][0x190], RZ ;  /* 0x0000640008087a24 */ /* 0x000fe200078e02ff */
[----:B------:R-:W-:-:S03]  /*2270*/  LEA.HI.X.SX32 R3, R3, c[0x0][0x16c], 0x1, P3 ;  /* 0x00005b0003037a11 */ /* 0x000fc600018f0eff */
[----:B------:R0:W-:Y:S02]  /*2280*/  STL [R1+0x150], R28 ;  /* 0x0001501c01007387 */ /* 0x0001e40000100800 */
[----:B0-----:R-:W-:-:S05]  /*2290*/  LEA R28, P2, R21, c[0x0][0x168], 0x1 ;  /* 0x00005a00151c7a11 */ /* 0x001fca00078408ff */
[----:B------:R0:W-:Y:S04]  /*22a0*/  STL [R1+0x148], R28 ;  /* 0x0001481c01007387 */ /* 0x0001e80000100800 */
[----:B0-----:R0:W5:Y:S04]  /*22b0*/  LDL.LU R28, [R1+0x3f4] ;  /* 0x0003f400011c7983 */ /* 0x0011680000300800 */
[----:B------:R1:W-:Y:S02]  /*22c0*/  STL [R1+0x174], R3 ;  /* 0x0001740301007387 */ /* 0x0003e40000100800 */
[----:B-1----:R-:W-:-:S05]  /*22d0*/  LEA R3, P3, R8, c[0x0][0x168], 0x1 ;  /* 0x00005a0008037a11 */ /* 0x002fca00078608ff */
[----:B------:R1:W-:Y:S02]  /*22e0*/  STL [R1+0x140], R3 ;  /* 0x0001400301007387 */ /* 0x0003e40000100800 */
[----:B-1----:R-:W-:-:S05]  /*22f0*/  LEA.HI.X.SX32 R3, R27, c[0x0][0x16c], 0x1, P4 ;  /* 0x00005b001b037a11 */ /* 0x002fca00020f0eff */
[----:B------:R1:W-:Y:S02]  /*2300*/  STL [R1+0x16c], R3 ;  /* 0x00016c0301007387 */ /* 0x0003e40000100800 */
[----:B-1----:R-:W-:Y:S02]  /*2310*/  LEA.HI.X.SX32 R3, R26, c[0x0][0x16c], 0x1, P5 ;  /* 0x00005b001a037a11 */ /* 0x002fe400028f0eff */
[----:B------:R-:W-:Y:S01]  /*2320*/  LEA.HI.X.SX32 R26, R25, c[0x0][0x16c], 0x1, P6 ;  /* 0x00005b00191a7a11 */ /* 0x000fe200030f0eff */
[----:B------:R-:W-:Y:S01]  /*2330*/  IMAD R20, R20, c[0x0][0x190], RZ ;  /* 0x0000640014147a24 */ /* 0x000fe200078e02ff */
[----:B------:R-:W-:Y:S02]  /*2340*/  LEA.HI.X.SX32 R25, R23, c[0x0][0x16c], 0x1, P0 ;  /* 0x00005b0017197a11 */ /* 0x000fe400000f0eff */
[----:B------:R-:W-:Y:S01]  /*2350*/  LEA R23, P0, R5, c[0x0][0x168], 0x1 ;  /* 0x00005a0005177a11 */ /* 0x000fe200078008ff */
[----:B------:R-:W-:Y:S01]  /*2360*/  IMAD R11, R11, c[0x0][0x190], RZ ;  /* 0x000064000b0b7a24 */ /* 0x000fe200078e02ff */
[----:B------:R-:W-:-:S02]  /*2370*/  LEA.HI.X.SX32 R21, R21, c[0x0][0x16c], 0x1, P2 ;  /* 0x00005b0015157a11 */ /* 0x000fc400010f0eff */
[----:B------:R-:W-:Y:S01]  /*2380*/  LEA.HI.X.SX32 R8, R8, c[0x0][0x16c], 0x1, P3 ;  /* 0x00005b0008087a11 */ /* 0x000fe200018f0eff */
[----:B------:R-:W-:Y:S02]  /*2390*/  IMAD R10, R10, c[0x0][0x190], RZ ;  /* 0x000064000a0a7a24 */ /* 0x000fe400078e02ff */
[----:B------:R-:W-:Y:S01]  /*23a0*/  IMAD R9, R9, c[0x0][0x190], RZ ;  /* 0x0000640009097a24 */ /* 0x000fe200078e02ff */
[----:B------:R-:W-:Y:S01]  /*23b0*/  CS2R R16, SRZ ;  /* 0x0000000000107805 */ /* 0x000fe2000001ff00 */
[----:B------:R-:W-:Y:S01]  /*23c0*/  CS2R R18, SRZ ;  /* 0x0000000000127805 */ /* 0x000fe2000001ff00 */
[----:B------:R-:W-:Y:S01]  /*23d0*/  CS2R R12, SRZ ;  /* 0x00000000000c7805 */ /* 0x000fe2000001ff00 */
[----:B------:R-:W-:Y:S01]  /*23e0*/  CS2R R14, SRZ ;  /* 0x00000000000e7805 */ /* 0x000fe2000001ff00 */
[----:B----4-:R-:W-:-:S05]  /*23f0*/  IMAD R7, R7, c[0x0][0x190], RZ ;  /* 0x0000640007077a24 */ /* 0x010fca00078e02ff */
[----:B------:R-:W-:-:S05]  /*2400*/  LEA R27, P4, R7, c[0x0][0x168], 0x1 ;  /* 0x00005a00071b7a11 */ /* 0x000fca00078808ff */
[----:B------:R1:W-:Y:S04]  /*2410*/  STL [R1+0x138], R27 ;  /* 0x0001381b01007387 */ /* 0x0003e80000100800 */
[----:B------:R2:W-:Y:S01]  /*2420*/  STL [R1+0x164], R3 ;  /* 0x0001640301007387 */ /* 0x0005e20000100800 */
[----:B-1----:R-:W-:Y:S02]  /*2430*/  LEA R27, P5, R24, c[0x0][0x168], 0x1 ;  /* 0x00005a00181b7a11 */ /* 0x002fe400078a08ff */
[----:B--2---:R-:W-:-:S03]  /*2440*/  LEA R3, P6, R6, c[0x0][0x168], 0x1 ;  /* 0x00005a0006037a11 */ /* 0x004fc600078c08ff */
[----:B------:R-:W-:Y:S04]  /*2450*/  STL [R1+0x130], R27 ;  /* 0x0001301b01007387 */ /* 0x000fe80000100800 */
[----:B------:R-:W-:Y:S04]  /*2460*/  STL [R1+0x15c], R26 ;  /* 0x00015c1a01007387 */ /* 0x000fe80000100800 */
[----:B------:R1:W-:Y:S04]  /*2470*/  STL [R1+0x128], R3 ;  /* 0x0001280301007387 */ /* 0x0003e80000100800 */
[----:B------:R-:W-:Y:S01]  /*2480*/  STL [R1+0x154], R25 ;  /* 0x0001541901007387 */ /* 0x000fe20000100800 */
[----:B-1----:R-:W-:-:S03]  /*2490*/  LEA.HI.X.SX32 R3, R22, c[0x0][0x16c], 0x1, P1 ;  /* 0x00005b0016037a11 */ /* 0x002fc600008f0eff */
[----:B------:R-:W-:Y:S01]  /*24a0*/  STL [R1+0x120], R23 ;  /* 0x0001201701007387 */ /* 0x000fe20000100800 */
[----:B------:R-:W-:-:S03]  /*24b0*/  LEA R22, P1, R20, c[0x0][0x168], 0x1 ;  /* 0x00005a0014167a11 */ /* 0x000fc600078208ff */
[----:B------:R1:W-:Y:S04]  /*24c0*/  STL [R1+0x14c], R3 ;  /* 0x00014c0301007387 */ /* 0x0003e80000100800 */
[----:B------:R-:W-:Y:S01]  /*24d0*/  STL [R1+0x118], R22 ;  /* 0x0001181601007387 */ /* 0x000fe20000100800 */
[----:B-1----:R-:W-:-:S03]  /*24e0*/  LEA R3, P2, R11, c[0x0][0x168], 0x1 ;  /* 0x00005a000b037a11 */ /* 0x002fc600078408ff */
[----:B------:R-:W-:Y:S04]  /*24f0*/  STL [R1+0x144], R21 ;  /* 0x0001441501007387 */ /* 0x000fe80000100800 */
[----:B------:R1:W-:Y:S04]  /*2500*/  STL [R1+0x110], R3 ;  /* 0x0001100301007387 */ /* 0x0003e80000100800 */
[----:B------:R-:W-:Y:S01]  /*2510*/  STL [R1+0x13c], R8 ;  /* 0x00013c0801007387 */ /* 0x000fe20000100800 */
[----:B-1----:R-:W-:Y:S02]  /*2520*/  LEA.HI.X.SX32 R3, R7, c[0x0][0x16c], 0x1, P4 ;  /* 0x00005b0007037a11 */ /* 0x002fe400020f0eff */
[----:B------:R-:W-:-:S03]  /*2530*/  LEA.HI.X.SX32 R7, R24, c[0x0][0x16c], 0x1, P5 ;  /* 0x00005b0018077a11 */ /* 0x000fc600028f0eff */
[----:B------:R1:W-:Y:S04]  /*2540*/  STL [R1+0x134], R3 ;  /* 0x0001340301007387 */ /* 0x0003e80000100800 */
[----:B------:R-:W-:Y:S01]  /*2550*/  STL [R1+0x12c], R7 ;  /* 0x00012c0701007387 */ /* 0x000fe20000100800 */
[----:B-1----:R-:W-:Y:S02]  /*2560*/  LEA.HI.X.SX32 R3, R6, c[0x0][0x16c], 0x1, P6 ;  /* 0x00005b0006037a11 */ /* 0x002fe400030f0eff */
[----:B------:R-:W-:Y:S02]  /*2570*/  LEA.HI.X.SX32 R6, R5, c[0x0][0x16c], 0x1, P0 ;  /* 0x00005b0005067a11 */ /* 0x000fe400000f0eff */
[----:B------:R-:W-:Y:S01]  /*2580*/  LEA.HI.X.SX32 R5, R20, c[0x0][0x16c], 0x1, P1 ;  /* 0x00005b0014057a11 */ /* 0x000fe200008f0eff */
[----:B------:R1:W-:Y:S04]  /*2590*/  STL [R1+0x124], R3 ;  /* 0x0001240301007387 */ /* 0x0003e80000100800 */
[----:B------:R-:W-:Y:S01]  /*25a0*/  STL [R1+0x11c], R6 ;  /* 0x00011c0601007387 */ /* 0x000fe20000100800 */
[----:B-1----:R-:W-:-:S03]  /*25b0*/  LEA.HI.X.SX32 R3, R11, c[0x0][0x16c], 0x1, P2 ;  /* 0x00005b000b037a11 */ /* 0x002fc600010f0eff */
[----:B------:R-:W-:Y:S04]  /*25c0*/  STL [R1+0x114], R5 ;  /* 0x0001140501007387 */ /* 0x000fe80000100800 */
[----:B------:R1:W-:Y:S04]  /*25d0*/  STL [R1+0xfc], R3 ;  /* 0x0000fc0301007387 */ /* 0x0003e80000100800 */
[----:B-1----:R-:W1:Y:S04]  /*25e0*/  S2R R3, SR_TID.X ;  /* 0x0000000000037919 */ /* 0x002e680000002100 */
[----:B------:R0:W-:Y:S04]  /*25f0*/  STL [R1+0x21c], RZ ;  /* 0x00021cff01007387 */ /* 0x0001e80000100800 */
[----:B------:R0:W-:Y:S04]  /*2600*/  STL [R1+0x190], RZ ;  /* 0x000190ff01007387 */ /* 0x0001e80000100800 */
[----:B------:R0:W-:Y:S01]  /*2610*/  STL [R1+0x194], RZ ;  /* 0x000194ff01007387 */ /* 0x0001e20000100800 */
[----:B-1----:R-:W-:-:S05]  /*2620*/  LOP3.LUT R3, R3, 0x1ff, RZ, 0xc0, !PT ;  /* 0x000001ff03037812 */ /* 0x002fca00078ec0ff */
[----:B------:R-:W-:Y:S01]  /*2630*/  IMAD.SHL.U32 R3, R3, 0x2, RZ ;  /* 0x0000000203037824 */ /* 0x000fe200078e00ff */
[----:B------:R0:W-:Y:S04]  /*2640*/  STL [R1+0x198], RZ ;  /* 0x000198ff01007387 */ /* 0x0001e80000100800 */
[C---:B------:R-:W-:Y:S01]  /*2650*/  LOP3.LUT R5, R3.reuse, 0x10, RZ, 0x3c, !PT ;  /* 0x0000001003057812 */ /* 0x040fe200078e3cff */
[----:B------:R0:W-:Y:S01]  /*2660*/  STL [R1+0x19c], RZ ;  /* 0x00019cff01007387 */ /* 0x0001e20000100800 */
[C---:B------:R-:W-:Y:S02]  /*2670*/  LOP3.LUT R7, R3.reuse, 0x20, RZ, 0x3c, !PT ;  /* 0x0000002003077812 */ /* 0x040fe400078e3cff */
[C---:B------:R-:W-:Y:S02]  /*2680*/  LOP3.LUT R6, R3.reuse, 0x30, RZ, 0x3c, !PT ;  /* 0x0000003003067812 */ /* 0x040fe400078e3cff */
[C---:B------:R-:W-:Y:S01]  /*2690*/  LOP3.LUT R5, R3.reuse, 0x40, RZ, 0x3c, !PT ;  /* 0x0000004003057812 */ /* 0x040fe200078e3cff */
[----:B------:R0:W-:Y:S01]  /*26a0*/  STL [R1+0x100], RZ ;  /* 0x000100ff01007387 */ /* 0x0001e20000100800 */
[----:B------:R-:W-:-:S02]  /*26b0*/  LOP3.LUT R7, R3, 0x50, RZ, 0x3c, !PT ;  /* 0x0000005003077812 */ /* 0x000fc400078e3cff */
[C---:B------:R-:W-:Y:S02]  /*26c0*/  LOP3.LUT R6, R3.reuse, 0x60, RZ, 0x3c, !PT ;  /* 0x0000006003067812 */ /* 0x040fe400078e3cff */
[----:B------:R-:W-:Y:S01]  /*26d0*/  LOP3.LUT R5, R3, 0x70, RZ, 0x3c, !PT ;  /* 0x0000007003057812 */ /* 0x000fe200078e3cff */
[----:B------:R0:W-:Y:S01]  /*26e0*/  STL [R1+0x104], RZ ;  /* 0x000104ff01007387 */ /* 0x0001e20000100800 */
[----:B------:R-:W-:-:S03]  /*26f0*/  LOP3.LUT R3, R0, 0x40, RZ, 0x3c, !PT ;  /* 0x0000004000037812 */ /* 0x000fc600078e3cff */
[----:B------:R0:W-:Y:S04]  /*2700*/  STL [R1+0x108], RZ ;  /* 0x000108ff01007387 */ /* 0x0001e80000100800 */
[----:B------:R0:W-:Y:S04]  /*2710*/  STL [R1+0x10c], RZ ;  /* 0x00010cff01007387 */ /* 0x0001e80000100800 */
[----:B------:R0:W5:Y:S04]  /*2720*/  LDL.LU R0, [R1+0x3f0] ;  /* 0x0003f00001007983 */ /* 0x0001680000300800 */
[----:B------:R0:W-:Y:S01]  /*2730*/  STL [R1+0x374], R3 ;  /* 0x0003740301007387 */ /* 0x0001e20000100800 */
[----:B------:R-:W-:-:S02]  /*2740*/  LEA R25, P3, R10, c[0x0][0x168], 0x1 ;  /* 0x00005a000a197a11 */ /* 0x000fc400078608ff */
[C---:B------:R-:W-:Y:S02]  /*2750*/  LEA R23, P4, R9.reuse, c[0x0][0x168], 0x1 ;  /* 0x00005a0009177a11 */ /* 0x040fe400078808ff */
[----:B------:R-:W-:Y:S02]  /*2760*/  LEA.HI.X.SX32 R24, R10, c[0x0][0x16c], 0x1, P3 ;  /* 0x00005b000a187a11 */ /* 0x000fe400018f0eff */
[----:B------:R-:W-:Y:S02]  /*2770*/  LEA.HI.X.SX32 R22, R9, c[0x0][0x16c], 0x1, P4 ;  /* 0x00005b0009167a11 */ /* 0x000fe400020f0eff */
.L_x_3:
[C---:B-----5:R-:W-:Y:S01]  /*2780*/  ISETP.GT.AND P1, PT, R0.reuse, 0x2, PT ;  /* 0x000000020000780c */ /* 0x060fe20003f24270 */
[----:B------:R-:W-:Y:S01]  /*2790*/  IMAD.MOV.U32 R5, RZ, RZ, c[0x0][0x188] ;  /* 0x00006200ff057624 */ /* 0x000fe200078e00ff */
[----:B------:R-:W-:Y:S01]  /*27a0*/  ISETP.GT.AND P0, PT, R0, 0x1, PT ;  /* 0x000000010000780c */ /* 0x000fe20003f04270 */
[----:B0-----:R-:W-:Y:S01]  /*27b0*/  IMAD.MOV.U32 R3, RZ, RZ, R2 ;  /* 0x000000ffff037224 */ /* 0x001fe200078e0002 */
[----:B------:R-:W-:Y:S01]  /*27c0*/  PRMT R8, RZ, 0x7610, R8 ;  /* 0x00007610ff087816 */ /* 0x000fe20000000008 */
[----:B------:R-:W-:Y:S01]  /*27d0*/  IMAD.MOV.U32 R2, RZ, RZ, R4 ;  /* 0x000000ffff027224 */ /* 0x000fe200078e0004 */
[----:B------:R-:W-:Y:S01]  /*27e0*/  PRMT R9, RZ, 0x7610, R9 ;  /* 0x00007610ff097816 */ /* 0x000fe20000000009 */
[----:B------:R-:W-:Y:S01]  /*27f0*/  IMAD.SHL.U32 R5, R5, 0x2, RZ ;  /* 0x0000000205057824 */ /* 0x000fe200078e00ff */
[----:B------:R-:W-:Y:S01]  /*2800*/  STL [R1+0xd14], R23 ;  /* 0x000d141701007387 */ /* 0x000fe20000100800 */
[----:B------:R-:W-:-:S02]  /*2810*/  IMAD.MOV.U32 R6, RZ, RZ, c[0x0][0x188] ;  /* 0x00006200ff067624 */ /* 0x000fc400078e00ff */
[--C-:B------:R-:W-:Y:S01]  /*2820*/  IMAD.WIDE R4, R5, 0x2, R2.reuse ;  /* 0x0000000205047825 */ /* 0x100fe200078e0202 */
[----:B------:R-:W-:Y:S03]  /*2830*/  STL [R1+0xd20], R23 ;  /* 0x000d201701007387 */ /* 0x000fe60000100800 */
[----:B------:R-:W-:Y:S01]  /*2840*/  IMAD.WIDE R6, R6, 0x2, R2 ;  /* 0x0000000206067825 */ /* 0x000fe200078e0202 */
[----:B------:R-:W2:Y:S04]  /*2850*/  @P1 LDG.E.U16 R8, [R4.64] ;  /* 0x0000000404081981 */ /* 0x000ea8000c1e1500 */
[----:B------:R-:W3:Y:S04]  /*2860*/  @P0 LDG.E.U16 R9, [R6.64] ;  /* 0x0000000406090981 */ /* 0x000ee8000c1e1500 */
[----:B------:R-:W-:Y:S04]  /*2870*/  STL [R1+0xd28], R23 ;  /* 0x000d281701007387 */ /* 0x000fe80000100800 */
        /* <DEDUP_REMOVED lines=27> */
[----:B------:R0:W-:Y:S04]  /*2a30*/  STL [R1+0xd88], R25 ;  /* 0x000d881901007387 */ /* 0x0001e80000100800 */
[----:B------:R-:W-:Y:S04]  /*2a40*/  STL [R1+0xd04], R24 ;  /* 0x000d041801007387 */ /* 0x000fe80000100800 */
[----:B------:R-:W-:Y:S04]  /*2a50*/  STL [R1+0xd5c], R24 ;  /* 0x000d5c1801007387 */ /* 0x000fe80000100800 */
[----:B------:R-:W-:Y:S04]  /*2a60*/  STL [R1+0xd78], R24 ;  /* 0x000d781801007387 */ /* 0x000fe80000100800 */
[----:B------:R-:W-:Y:S04]  /*2a70*/  STL [R1+0xd00], R26 ;  /* 0x000d001a01007387 */ /* 0x000fe80000100800 */
[----:B------:R-:W-:Y:S04]  /*2a80*/  STL [R1+0xc74], R29 ;  /* 0x000c741d01007387 */ /* 0x000fe80000100800 */
[----:B------:R-:W-:Y:S04]  /*2a90*/  STL [R1+0xc70], R28 ;  /* 0x000c701c01007387 */ /* 0x000fe80000100800 */
[----:B------:R-:W-:Y:S04]  /*2aa0*/  STL.64 [R1+0xb78], R18 ;  /* 0x000b781201007387 */ /* 0x000fe80000100a00 */
[----:B------:R-:W-:Y:S04]  /*2ab0*/  STL.64 [R1+0xb70], R16 ;  /* 0x000b701001007387 */ /* 0x000fe80000100a00 */
[----:B------:R-:W-:Y:S04]  /*2ac0*/  STL.64 [R1+0xb68], R14 ;  /* 0x000b680e01007387 */ /* 0x000fe80000100a00 */
[----:B------:R-:W-:Y:S01]  /*2ad0*/  STL.64 [R1+0xb60], R12 ;  /* 0x000b600c01007387 */ /* 0x000fe20000100a00 */
[----:B------:R-:W-:-:S02]  /*2ae0*/  ISETP.GT.AND P0, PT, R0, 0x3, PT ;  /* 0x000000030000780c */ /* 0x000fc40003f04270 */
[C---:B------:R-:W-:Y:S02]  /*2af0*/  ISETP.GT.AND P1, PT, R0.reuse, 0x4, PT ;  /* 0x000000040000780c */ /* 0x040fe40003f24270 */
[C---:B------:R-:W-:Y:S01]  /*2b00*/  ISETP.GT.AND P2, PT, R0.reuse, 0x5, PT ;  /* 0x000000050000780c */ /* 0x040fe20003f44270 */
[----:B------:R-:W-:Y:S01]  /*2b10*/  IMAD.MOV.U32 R10, RZ, RZ, c[0x0][0x188] ;  /* 0x00006200ff0a7624 */ /* 0x000fe200078e00ff */
[----:B------:R-:W-:Y:S02]  /*2b20*/  ISETP.GT.AND P3, PT, R0, 0x6, PT ;  /* 0x000000060000780c */ /* 0x000fe40003f64270 */
[----:B0-----:R-:W-:Y:S01]  /*2b30*/  PRMT R25, RZ, 0x7610, R25 ;  /* 0x00007610ff197816 */ /* 0x001fe20000000019 */
[----:B------:R-:W-:Y:S01]  /*2b40*/  IMAD R10, R10, 0x6, RZ ;  /* 0x000000060a0a7824 */ /* 0x000fe200078e02ff */
[----:B------:R-:W-:Y:S02]  /*2b50*/  PRMT R27, RZ, 0x7610, R27 ;  /* 0x00007610ff1b7816 */ /* 0x000fe4000000001b */
[----:B------:R-:W-:Y:S01]  /*2b60*/  PRMT R22, RZ, 0x7610, R22 ;  /* 0x00007610ff167816 */ /* 0x000fe20000000016 */
[----:B------:R-:W-:Y:S01]  /*2b70*/  IMAD.WIDE R10, R10, 0x2, R2 ;  /* 0x000000020a0a7825 */ /* 0x000fe200078e0202 */
[----:B------:R-:W-:-:S06]  /*2b80*/  PRMT R23, RZ, 0x7610, R23 ;  /* 0x00007610ff177816 */ /* 0x000fcc0000000017 */
[----:B------:R-:W4:Y:S04]  /*2b90*/  @P3 LDG.E.U16 R23, [R10.64] ;  /* 0x000000040a173981 */ /* 0x000f28000c1e1500 */
[----:B--2---:R0:W-:Y:S04]  /*2ba0*/  STL [R1+0xf8], R8 ;  /* 0x0000f80801007387 */ /* 0x0041e80000100800 */
[----:B---3--:R1:W-:Y:S01]  /*2bb0*/  STL [R1+0xe0], R9 ;  /* 0x0000e00901007387 */ /* 0x0083e20000100800 */
[----:B0-----:R-:W-:-:S04]  /*2bc0*/  IMAD.MOV.U32 R8, RZ, RZ, c[0x0][0x188] ;  /* 0x00006200ff087624 */ /* 0x001fc800078e00ff */
[----:B------:R-:W-:Y:S02]  /*2bd0*/  IMAD R8, R8, 0x3, RZ ;  /* 0x0000000308087824 */ /* 0x000fe400078e02ff */
[----:B-1----:R-:W-:Y:S02]  /*2be0*/  IMAD.MOV.U32 R9, RZ, RZ, c[0x0][0x188] ;  /* 0x00006200ff097624 */ /* 0x002fe400078e00ff */
[----:B------:R-:W-:-:S04]  /*2bf0*/  IMAD.WIDE R4, R8, 0x2, R2 ;  /* 0x0000000208047825 */ /* 0x000fc800078e0202 */
[----:B------:R-:W-:Y:S01]  /*2c00*/  IMAD.MOV.U32 R8, RZ, RZ, c[0x0][0x188] ;  /* 0x00006200ff087624 */ /* 0x000fe200078e00ff */
[----:B------:R-:W2:Y:S01]  /*2c10*/  @P0 LDG.E.U16 R25, [R4.64] ;  /* 0x0000000404190981 */ /* 0x000ea2000c1e1500 */
[----:B------:R-:W-:Y:S02]  /*2c20*/  IMAD.SHL.U32 R9, R9, 0x4, RZ ;  /* 0x0000000409097824 */ /* 0x000fe400078e00ff */
[----:B------:R-:W-:Y:S02]  /*2c30*/  IMAD R8, R8, 0x5, RZ ;  /* 0x0000000508087824 */ /* 0x000fe400078e02ff */
[----:B------:R-:W-:-:S04]  /*2c40*/  IMAD.WIDE R6, R9, 0x2, R2 ;  /* 0x0000000209067825 */ /* 0x000fc800078e0202 */
[----:B------:R-:W-:Y:S01]  /*2c50*/  IMAD.WIDE R8, R8, 0x2, R2 ;  /* 0x0000000208087825 */ /* 0x000fe200078e0202 */
[----:B------:R-:W3:Y:S04]  /*2c60*/  @P1 LDG.E.U16 R27, [R6.64] ;  /* 0x00000004061b1981 */ /* 0x000ee8000c1e1500 */
[----:B------:R-:W3:Y:S04]  /*2c70*/  @P2 LDG.E.U16 R22, [R8.64] ;  /* 0x0000000408162981 */ /* 0x000ee8000c1e1500 */
[----:B--2---:R0:W-:Y:S04]  /*2c80*/  STL [R1+0xf4], R25 ;  /* 0x0000f41901007387 */ /* 0x0041e80000100800 */
[----:B0-----:R-:W2:Y:S04]  /*2c90*/  LDL.LU R25, [R1+0xd88] ;  /* 0x000d880001197983 */ /* 0x001ea80000300800 */
[----:B---3--:R0:W-:Y:S04]  /*2ca0*/  STL [R1+0xf0], R27 ;  /* 0x0000f01b01007387 */ /* 0x0081e80000100800 */
[----:B0-----:R-:W3:Y:S04]  /*2cb0*/  LDL.LU R27, [R1+0xd84] ;  /* 0x000d8400011b7983 */ /* 0x001ee80000300800 */
[----:B------:R0:W-:Y:S04]  /*2cc0*/  STL [R1+0xec], R22 ;  /* 0x0000ec1601007387 */ /* 0x0001e80000100800 */
[----:B0-----:R-:W3:Y:S04]  /*2cd0*/  LDL.LU R22, [R1+0xd80] ;  /* 0x000d800001167983 */ /* 0x001ee80000300800 */
[----:B----4-:R0:W-:Y:S04]  /*2ce0*/  STL [R1+0xe8], R23 ;  /* 0x0000e81701007387 */ /* 0x0101e80000100800 */
[----:B0-----:R-:W4:Y:S01]  /*2cf0*/  LDL.LU R23, [R1+0xd7c] ;  /* 0x000d7c0001177983 */ /* 0x001f220000300800 */
[C---:B------:R-:W-:Y:S01]  /*2d00*/  ISETP.GT.AND P4, PT, R0.reuse, 0x7, PT ;  /* 0x000000070000780c */ /* 0x040fe20003f84270 */
[----:B------:R-:W-:Y:S01]  /*2d10*/  IMAD.MOV.U32 R20, RZ, RZ, c[0x0][0x188] ;  /* 0x00006200ff147624 */ /* 0x000fe200078e00ff */
[C---:B------:R-:W-:Y:S01]  /*2d20*/  ISETP.GT.AND P0, PT, R0.reuse, 0x8, PT ;  /* 0x000000080000780c */ /* 0x040fe20003f04270 */
[----:B------:R-:W-:Y:S01]  /*2d30*/  IMAD.MOV.U32 R5, RZ, RZ, c[0x0][0x188] ;  /* 0x00006200ff057624 */ /* 0x000fe200078e00ff */
[C---:B------:R-:W-:Y:S01]  /*2d40*/  ISETP.GT.AND P1, PT, R0.reuse, 0x9, PT ;  /* 0x000000090000780c */ /* 0x040fe20003f24270 */
[----:B------:R-:W-:Y:S01]  /*2d50*/  IMAD.MOV.U32 R6, RZ, RZ, c[0x0][0x188] ;  /* 0x00006200ff067624 */ /* 0x000fe200078e00ff */
[----:B------:R-:W-:Y:S01]  /*2d60*/  ISETP.GT.AND P2, PT, R0, 0xa, PT ;  /* 0x0000000a0000780c */ /* 0x000fe20003f44270 */
[----:B------:R-:W-:-:S02]  /*2d70*/  IMAD R20, R20, 0x7, RZ ;  /* 0x0000000714147824 */ /* 0x000fc400078e02ff */
[----:B------:R-:W-:Y:S02]  /*2d80*/  IMAD.SHL.U32 R5, R5, 0x8, RZ ;  /* 0x0000000805057824 */ /* 0x000fe400078e00ff */
[----:B------:R-:W-:Y:S01]  /*2d90*/  IMAD.MOV.U32 R8, RZ, RZ, c[0x0][0x188] ;  /* 0x00006200ff087624 */ /* 0x000fe200078e00ff */
[----:B------:R-:W-:Y:S01]  /*2da0*/  PRMT R19, RZ, 0x7610, R19 ;  /* 0x00007610ff137816 */ /* 0x000fe20000000013 */
[----:B------:R-:W-:Y:S01]  /*2db0*/  IMAD.MOV.U32 R11, RZ, RZ, c[0x0][0x188] ;  /* 0x00006200ff0b7624 */ /* 0x000fe200078e00ff */
[----:B------:R-:W-:Y:S01]  /*2dc0*/  ISETP.GT.AND P3, PT, R0, 0xb, PT ;  /* 0x0000000b0000780c */ /* 0x000fe20003f64270 */
[----:B------:R-:W-:Y:S01]  /*2dd0*/  IMAD R6, R6, 0x9, RZ ;  /* 0x0000000906067824 */ /* 0x000fe200078e02ff */
[----:B------:R-:W-:Y:S01]  /*2de0*/  PRMT R24, RZ, 0x7610, R24 ;  /* 0x00007610ff187816 */ /* 0x000fe20000000018 */
[----:B------:R-:W-:-:S04]  /*2df0*/  IMAD.WIDE R20, R20, 0x2, R2 ;  /* 0x0000000214147825 */ /* 0x000fc800078e0202 */
[--C-:B------:R-:W-:Y:S01]  /*2e00*/  IMAD.WIDE R4, R5, 0x2, R2.reuse ;  /* 0x0000000205047825 */ /* 0x100fe200078e0202 */
[----:B------:R-:W4:Y:S03]  /*2e10*/  @P4 LDG.E.U16 R19, [R20.64] ;  /* 0x0000000414134981 */ /* 0x000f26000c1e1500 */
[----:B------:R-:W-:Y:S01]  /*2e20*/  IMAD R8, R8, 0xa, RZ ;  /* 0x0000000a08087824 */ /* 0x000fe200078e02ff */
[----:B------:R-:W4:Y:S01]  /*2e30*/  @P0 LDG.E.U16 R24, [R4.64] ;  /* 0x0000000404180981 */ /* 0x000f22000c1e1500 */
[----:B------:R-:W-:Y:S02]  /*2e40*/  IMAD R11, R11, 0xb, RZ ;  /* 0x0000000b0b0b7824 */ /* 0x000fe400078e02ff */
[----:B------:R-:W-:-:S04]  /*2e50*/  IMAD.WIDE R6, R6, 0x2, R2 ;  /* 0x0000000206067825 */ /* 0x000fc800078e0202 */
[----:B------:R-:W-:-:S04]  /*2e60*/  IMAD.WIDE R8, R8, 0x2, R2 ;  /* 0x0000000208087825 */ /* 0x000fc800078e0202 */
[----:B------:R-:W-:Y:S01]  /*2e70*/  IMAD.WIDE R10, R11, 0x2, R2 ;  /* 0x000000020b0a7825 */ /* 0x000fe200078e0202 */
[----:B--2---:R-:W-:-:S06]  /*2e80*/  PRMT R25, RZ, 0x7610, R25 ;  /* 0x00007610ff197816 */ /* 0x004fcc0000000019 */
[----:B------:R-:W2:Y:S01]  /*2e90*/  @P1 LDG.E.U16 R25, [R6.64] ;  /* 0x0000000406191981 */ /* 0x000ea2000c1e1500 */
[----:B---3--:R-:W-:-:S06]  /*2ea0*/  PRMT R22, RZ, 0x7610, R22 ;  /* 0x00007610ff167816 */ /* 0x008fcc0000000016 */
[----:B------:R-:W3:Y:S01]  /*2eb0*/  @P2 LDG.E.U16 R22, [R8.64] ;  /* 0x0000000408162981 */ /* 0x000ee2000c1e1500 */
[----:B----4-:R-:W-:-:S06]  /*2ec0*/  PRMT R23, RZ, 0x7610, R23 ;  /* 0x00007610ff177816 */ /* 0x010fcc0000000017 */
[----:B------:R-:W4:Y:S04]  /*2ed0*/  @P3 LDG.E.U16 R23, [R10.64] ;  /* 0x000000040a173981 */ /* 0x000f28000c1e1500 */
[----:B------:R-:W-:Y:S04]  /*2ee0*/  STL [R1+0xc78], R19 ;  /* 0x000c781301007387 */ /* 0x000fe80000100800 */
[----:B------:R0:W-:Y:S04]  /*2ef0*/  STL [R1+0xac], R24 ;  /* 0x0000ac1801007387 */ /* 0x0001e80000100800 */
[----:B0-----:R-:W4:Y:S04]  /*2f00*/  LDL.LU R24, [R1+0xd78] ;  /* 0x000d780001187983 */ /* 0x001f280000300800 */
[----:B--2---:R0:W-:Y:S04]  /*2f10*/  STL [R1+0xd0], R25 ;  /* 0x0000d01901007387 */ /* 0x0041e80000100800 */
[----:B0-----:R-:W2:Y:S04]  /*2f20*/  LDL.LU R25, [R1+0xd74] ;  /* 0x000d740001197983 */ /* 0x001ea80000300800 */
[----:B---3--:R0:W-:Y:S04]  /*2f30*/  STL [R1+0xdc], R22 ;  /* 0x0000dc1601007387 */ /* 0x0081e80000100800 */
[----:B0-----:R-:W3:Y:S04]  /*2f40*/  LDL.LU R22, [R1+0xd70] ;  /* 0x000d700001167983 */ /* 0x001ee80000300800 */
[----:B----4-:R0:W-:Y:S04]  /*2f50*/  STL [R1+0xd8], R23 ;  /* 0x0000d81701007387 */ /* 0x0101e80000100800 */
[----:B0-----:R-:W4:Y:S01]  /*2f60*/  LDL.LU R23, [R1+0xd6c] ;  /* 0x000d6c0001177983 */ /* 0x001f220000300800 */
[C---:B------:R-:W-:Y:S01]  /*2f70*/  ISETP.GT.AND P4, PT, R0.reuse, 0xc, PT ;  /* 0x0000000c0000780c */ /* 0x040fe20003f84270 */
[----:B------:R-:W-:Y:S01]  /*2f80*/  IMAD.MOV.U32 R21, RZ, RZ, c[0x0][0x188] ;  /* 0x00006200ff157624 */ /* 0x000fe200078e00ff */
[C---:B------:R-:W-:Y:S01]  /*2f90*/  ISETP.GT.AND P1, PT, R0.reuse, 0xd, PT ;  /* 0x0000000d0000780c */ /* 0x040fe20003f24270 */
[----:B------:R-:W-:Y:S01]  /*2fa0*/  IMAD.MOV.U32 R5, RZ, RZ, c[0x0][0x188] ;  /* 0x00006200ff057624 */ /* 0x000fe200078e00ff */
[----:B------:R-:W-:Y:S01]  /*2fb0*/  ISETP.GT.AND P2, PT, R0, 0xe, PT ;  /* 0x0000000e0000780c */ /* 0x000fe20003f44270 */
[----:B------:R-:W-:-:S02]  /*2fc0*/  IMAD R21, R21, 0xc, RZ ;  /* 0x0000000c15157824 */ /* 0x000fc400078e02ff */
[----:B------:R-:W-:Y:S01]  /*2fd0*/  IMAD.MOV.U32 R7, RZ, RZ, c[0x0][0x188] ;  /* 0x00006200ff077624 */ /* 0x000fe200078e00ff */
[----:B------:R-:W-:Y:S01]  /*2fe0*/  PRMT R27, RZ, 0x7610, R27 ;  /* 0x00007610ff1b7816 */ /* 0x000fe2000000001b */
[----:B------:R-:W-:Y:S02]  /*2ff0*/  IMAD R5, R5, 0xd, RZ ;  /* 0x0000000d05057824 */ /* 0x000fe400078e02ff */
[----:B------:R-:W-:-:S04]  /*3000*/  IMAD.WIDE R20, R21, 0x2, R2 ;  /* 0x0000000215147825 */ /* 0x000fc800078e0202 */
[----:B------:R-:W-:Y:S01]  /*3010*/  IMAD R7, R7, 0xe, RZ ;  /* 0x0000000e07077824 */ /* 0x000fe200078e02ff */
[----:B------:R-:W2:Y:S01]  /*3020*/  @P4 LDG.E.U16 R27, [R20.64] ;  /* 0x00000004141b4981 */ /* 0x000ea2000c1e1500 */
[----:B------:R-:W-:-:S04]  /*3030*/  IMAD.WIDE R4, R5, 0x2, R2 ;  /* 0x0000000205047825 */ /* 0x000fc800078e0202 */
[----:B------:R-:W-:Y:S01]  /*3040*/  IMAD.WIDE R6, R7, 0x2, R2 ;  /* 0x0000000207067825 */ /* 0x000fe200078e0202 */
[----:B---3--:R-:W-:-:S06]  /*3050*/  PRMT R22, RZ, 0x7610, R22 ;  /* 0x00007610ff167816 */ /* 0x008fcc0000000016 */
[----:B------:R-:W3:Y:S01]  /*3060*/  @P1 LDG.E.U16 R22, [R4.64] ;  /* 0x0000000404161981 */ /* 0x000ee2000c1e1500 */
[----:B----4-:R-:W-:-:S06]  /*3070*/  PRMT R23, RZ, 0x7610, R23 ;  /* 0x00007610ff177816 */ /* 0x010fcc0000000017 */
[----:B------:R-:W4:Y:S04]  /*3080*/  @P2 LDG.E.U16 R23, [R6.64] ;  /* 0x0000000406172981 */ /* 0x000f28000c1e1500 */
        /* <DEDUP_REMOVED lines=8> */
[----:B------:R-:W-:Y:S01]  /*3110*/  ISETP.GT.AND P4, PT, R0, 0x10, PT ;  /* 0x000000100000780c */ /* 0x000fe20003f84270 */
[----:B------:R-:W-:-:S02]  /*3120*/  IMAD.MOV.U32 R11, RZ, RZ, c[0x0][0x188] ;  /* 0x00006200ff0b7624 */ /* 0x000fc400078e00ff */
[----:B------:R-:W-:Y:S01]  /*3130*/  IMAD R9, R9, 0xf, RZ ;  /* 0x0000000f09097824 */ /* 0x000fe200078e02ff */
[----:B------:R-:W-:Y:S01]  /*3140*/  PRMT R18, RZ, 0x7610, R18 ;  /* 0x00007610ff127816 */ /* 0x000fe20000000012 */
[----:B------:R-:W-:Y:S01]  /*3150*/  IMAD.SHL.U32 R11, R11, 0x10, RZ ;  /* 0x000000100b0b7824 */ /* 0x000fe200078e00ff */
[----:B------:R-:W-:Y:S01]  /*3160*/  PRMT R24, RZ, 0x7610, R24 ;  /* 0x00007610ff187816 */ /* 0x000fe20000000018 */
[----:B------:R-:W-:Y:S01]  /*3170*/  IMAD.WIDE R8, R9, 0x2, R2 ;  /* 0x0000000209087825 */ /* 0x000fe200078e0202 */
[----:B------:R-:W-:-:S03]  /*3180*/  ISETP.GT.AND P2, PT, R0, 0x11, PT ;  /* 0x000000110000780c */ /* 0x000fc60003f44270 */
[----:B------:R-:W-:Y:S01]  /*3190*/  IMAD.WIDE R10, R11, 0x2, R2 ;  /* 0x000000020b0a7825 */ /* 0x000fe200078e0202 */
[----:B------:R0:W4:Y:S01]  /*31a0*/  @P3 LDG.E.U16 R18, [R8.64] ;  /* 0x0000000408123981 */ /* 0x000122000c1e1500 */
[C---:B------:R-:W-:Y:S02]  /*31b0*/  ISETP.GT.AND P3, PT, R0.reuse, 0x12, PT ;  /* 0x000000120000780c */ /* 0x040fe40003f64270 */
[----:B------:R-:W-:Y:S01]  /*31c0*/  IMAD.MOV.U32 R4, RZ, RZ, c[0x0][0x188] ;  /* 0x00006200ff047624 */ /* 0x000fe200078e00ff */
[----:B------:R1:W4:Y:S01]  /*31d0*/  @P4 LDG.E.U16 R24, [R10.64] ;  /* 0x000000040a184981 */ /* 0x000322000c1e1500 */
[----:B------:R-:W-:Y:S01]  /*31e0*/  IMAD.MOV.U32 R7, RZ, RZ, c[0x0][0x188] ;  /* 0x00006200ff077624 */ /* 0x000fe200078e00ff */
[----:B------:R-:W-:Y:S01]  /*31f0*/  ISETP.GT.AND P4, PT, R0, 0x13, PT ;  /* 0x000000130000780c */ /* 0x000fe20003f84270 */
[----:B------:R-:W-:Y:S01]  /*3200*/  IMAD R4, R4, 0x11, RZ ;  /* 0x0000001104047824 */ /* 0x000fe200078e02ff */
[----:B------:R-:W-:Y:S01]  /*3210*/  ISETP.GT.AND P5, PT, R0, 0x14, PT ;  /* 0x000000140000780c */ /* 0x000fe20003fa4270 */
[----:B0-----:R-:W-:Y:S01]  /*3220*/  IMAD.MOV.U32 R9, RZ, RZ, c[0x0][0x188] ;  /* 0x00006200ff097624 */ /* 0x001fe200078e00ff */
[----:B------:R-:W-:Y:S01]  /*3230*/  PRMT R25, RZ, 0x7610, R25 ;  /* 0x00007610ff197816 */ /* 0x000fe20000000019 */
[----:B------:R-:W-:-:S02]  /*3240*/  IMAD R7, R7, 0x12, RZ ;  /* 0x0000001207077824 */ /* 0x000fc400078e02ff */
[----:B-1----:R-:W-:Y:S01]  /*3250*/  IMAD.MOV.U32 R11, RZ, RZ, c[0x0][0x188] ;  /* 0x00006200ff0b7624 */ /* 0x002fe200078e00ff */
[----:B--2---:R-:W-:Y:S01]  /*3260*/  PRMT R27, RZ, 0x7610, R27 ;  /* 0x00007610ff1b7816 */ /* 0x004fe2000000001b */
[----:B------:R-:W-:Y:S02]  /*3270*/  IMAD R9, R9, 0x13, RZ ;  /* 0x0000001309097824 */ /* 0x000fe400078e02ff */
[----:B------:R-:W-:-:S04]  /*3280*/  IMAD.WIDE R4, R4, 0x2, R2 ;  /* 0x0000000204047825 */ /* 0x000fc800078e0202 */
[----:B------:R-:W-:Y:S01]  /*3290*/  IMAD R11, R11, 0x14, RZ ;  /* 0x000000140b0b7824 */ /* 0x000fe200078e02ff */
[----:B------:R-:W2:Y:S01]  /*32a0*/  @P2 LDG.E.U16 R25, [R4.64] ;  /* 0x0000000404192981 */ /* 0x000ea2000c1e1500 */
[----:B------:R-:W-:-:S04]  /*32b0*/  IMAD.WIDE R6, R7, 0x2, R2 ;  /* 0x0000000207067825 */ /* 0x000fc800078e0202 */
[--C-:B------:R-:W-:Y:S01]  /*32c0*/  IMAD.WIDE R8, R9, 0x2, R2.reuse ;  /* 0x0000000209087825 */ /* 0x100fe200078e0202 */
[----:B------:R-:W2:Y:S03]  /*32d0*/  @P3 LDG.E.U16 R27, [R6.64] ;  /* 0x00000004061b3981 */ /* 0x000ea6000c1e1500 */
[----:B------:R-:W-:Y:S01]  /*32e0*/  IMAD.WIDE R10, R11, 0x2, R2 ;  /* 0x000000020b0a7825 */ /* 0x000fe200078e0202 */
        /* <DEDUP_REMOVED lines=9> */
[----:B------:R0:W-:Y:S04]  /*3380*/  STL [R1+0xbc], R27 ;  /* 0x0000bc1b01007387 */ /* 0x0001e80000100800 */
[----:B0-----:R-:W2:Y:S04]  /*3390*/  LDL.LU R27, [R1+0xd54] ;  /* 0x000d5400011b7983 */ /* 0x001ea80000300800 */
[----:B---3--:R0:W-:Y:S04]  /*33a0*/  STL [R1+0xb8], R22 ;  /* 0x0000b81601007387 */ /* 0x0081e80000100800 */
[----:B0-----:R-:W3:Y:S04]  /*33b0*/  LDL.LU R22, [R1+0xd50] ;  /* 0x000d500001167983 */ /* 0x001ee80000300800 */
[----:B----4-:R0:W-:Y:S04]  /*33c0*/  STL [R1+0xb4], R23 ;  /* 0x0000b41701007387 */ /* 0x0101e80000100800 */
[----:B0-----:R-:W4:Y:S01]  /*33d0*/  LDL.LU R23, [R1+0xd4c] ;  /* 0x000d4c0001177983 */ /* 0x001f220000300800 */
[C---:B------:R-:W-:Y:S01]  /*33e0*/  ISETP.GT.AND P0, PT, R0.reuse, RZ, PT ;  /* 0x000000ff0000720c */ /* 0x040fe20003f04270 */
[----:B------:R-:W-:Y:S01]  /*33f0*/  IMAD.MOV.U32 R5, RZ, RZ, c[0x0][0x188] ;  /* 0x00006200ff057624 */ /* 0x000fe200078e00ff */
[----:B------:R-:W-:-:S02]  /*3400*/  ISETP.GT.AND P1, PT, R0, 0x15, PT ;  /* 0x000000150000780c */ /* 0x000fc40003f24270 */
[----:B------:R-:W-:Y:S01]  /*3410*/  PRMT R20, RZ, 0x7610, R20 ;  /* 0x00007610ff147816 */ /* 0x000fe20000000014 */
[----:B------:R-:W-:Y:S01]  /*3420*/  IMAD R5, R5, 0x15, RZ ;  /* 0x0000001505057824 */ /* 0x000fe200078e02ff */
[----:B------:R-:W-:-:S03]  /*3430*/  PRMT R9, RZ, 0x7610, R9 ;  /* 0x00007610ff097816 */ /* 0x000fc60000000009 */
[----:B------:R-:W-:Y:S01]  /*3440*/  IMAD.WIDE R4, R5, 0x2, R2 ;  /* 0x0000000205047825 */ /* 0x000fe200078e0202 */
[----:B------:R-:W-:-:S03]  /*3450*/  ISETP.GT.AND P2, PT, R0, 0x16, PT ;  /* 0x000000160000780c */ /* 0x000fc60003f44270 */
[----:B------:R0:W2:Y:S01]  /*3460*/  @P0 LDG.E.U16 R20, [R2.64] ;  /* 0x0000000402140981 */ /* 0x0000a2000c1e1500 */
[----:B------:R-:W-:Y:S01]  /*3470*/  ISETP.GT.AND P0, PT, R0, 0x18, PT ;  /* 0x000000180000780c */ /* 0x000fe20003f04270 */
[----:B------:R-:W-:Y:S02]  /*3480*/  IMAD.MOV.U32 R7, RZ, RZ, c[0x0][0x188] ;  /* 0x00006200ff077624 */ /* 0x000fe400078e00ff */
[----:B------:R1:W2:Y:S02]  /*3490*/  @P1 LDG.E.U16 R9, [R4.64] ;  /* 0x0000000404091981 */ /* 0x0002a4000c1e1500 */
[----:B------:R-:W-:Y:S01]  /*34a0*/  IMAD R7, R7, 0x18, RZ ;  /* 0x0000001807077824 */ /* 0x000fe200078e02ff */
[----:B------:R-:W-:Y:S01]  /*34b0*/  PRMT R8, RZ, 0x7610, R8 ;  /* 0x00007610ff087816 */ /* 0x000fe20000000008 */
[----:B-1----:R-:W-:Y:S02]  /*34c0*/  IMAD.MOV.U32 R5, RZ, RZ, c[0x0][0x188] ;  /* 0x00006200ff057624 */ /* 0x002fe400078e00ff */
[----:B------:R-:W-:-:S04]  /*34d0*/  IMAD.WIDE R6, R7, 0x2, R2 ;  /* 0x0000000207067825 */ /* 0x000fc800078e0202 */
[----:B------:R-:W-:Y:S01]  /*34e0*/  IMAD R5, R5, 0x16, RZ ;  /* 0x0000001605057824 */ /* 0x000fe200078e02ff */
[----:B------:R-:W3:Y:S03]  /*34f0*/  @P0 LDG.E.U16 R8, [R6.64] ;  /* 0x0000000406080981 */ /* 0x000ee6000c1e1500 */
[----:B------:R-:W-:Y:S01]  /*3500*/  IMAD.WIDE R4, R5, 0x2, R2 ;  /* 0x0000000205047825 */ /* 0x000fe200078e0202 */
[----:B----4-:R-:W-:-:S06]  /*3510*/  PRMT R23, RZ, 0x7610, R23 ;  /* 0x00007610ff177816 */ /* 0x010fcc0000000017 */
[----:B------:R1:W4:Y:S01]  /*3520*/  @P2 LDG.E.U16 R23, [R4.64] ;  /* 0x0000000404172981 */ /* 0x000322000c1e1500 */
[C---:B------:R-:W-:Y:S02]  /*3530*/  ISETP.GT.AND P3, PT, R0.reuse, 0x17, PT ;  /* 0x000000170000780c */ /* 0x040fe40003f64270 */
[C---:B------:R-:W-:Y:S02]  /*3540*/  ISETP.GT.AND P1, PT, R0.reuse, 0x20, PT ;  /* 0x000000200000780c */ /* 0x040fe40003f24270 */
[----:B------:R-:W-:Y:S01]  /*3550*/  ISETP.GT.AND P0, PT, R0, 0x19, PT ;  /* 0x000000190000780c */ /* 0x000fe20003f04270 */
[----:B-1----:R-:W-:Y:S01]  /*3560*/  IMAD.MOV.U32 R5, RZ, RZ, c[0x0][0x188] ;  /* 0x00006200ff057624 */ /* 0x002fe200078e00ff */
[----:B------:R-:W-:Y:S02]  /*3570*/  PRMT R17, RZ, 0x7610, R17 ;  /* 0x00007610ff117816 */ /* 0x000fe40000000011 */
[----:B--2---:R-:W-:Y:S01]  /*3580*/  PRMT R27, RZ, 0x7610, R27 ;  /* 0x00007610ff1b7816 */ /* 0x004fe2000000001b */
[----:B------:R-:W-:Y:S01]  /*3590*/  IMAD R5, R5, 0x19, RZ ;  /* 0x0000001905057824 */ /* 0x000fe200078e02ff */
[----:B---3--:R-:W-:Y:S01]  /*35a0*/  PRMT R22, RZ, 0x7610, R22 ;  /* 0x00007610ff167816 */ /* 0x008fe20000000016 */
[----:B------:R1:W-:Y:S04]  /*35b0*/  STL [R1+0x8c], R8 ;  /* 0x00008c0801007387 */ /* 0x0003e80000100800 */
[----:B------:R2:W-:Y:S01]  /*35c0*/  STL [R1+0xb0], R9 ;  /* 0x0000b00901007387 */ /* 0x0005e20000100800 */
[----:B-1----:R-:W-:-:S02]  /*35d0*/  IMAD.MOV.U32 R8, RZ, RZ, c[0x0][0x188] ;  /* 0x00006200ff087624 */ /* 0x002fc400078e00ff */
[----:B--2---:R-:W-:Y:S02]  /*35e0*/  IMAD.MOV.U32 R9, RZ, RZ, c[0x0][0x188] ;  /* 0x00006200ff097624 */ /* 0x004fe400078e00ff */
[----:B------:R-:W-:Y:S02]  /*35f0*/  IMAD R8, R8, 0x17, RZ ;  /* 0x0000001708087824 */ /* 0x000fe400078e02ff */
[----:B------:R-:W-:Y:S02]  /*3600*/  IMAD.SHL.U32 R9, R9, 0x20, RZ ;  /* 0x0000002009097824 */ /* 0x000fe400078e00ff */
[----:B------:R-:W-:-:S04]  /*3610*/  IMAD.WIDE R6, R8, 0x2, R2 ;  /* 0x0000000208067825 */ /* 0x000fc800078e0202 */
[--C-:B------:R-:W-:Y:S01]  /*3620*/  IMAD.WIDE R8, R9, 0x2, R2.reuse ;  /* 0x0000000209087825 */ /* 0x100fe200078e0202 */
[----:B------:R1:W2:Y:S03]  /*3630*/  @P3 LDG.E.U16 R17, [R6.64] ;  /* 0x0000000406113981 */ /* 0x0002a6000c1e1500 */
[----:B------:R-:W-:Y:S01]  /*3640*/  IMAD.WIDE R4, R5, 0x2, R2 ;  /* 0x0000000205047825 */ /* 0x000fe200078e0202 */
[----:B------:R-:W3:Y:S04]  /*3650*/  @P1 LDG.E.U16 R27, [R8.64] ;  /* 0x00000004081b1981 */ /* 0x000ee8000c1e1500 */
[----:B------:R-:W3:Y:S04]  /*3660*/  @P0 LDG.E.U16 R22, [R4.64] ;  /* 0x0000000404160981 */ /* 0x000ee8000c1e1500 */
[----:B----4-:R4:W-:Y:S04]  /*3670*/  STL [R1+0xa8], R23 ;  /* 0x0000a81701007387 */ /* 0x0109e80000100800 */
[----:B----4-:R-:W4:Y:S01]  /*3680*/  LDL.LU R23, [R1+0xd48] ;  /* 0x000d480001177983 */ /* 0x010f220000300800 */
[----:B------:R-:W-:Y:S01]  /*3690*/  ISETP.GT.AND P4, PT, R0, 0x28, PT ;  /* 0x000000280000780c */ /* 0x000fe20003f84270 */
[----:B-1----:R-:W-:-:S04]  /*36a0*/  IMAD.MOV.U32 R7, RZ, RZ, c[0x0][0x188] ;  /* 0x00006200ff077624 */ /* 0x002fc800078e00ff */
[----:B------:R-:W-:-:S04]  /*36b0*/  IMAD R7, R7, 0x28, RZ ;  /* 0x0000002807077824 */ /* 0x000fc800078e02ff */
[----:B------:R-:W-:Y:S01]  /*36c0*/  IMAD.WIDE R6, R7, 0x2, R2 ;  /* 0x0000000207067825 */ /* 0x000fe200078e0202 */
[----:B--2---:R-:W-:Y:S04]  /*36d0*/  STL [R1+0xc80], R17 ;  /* 0x000c801101007387 */ /* 0x004fe80000100800 */
[----:B---3--:R1:W-:Y:S04]  /*36e0*/  STL [R1+0x88], R27 ;  /* 0x0000881b01007387 */ /* 0x0083e80000100800 */
[----:B-1----:R-:W2:Y:S04]  /*36f0*/  LDL.LU R27, [R1+0xd44] ;  /* 0x000d4400011b7983 */ /* 0x002ea80000300800 */
[----:B------:R1:W-:Y:S04]  /*3700*/  STL [R1+0x9c], R22 ;  /* 0x00009c1601007387 */ /* 0x0003e80000100800 */
[----:B-1----:R-:W3:Y:S01]  /*3710*/  LDL.LU R22, [R1+0xd40] ;  /* 0x000d400001167983 */ /* 0x002ee20000300800 */
[----:B----4-:R-:W-:-:S06]  /*3720*/  PRMT R23, RZ, 0x7610, R23 ;  /* 0x00007610ff177816 */ /* 0x010fcc0000000017 */
[----:B------:R-:W4:Y:S01]  /*3730*/  @P4 LDG.E.U16 R23, [R6.64] ;  /* 0x0000000406174981 */ /* 0x000f22000c1e1500 */
[C---:B------:R-:W-:Y:S01]  /*3740*/  ISETP.GT.AND P3, PT, R0.reuse, 0x30, PT ;  /* 0x000000300000780c */ /* 0x040fe20003f64270 */
[----:B------:R-:W-:Y:S01]  /*3750*/  IMAD.MOV.U32 R9, RZ, RZ, c[0x0][0x188] ;  /* 0x00006200ff097624 */ /* 0x000fe200078e00ff */
[----:B------:R-:W-:Y:S01]  /*3760*/  ISETP.GT.AND P1, PT, R0, 0x1a, PT ;  /* 0x0000001a0000780c */ /* 0x000fe20003f24270 */
[----:B------:R-:W-:Y:S02]  /*3770*/  IMAD.MOV.U32 R5, RZ, RZ, c[0x0][0x188] ;  /* 0x00006200ff057624 */ /* 0x000fe400078e00ff */
[----:B------:R-:W-:Y:S02]  /*3780*/  IMAD R9, R9, 0x30, RZ ;  /* 0x0000003009097824 */ /* 0x000fe400078e02ff */
[----:B------:R-:W-:Y:S02]  /*3790*/  IMAD R5, R5, 0x1a, RZ ;  /* 0x0000001a05057824 */ /* 0x000fe400078e02ff */
[----:B------:R-:W-:-:S04]  /*37a0*/  IMAD.WIDE R8, R9, 0x2, R2 ;  /* 0x0000000209087825 */ /* 0x000fc800078e0202 */
[----:B------:R-:W-:Y:S01]  /*37b0*/  IMAD.WIDE R4, R5, 0x2, R2 ;  /* 0x0000000205047825 */ /* 0x000fe200078e0202 */
[----:B--2---:R-:W-:-:S06]  /*37c0*/  PRMT R27, RZ, 0x7610, R27 ;  /* 0x00007610ff1b7816 */ /* 0x004fcc000000001b */
[----:B------:R-:W2:Y:S01]  /*37d0*/  @P3 LDG.E.U16 R27, [R8.64] ;  /* 0x00000004081b3981 */ /* 0x000ea2000c1e1500 */
[----:B---3--:R-:W-:-:S06]  /*37e0*/  PRMT R22, RZ, 0x7610, R22 ;  /* 0x00007610ff167816 */ /* 0x008fcc0000000016 */
[----:B------:R1:W3:Y:S04]  /*37f0*/  @P1 LDG.E.U16 R22, [R4.64] ;  /* 0x0000000404161981 */ /* 0x0002e8000c1e1500 */
[----:B----4-:R4:W-:Y:S04]  /*3800*/  STL [R1+0x34], R23 ;  /* 0x0000341701007387 */ /* 0x0109e80000100800 */
[----:B----4-:R-:W4:Y:S01]  /*3810*/  LDL.LU R23, [R1+0xd3c] ;  /* 0x000d3c0001177983 */ /* 0x010f220000300800 */
[C---:B------:R-:W-:Y:S01]  /*3820*/  ISETP.GT.AND P0, PT, R0.reuse, 0x1b, PT ;  /* 0x0000001b0000780c */ /* 0x040fe20003f04270 */
[----:B------:R-:W-:Y:S01]  /*3830*/  IMAD.MOV.U32 R7, RZ, RZ, c[0x0][0x188] ;  /* 0x00006200ff077624 */ /* 0x000fe200078e00ff */
[----:B------:R-:W-:Y:S01]  /*3840*/  ISETP.GT.AND P3, PT, R0, 0x38, PT ;  /* 0x000000380000780c */ /* 0x000fe20003f64270 */
[----:B-1----:R-:W-:-:S02]  /*3850*/  IMAD.MOV.U32 R5, RZ, RZ, c[0x0][0x188] ;  /* 0x00006200ff057624 */ /* 0x002fc400078e00ff */
[----:B------:R-:W-:Y:S02]  /*3860*/  IMAD R7, R7, 0x1b, RZ ;  /* 0x0000001b07077824 */ /* 0x000fe400078e02ff */
[----:B------:R-:W-:Y:S01]  /*3870*/  IMAD R5, R5, 0x38, RZ ;  /* 0x0000003805057824 */ /* 0x000fe200078e02ff */
[----:B------:R-:W-:Y:S01]  /*3880*/  PRMT R10, RZ, 0x7610, R10 ;  /* 0x00007610ff0a7816 */ /* 0x000fe2000000000a */
[----:B------:R-:W-:-:S04]  /*3890*/  IMAD.WIDE R6, R7, 0x2, R2 ;  /* 0x0000000207067825 */ /* 0x000fc800078e0202 */
[----:B------:R-:W-:-:S05]  /*38a0*/  IMAD.WIDE R4, R5, 0x2, R2 ;  /* 0x0000000205047825 */ /* 0x000fca00078e0202 */
[----:B------:R-:W4:Y:S04]  /*38b0*/  @P3 LDG.E.U16 R10, [R4.64] ;  /* 0x00000004040a3981 */ /* 0x000f28000c1e1500 */
[----:B--2---:R1:W-:Y:S04]  /*38c0*/  STL [R1+0x84], R27 ;  /* 0x0000841b01007387 */ /* 0x0043e80000100800 */
[----:B-1----:R-:W2:Y:S04]  /*38d0*/  LDL.LU R27, [R1+0xd38] ;  /* 0x000d3800011b7983 */ /* 0x002ea80000300800 */
[----:B---3--:R1:W-:Y:S04]  /*38e0*/  STL [R1+0x98], R22 ;  /* 0x0000981601007387 */ /* 0x0083e80000100800 */
[----:B-1----:R-:W3:Y:S01]  /*38f0*/  LDL.LU R22, [R1+0xd34] ;  /* 0x000d340001167983 */ /* 0x002ee20000300800 */
[----:B----4-:R-:W-:-:S06]  /*3900*/  PRMT R23, RZ, 0x7610, R23 ;  /* 0x00007610ff177816 */ /* 0x010fcc0000000017 */
[----:B------:R-:W4:Y:S01]  /*3910*/  @P0 LDG.E.U16 R23, [R6.64] ;  /* 0x0000000406170981 */ /* 0x000f22000c1e1500 */
[C---:B------:R-:W-:Y:S01]  /*3920*/  ISETP.GT.AND P2, PT, R0.reuse, 0x1c, PT ;  /* 0x0000001c0000780c */ /* 0x040fe20003f44270 */
[----:B------:R-:W-:Y:S01]  /*3930*/  IMAD.MOV.U32 R9, RZ, RZ, c[0x0][0x188] ;  /* 0x00006200ff097624 */ /* 0x000fe200078e00ff */
[----:B------:R-:W-:-:S03]  /*3940*/  ISETP.GT.AND P0, PT, R0, 0x1d, PT ;  /* 0x0000001d0000780c */ /* 0x000fc60003f04270 */
[----:B------:R-:W-:Y:S01]  /*3950*/  IMAD R9, R9, 0x1c, RZ ;  /* 0x0000001c09097824 */ /* 0x000fe200078e02ff */
[----:B------:R-:W-:-:S03]  /*3960*/  PRMT R11, RZ, 0x7610, R11 ;  /* 0x00007610ff0b7816 */ /* 0x000fc6000000000b */
[----:B------:R-:W-:-:S05]  /*3970*/  IMAD.WIDE R8, R9, 0x2, R2 ;  /* 0x0000000209087825 */ /* 0x000fca00078e0202 */
[----:B------:R-:W2:Y:S01]  /*3980*/  @P2 LDG.E.U16 R11, [R8.64] ;  /* 0x00000004080b2981 */ /* 0x000ea2000c1e1500 */
[----:B---3--:R-:W-:-:S03]  /*3990*/  PRMT R22, RZ, 0x7610, R22 ;  /* 0x00007610ff167816 */ /* 0x008fc60000000016 */
[----:B----4-:R1:W-:Y:S04]  /*39a0*/  STL [R1+0x94], R23 ;  /* 0x0000941701007387 */ /* 0x0103e80000100800 */
[----:B-1----:R-:W3:Y:S04]  /*39b0*/  LDL.LU R23, [R1+0xd30] ;  /* 0x000d300001177983 */ /* 0x002ee80000300800 */
[----:B------:R1:W-:Y:S02]  /*39c0*/  STL [R1+0x30], R10 ;  /* 0x0000300a01007387 */ /* 0x0003e40000100800 */
[----:B-1----:R-:W-:-:S04]  /*39d0*/  IMAD.MOV.U32 R10, RZ, RZ, c[0x0][0x188] ;  /* 0x00006200ff0a7624 */ /* 0x002fc800078e00ff */
[----:B------:R-:W-:-:S04]  /*39e0*/  IMAD R10, R10, 0x1d, RZ ;  /* 0x0000001d0a0a7824 */ /* 0x000fc800078e02ff */
[----:B------:R-:W-:-:S05]  /*39f0*/  IMAD.WIDE R4, R10, 0x2, R2 ;  /* 0x000000020a047825 */ /* 0x000fca00078e0202 */
[----:B------:R-:W4:Y:S01]  /*3a00*/  @P0 LDG.E.U16 R22, [R4.64] ;  /* 0x0000000404160981 */ /* 0x000f22000c1e1500 */
[----:B------:R-:W-:Y:S01]  /*3a10*/  ISETP.GT.AND P1, PT, R0, 0x1e, PT ;  /* 0x0000001e0000780c */ /* 0x000fe20003f24270 */
[----:B------:R-:W-:Y:S01]  /*3a20*/  IMAD.MOV.U32 R7, RZ, RZ, c[0x0][0x188] ;  /* 0x00006200ff077624 */ /* 0x000fe200078e00ff */
[----:B------:R-:W-:-:S03]  /*3a30*/  PRMT R18, RZ, 0x7610, R18 ;  /* 0x00007610ff127816 */ /* 0x000fc60000000012 */
[----:B------:R-:W-:-:S04]  /*3a40*/  IMAD R7, R7, 0x1e, RZ ;  /* 0x0000001e07077824 */ /* 0x000fc800078e02ff */
[----:B------:R-:W-:Y:S01]  /*3a50*/  IMAD.WIDE R6, R7, 0x2, R2 ;  /* 0x0000000207067825 */ /* 0x000fe200078e0202 */
[----:B--2---:R1:W-:Y:S04]  /*3a60*/  STL [R1+0x90], R11 ;  /* 0x0000900b01007387 */ /* 0x0043e80000100800 */
[----:B------:R-:W2:Y:S01]  /*3a70*/  @P1 LDG.E.U16 R18, [R6.64] ;  /* 0x0000000406121981 */ /* 0x000ea2000c1e1500 */
[C---:B------:R-:W-:Y:S01]  /*3a80*/  ISETP.GT.AND P2, PT, R0.reuse, 0x1f, PT ;  /* 0x0000001f0000780c */ /* 0x040fe20003f44270 */
[----:B------:R-:W-:Y:S01]  /*3a90*/  IMAD.MOV.U32 R10, RZ, RZ, c[0x0][0x188] ;  /* 0x00006200ff0a7624 */ /* 0x000fe200078e00ff */
[----:B------:R-:W-:Y:S01]  /*3aa0*/  ISETP.GT.AND P3, PT, R0, 0x21, PT ;  /* 0x000000210000780c */ /* 0x000fe20003f64270 */
[----:B-1----:R-:W-:Y:S01]  /*3ab0*/  IMAD.MOV.U32 R11, RZ, RZ, c[0x0][0x188] ;  /* 0x00006200ff0b7624 */ /* 0x002fe200078e00ff */
[----:B----4-:R1:W-:Y:S04]  /*3ac0*/  STL [R1+0x80], R22 ;  /* 0x0000801601007387 */ /* 0x0103e80000100800 */
[----:B-1----:R-:W4:Y:S01]  /*3ad0*/  LDL.LU R22, [R1+0xd2c] ;  /* 0x000d2c0001167983 */ /* 0x002f220000300800 */
[----:B------:R-:W-:-:S02]  /*3ae0*/  IMAD R11, R11, 0x1f, RZ ;  /* 0x0000001f0b0b7824 */ /* 0x000fc400078e02ff */
[----:B------:R-:W-:Y:S01]  /*3af0*/  IMAD R10, R10, 0x21, RZ ;  /* 0x000000210a0a7824 */ /* 0x000fe200078e02ff */
[----:B------:R-:W-:Y:S01]  /*3b00*/  PRMT R16, RZ, 0x7610, R16 ;  /* 0x00007610ff107816 */ /* 0x000fe20000000010 */
[----:B------:R-:W-:Y:S01]  /*3b10*/  IMAD.WIDE R8, R11, 0x2, R2 ;  /* 0x000000020b087825 */ /* 0x000fe200078e0202 */
[----:B---3--:R-:W-:-:S03]  /*3b20*/  PRMT R23, RZ, 0x7610, R23 ;  /* 0x00007610ff177816 */ /* 0x008fc60000000017 */
[----:B------:R-:W-:Y:S01]  /*3b30*/  IMAD.WIDE R10, R10, 0x2, R2 ;  /* 0x000000020a0a7825 */ /* 0x000fe200078e0202 */
[C---:B------:R-:W-:Y:S01]  /*3b40*/  ISETP.GT.AND P1, PT, R0.reuse, 0x22, PT ;  /* 0x000000220000780c */ /* 0x040fe20003f24270 */
[----:B------:R1:W3:Y:S02]  /*3b50*/  @P2 LDG.E.U16 R16, [R8.64] ;  /* 0x0000000408102981 */ /* 0x0002e4000c1e1500 */
[----:B------:R-:W-:Y:S02]  /*3b60*/  IMAD.MOV.U32 R5, RZ, RZ, c[0x0][0x188] ;  /* 0x00006200ff057624 */ /* 0x000fe400078e00ff */
[----:B------:R0:W3:Y:S01]  /*3b70*/  @P3 LDG.E.U16 R23, [R10.64] ;  /* 0x000000040a173981 */ /* 0x0000e2000c1e1500 */
[----:B------:R-:W-:Y:S01]  /*3b80*/  ISETP.GT.AND P3, PT, R0, 0x24, PT ;  /* 0x000000240000780c */ /* 0x000fe20003f64270 */
[----:B------:R-:W-:Y:S02]  /*3b90*/  IMAD R5, R5, 0x22, RZ ;  /* 0x0000002205057824 */ /* 0x000fe400078e02ff */
[----:B-1----:R-:W-:Y:S01]  /*3ba0*/  IMAD.MOV.U32 R9, RZ, RZ, c[0x0][0x188] ;  /* 0x00006200ff097624 */ /* 0x002fe200078e00ff */
[----:B--2---:R1:W-:Y:S03]  /*3bb0*/  STL [R1+0xc84], R18 ;  /* 0x000c841201007387 */ /* 0x0043e60000100800 */
[----:B------:R-:W-:-:S02]  /*3bc0*/  IMAD R9, R9, 0x24, RZ ;  /* 0x0000002409097824 */ /* 0x000fc400078e02ff */
[----:B------:R-:W-:Y:S01]  /*3bd0*/  IMAD.WIDE R4, R5, 0x2, R2 ;  /* 0x0000000205047825 */ /* 0x000fe200078e0202 */
[----:B-1----:R-:W-:-:S03]  /*3be0*/  PRMT R18, RZ, 0x7610, R18 ;  /* 0x00007610ff127816 */ /* 0x002fc60000000012 */
[----:B------:R-:W-:-:S03]  /*3bf0*/  IMAD.WIDE R8, R9, 0x2, R2 ;  /* 0x0000000209087825 */ /* 0x000fc600078e0202 */
[----:B------:R1:W2:Y:S01]  /*3c00*/  @P1 LDG.E.U16 R18, [R4.64] ;  /* 0x0000000404121981 */ /* 0x0002a2000c1e1500 */
[----:B----4-:R-:W-:-:S06]  /*3c10*/  PRMT R22, RZ, 0x7610, R22 ;  /* 0x00007610ff167816 */ /* 0x010fcc0000000016 */
[----:B------:R-:W4:Y:S01]  /*3c20*/  @P3 LDG.E.U16 R22, [R8.64] ;  /* 0x0000000408163981 */ /* 0x000f22000c1e1500 */
[----:B------:R-:W-:Y:S01]  /*3c30*/  ISETP.GT.AND P2, PT, R0, 0x23, PT ;  /* 0x000000230000780c */ /* 0x000fe20003f44270 */
[----:B------:R-:W-:Y:S01]  /*3c40*/  IMAD.MOV.U32 R7, RZ, RZ, c[0x0][0x188] ;  /* 0x00006200ff077624 */ /* 0x000fe200078e00ff */
[----:B0-----:R-:W-:-:S03]  /*3c50*/  PRMT R10, RZ, 0x7610, R10 ;  /* 0x00007610ff0a7816 */ /* 0x001fc6000000000a */
[----:B------:R-:W-:Y:S02]  /*3c60*/  IMAD R7, R7, 0x23, RZ ;  /* 0x0000002307077824 */ /* 0x000fe400078e02ff */
[----:B-1----:R-:W-:Y:S02]  /*3c70*/  IMAD.MOV.U32 R4, RZ, RZ, R10 ;  /* 0x000000ffff047224 */ /* 0x002fe400078e000a */
[----:B------:R-:W-:-:S05]  /*3c80*/  IMAD.WIDE R6, R7, 0x2, R2 ;  /* 0x0000000207067825 */ /* 0x000fca00078e0202 */
[----:B------:R0:W4:Y:S04]  /*3c90*/  @P2 LDG.E.U16 R4, [R6.64] ;  /* 0x0000000406042981 */ /* 0x000128000c1e1500 */
[----:B---3--:R-:W-:Y:S04]  /*3ca0*/  STL [R1+0xc88], R16 ;  /* 0x000c881001007387 */ /* 0x008fe80000100800 */
[----:B------:R1:W-:Y:S04]  /*3cb0*/  STL [R1+0x74], R23 ;  /* 0x0000741701007387 */ /* 0x0003e80000100800 */
[----:B-1----:R-:W3:Y:S04]  /*3cc0*/  LDL.LU R23, [R1+0xd28] ;  /* 0x000d280001177983 */ /* 0x002ee80000300800 */
[----:B------:R-:W-:Y:S04]  /*3cd0*/  STL.S16 [R1+0x6c], R10 ;  /* 0x00006c0a01007387 */ /* 0x000fe80000100600 */
[----:B--2---:R-:W-:Y:S04]  /*3ce0*/  STL [R1+0xcf8], R18 ;  /* 0x000cf81201007387 */ /* 0x004fe80000100800 */
[----:B----4-:R1:W-:Y:S04]  /*3cf0*/  STL [R1+0x68], R22 ;  /* 0x0000681601007387 */ /* 0x0103e80000100800 */
[----:B-1----:R-:W2:Y:S01]  /*3d00*/  LDL.LU R22, [R1+0xd24] ;  /* 0x000d240001167983 */ /* 0x002ea20000300800 */
[C---:B------:R-:W-:Y:S01]  /*3d10*/  ISETP.GT.AND P0, PT, R0.reuse, 0x26, PT ;  /* 0x000000260000780c */ /* 0x040fe20003f04270 */
[----:B------:R-:W-:Y:S01]  /*3d20*/  IMAD.MOV.U32 R5, RZ, RZ, c[0x0][0x188] ;  /* 0x00006200ff057624 */ /* 0x000fe200078e00ff */
[----:B------:R-:W-:Y:S01]  /*3d30*/  ISETP.GT.AND P1, PT, R0, 0x27, PT ;  /* 0x000000270000780c */ /* 0x000fe20003f24270 */
[----:B0-----:R-:W-:-:S02]  /*3d40*/  IMAD.MOV.U32 R6, RZ, RZ, c[0x0][0x188] ;  /* 0x00006200ff067624 */ /* 0x001fc400078e00ff */
[----:B------:R-:W-:Y:S01]  /*3d50*/  IMAD R5, R5, 0x26, RZ ;  /* 0x0000002605057824 */ /* 0x000fe200078e02ff */
[----:B------:R-:W-:Y:S01]  /*3d60*/  PRMT R19, RZ, 0x7610, R19 ;  /* 0x00007610ff137816 */ /* 0x000fe20000000013 */
[----:B------:R0:W-:Y:S01]  /*3d70*/  @P2 STL [R1+0x6c], R4 ;  /* 0x00006c0401002387 */ /* 0x0001e20000100800 */
[----:B------:R-:W-:Y:S01]  /*3d80*/  IMAD R6, R6, 0x27, RZ ;  /* 0x0000002706067824 */ /* 0x000fe200078e02ff */
[C---:B------:R-:W-:Y:S01]  /*3d90*/  ISETP.GT.AND P4, PT, R0.reuse, 0x25, PT ;  /* 0x000000250000780c */ /* 0x040fe20003f84270 */
[----:B------:R-:W-:Y:S01]  /*3da0*/  IMAD.MOV.U32 R11, RZ, RZ, c[0x0][0x188] ;  /* 0x00006200ff0b7624 */ /* 0x000fe200078e00ff */
[----:B------:R-:W-:Y:S01]  /*3db0*/  PRMT R15, RZ, 0x7610, R15 ;  /* 0x00007610ff0f7816 */ /* 0x000fe2000000000f */
[----:B0-----:R-:W-:Y:S01]  /*3dc0*/  IMAD.WIDE R4, R5, 0x2, R2 ;  /* 0x0000000205047825 */ /* 0x001fe200078e0202 */
[----:B------:R-:W-:-:S04]  /*3dd0*/  ISETP.GT.AND P2, PT, R0, 0x29, PT ;  /* 0x000000290000780c */ /* 0x000fc80003f44270 */
[----:B------:R0:W4:Y:S01]  /*3de0*/  @P0 LDG.E.U16 R19, [R4.64] ;  /* 0x0000000404130981 */ /* 0x000122000c1e1500 */
[----:B------:R-:W-:Y:S02]  /*3df0*/  IMAD R11, R11, 0x25, RZ ;  /* 0x000000250b0b7824 */ /* 0x000fe400078e02ff */
[----:B------:R-:W-:Y:S01]  /*3e00*/  IMAD.MOV.U32 R7, RZ, RZ, c[0x0][0x188] ;  /* 0x00006200ff077624 */ /* 0x000fe200078e00ff */
[----:B------:R-:W-:Y:S01]  /*3e10*/  ISETP.GT.AND P3, PT, R0, 0x2a, PT ;  /* 0x0000002a0000780c */ /* 0x000fe20003f64270 */
[----:B------:R-:W-:Y:S02]  /*3e20*/  IMAD.MOV.U32 R9, RZ, RZ, c[0x0][0x188] ;  /* 0x00006200ff097624 */ /* 0x000fe400078e00ff */
[----:B0-----:R-:W-:Y:S01]  /*3e30*/  IMAD.WIDE R4, R6, 0x2, R2 ;  /* 0x0000000206047825 */ /* 0x001fe200078e0202 */
[----:B---3--:R-:W-:Y:S02]  /*3e40*/  PRMT R23, RZ, 0x7610, R23 ;  /* 0x00007610ff177816 */ /* 0x008fe40000000017 */
[----:B------:R-:W-:-:S02]  /*3e50*/  ISETP.GT.AND P0, PT, R0, 0x2b, PT ;  /* 0x0000002b0000780c */ /* 0x000fc40003f04270 */
[----:B------:R0:W3:Y:S01]  /*3e60*/  @P1 LDG.E.U16 R15, [R4.64] ;  /* 0x00000004040f1981 */ /* 0x0000e2000c1e1500 */
[----:B------:R-:W-:Y:S01]  /*3e70*/  IMAD.WIDE R10, R11, 0x2, R2 ;  /* 0x000000020b0a7825 */ /* 0x000fe200078e0202 */
[----:B------:R-:W-:-:S03]  /*3e80*/  PRMT R27, RZ, 0x7610, R27 ;  /* 0x00007610ff1b7816 */ /* 0x000fc6000000001b */
[----:B------:R-:W-:Y:S01]  /*3e90*/  IMAD R7, R7, 0x29, RZ ;  /* 0x0000002907077824 */ /* 0x000fe200078e02ff */
[----:B------:R-:W3:Y:S01]  /*3ea0*/  @P4 LDG.E.U16 R23, [R10.64] ;  /* 0x000000040a174981 */ /* 0x000ee2000c1e1500 */
[----:B------:R-:W-:Y:S02]  /*3eb0*/  IMAD R9, R9, 0x2a, RZ ;  /* 0x0000002a09097824 */ /* 0x000fe400078e02ff */
[----:B0-----:R-:W-:Y:S01]  /*3ec0*/  IMAD.MOV.U32 R5, RZ, RZ, c[0x0][0x188] ;  /* 0x00006200ff057624 */ /* 0x001fe200078e00ff */
[----:B------:R-:W-:Y:S01]  /*3ed0*/  PRMT R16, RZ, 0x7610, R16 ;  /* 0x00007610ff107816 */ /* 0x000fe20000000010 */
[----:B------:R-:W-:-:S04]  /*3ee0*/  IMAD.WIDE R6, R7, 0x2, R2 ;  /* 0x0000000207067825 */ /* 0x000fc800078e0202 */
[----:B------:R-:W-:Y:S01]  /*3ef0*/  IMAD R5, R5, 0x2b, RZ ;  /* 0x0000002b05057824 */ /* 0x000fe200078e02ff */
[----:B------:R-:W4:Y:S01]  /*3f00*/  @P2 LDG.E.U16 R27, [R6.64] ;  /* 0x00000004061b2981 */ /* 0x000f22000c1e1500 */
[----:B------:R-:W-:-:S04]  /*3f10*/  IMAD.WIDE R8, R9, 0x2, R2 ;  /* 0x0000000209087825 */ /* 0x000fc800078e0202 */
[----:B------:R-:W-:Y:S01]  /*3f20*/  IMAD.WIDE R4, R5, 0x2, R2 ;  /* 0x0000000205047825 */ /* 0x000fe200078e0202 */
[----:B------:R-:W4:Y:S01]  /*3f30*/  @P3 LDG.E.U16 R16, [R8.64] ;  /* 0x0000000408103981 */ /* 0x000f22000c1e1500 */
[----:B--2---:R-:W-:-:S06]  /*3f40*/  PRMT R22, RZ, 0x7610, R22 ;  /* 0x00007610ff167816 */ /* 0x004fcc0000000016 */
[----:B------:R-:W2:Y:S04]  /*3f50*/  @P0 LDG.E.U16 R22, [R4.64] ;  /* 0x0000000404160981 */ /* 0x000ea8000c1e1500 */
[----:B---3--:R0:W-:Y:S04]  /*3f60*/  STL [R1+0x64], R23 ;  /* 0x0000641701007387 */ /* 0x0081e80000100800 */
[----:B0-----:R-:W3:Y:S04]  /*3f70*/  LDL.LU R23, [R1+0xd20] ;  /* 0x000d200001177983 */ /* 0x001ee80000300800 */
[----:B----4-:R-:W-:Y:S04]  /*3f80*/  STL [R1+0xc8c], R19 ;  /* 0x000c8c1301007387 */ /* 0x010fe80000100800 */
[----:B------:R-:W-:Y:S04]  /*3f90*/  STL [R1+0xc90], R15 ;  /* 0x000c900f01007387 */ /* 0x000fe80000100800 */
[----:B------:R0:W-:Y:S04]  /*3fa0*/  STL [R1+0x58], R27 ;  /* 0x0000581b01007387 */ /* 0x0001e80000100800 */
[----:B0-----:R-:W4:Y:S04]  /*3fb0*/  LDL.LU R27, [R1+0xd1c] ;  /* 0x000d1c00011b7983 */ /* 0x001f280000300800 */
[----:B------:R-:W-:Y:S04]  /*3fc0*/  STL [R1+0xcfc], R16 ;  /* 0x000cfc1001007387 */ /* 0x000fe80000100800 */
[----:B--2---:R0:W-:Y:S04]  /*3fd0*/  STL [R1+0x50], R22 ;  /* 0x0000501601007387 */ /* 0x0041e80000100800 */
[----:B0-----:R-:W2:Y:S01]  /*3fe0*/  LDL.LU R22, [R1+0xd18] ;  /* 0x000d180001167983 */ /* 0x001ea20000300800 */
[C---:B------:R-:W-:Y:S01]  /*3ff0*/  ISETP.GT.AND P4, PT, R0.reuse, 0x2c, PT ;  /* 0x0000002c0000780c */ /* 0x040fe20003f84270 */
[----:B------:R-:W-:Y:S01]  /*4000*/  IMAD.MOV.U32 R7, RZ, RZ, c[0x0][0x188] ;  /* 0x00006200ff077624 */ /* 0x000fe200078e00ff */
[----:B------:R-:W-:Y:S01]  /*4010*/  ISETP.GT.AND P1, PT, R0, 0x2d, PT ;  /* 0x0000002d0000780c */ /* 0x000fe20003f24270 */
[----:B------:R-:W-:-:S02]  /*4020*/  IMAD.MOV.U32 R5, RZ, RZ, c[0x0][0x188] ;  /* 0x00006200ff057624 */ /* 0x000fc400078e00ff */
[----:B------:R-:W-:Y:S02]  /*4030*/  IMAD R7, R7, 0x2c, RZ ;  /* 0x0000002c07077824 */ /* 0x000fe400078e02ff */
[----:B------:R-:W-:Y:S02]  /*4040*/  IMAD R5, R5, 0x2d, RZ ;  /* 0x0000002d05057824 */ /* 0x000fe400078e02ff */
[----:B------:R-:W-:-:S04]  /*4050*/  IMAD.WIDE R6, R7, 0x2, R2 ;  /* 0x0000000207067825 */ /* 0x000fc800078e0202 */
[----:B------:R-:W-:Y:S01]  /*4060*/  IMAD.WIDE R4, R5, 0x2, R2 ;  /* 0x0000000205047825 */ /* 0x000fe200078e0202 */
[C---:B------:R-:W-:Y:S02]  /*4070*/  ISETP.GT.AND P2, PT, R0.reuse, 0x2e, PT ;  /* 0x0000002e0000780c */ /* 0x040fe40003f44270 */
[----:B------:R-:W-:Y:S02]  /*4080*/  ISETP.GT.AND P0, PT, R0, 0x2f, PT ;  /* 0x0000002f0000780c */ /* 0x000fe40003f04270 */
[----:B------:R-:W-:Y:S02]  /*4090*/  PRMT R14, RZ, 0x7610, R14 ;  /* 0x00007610ff0e7816 */ /* 0x000fe4000000000e */
[----:B---3--:R-:W-:-:S06]  /*40a0*/  PRMT R23, RZ, 0x7610, R23 ;  /* 0x00007610ff177816 */ /* 0x008fcc0000000017 */
[----:B------:R0:W3:Y:S02]  /*40b0*/  @P4 LDG.E.U16 R23, [R6.64] ;  /* 0x0000000406174981 */ /* 0x0000e4000c1e1500 */
[----:B0-----:R-:W-:-:S04]  /*40c0*/  IMAD.MOV.U32 R7, RZ, RZ, c[0x0][0x188] ;  /* 0x00006200ff077624 */ /* 0x001fc800078e00ff */
[----:B------:R-:W-:Y:S01]  /*40d0*/  IMAD R7, R7, 0x2e, RZ ;  /* 0x0000002e07077824 */ /* 0x000fe200078e02ff */
[----:B----4-:R-:W-:-:S03]  /*40e0*/  PRMT R27, RZ, 0x7610, R27 ;  /* 0x00007610ff1b7816 */ /* 0x010fc6000000001b */
[----:B------:R-:W-:-:S05]  /*40f0*/  IMAD.WIDE R6, R7, 0x2, R2 ;  /* 0x0000000207067825 */ /* 0x000fca00078e0202 */
[----:B------:R-:W4:Y:S01]  /*4100*/  @P2 LDG.E.U16 R27, [R6.64] ;  /* 0x00000004061b2981 */ /* 0x000f22000c1e1500 */
[----:B--2---:R-:W-:-:S06]  /*4110*/  PRMT R22, RZ, 0x7610, R22 ;  /* 0x00007610ff167816 */ /* 0x004fcc0000000016 */
[----:B------:R0:W2:Y:S02]  /*4120*/  @P1 LDG.E.U16 R22, [R4.64] ;  /* 0x0000000404161981 */ /* 0x0000a4000c1e1500 */
[----:B0-----:R-:W-:-:S04]  /*4130*/  IMAD.MOV.U32 R5, RZ, RZ, c[0x0][0x188] ;  /* 0x00006200ff057624 */ /* 0x001fc800078e00ff */
[----:B------:R-:W-:-:S04]  /*4140*/  IMAD R5, R5, 0x2f, RZ ;  /* 0x0000002f05057824 */ /* 0x000fc800078e02ff */
[----:B------:R-:W-:-:S05]  /*4150*/  IMAD.WIDE R4, R5, 0x2, R2 ;  /* 0x0000000205047825 */ /* 0x000fca00078e0202 */
[----:B------:R0:W4:Y:S01]  /*4160*/  @P0 LDG.E.U16 R14, [R4.64] ;  /* 0x00000004040e0981 */ /* 0x000122000c1e1500 */
[----:B------:R-:W-:Y:S02]  /*4170*/  ISETP.GT.AND P1, PT, R0, 0x31, PT ;  /* 0x000000310000780c */ /* 0x000fe40003f24270 */
[----:B------:R-:W-:Y:S01]  /*4180*/  PRMT R16, RZ, 0x7610, R16 ;  /* 0x00007610ff107816 */ /* 0x000fe20000000010 */
[----:B0-----:R-:W-:-:S04]  /*4190*/  IMAD.MOV.U32 R5, RZ, RZ, c[0x0][0x188] ;  /* 0x00006200ff057624 */ /* 0x001fc800078e00ff */
[----:B------:R-:W-:-:S04]  /*41a0*/  IMAD R5, R5, 0x31, RZ ;  /* 0x0000003105057824 */ /* 0x000fc800078e02ff */
[----:B------:R-:W-:Y:S01]  /*41b0*/  IMAD.WIDE R4, R5, 0x2, R2 ;  /* 0x0000000205047825 */ /* 0x000fe200078e0202 */
[----:B------:R-:W-:-:S04]  /*41c0*/  ISETP.GT.AND P0, PT, R0, 0x32, PT ;  /* 0x000000320000780c */ /* 0x000fc80003f04270 */
[----:B------:R0:W4:Y:S01]  /*41d0*/  @P1 LDG.E.U16 R16, [R4.64] ;  /* 0x0000000404101981 */ /* 0x000122000c1e1500 */
        /* <DEDUP_REMOVED lines=16> */
[----:B---3--:R0:W-:Y:S01]  /*42e0*/  STL [R1+0x4c], R23 ;  /* 0x00004c1701007387 */ /* 0x0081e20000100800 */
[----:B------:R-:W-:-:S03]  /*42f0*/  ISETP.GT.AND P1, PT, R0, 0x35, PT ;  /* 0x000000350000780c */ /* 0x000fc60003f24270 */
[----:B------:R1:W3:Y:S04]  /*4300*/  @P0 LDG.E.U16 R26, [R4.64] ;  /* 0x00000004041a0981 */ /* 0x0002e8000c1e1500 */
[----:B0-----:R-:W3:Y:S01]  /*4310*/  LDL.LU R23, [R1+0xd14] ;  /* 0x000d140001177983 */ /* 0x001ee20000300800 */
[----:B-1----:R-:W-:-:S04]  /*4320*/  IMAD.MOV.U32 R5, RZ, RZ, c[0x0][0x188] ;  /* 0x00006200ff057624 */ /* 0x002fc800078e00ff */
[----:B------:R-:W-:-:S04]  /*4330*/  IMAD R5, R5, 0x35, RZ ;  /* 0x0000003505057824 */ /* 0x000fc800078e02ff */
[----:B------:R-:W-:Y:S01]  /*4340*/  IMAD.WIDE R4, R5, 0x2, R2 ;  /* 0x0000000205047825 */ /* 0x000fe200078e0202 */
[----:B--2---:R0:W-:Y:S04]  /*4350*/  STL [R1+0x48], R22 ;  /* 0x0000481601007387 */ /* 0x0041e80000100800 */
[----:B0-----:R-:W2:Y:S04]  /*4360*/  LDL.LU R22, [R1+0xd10] ;  /* 0x000d100001167983 */ /* 0x001ea80000300800 */
[----:B----4-:R0:W-:Y:S04]  /*4370*/  STL [R1+0x44], R27 ;  /* 0x0000441b01007387 */ /* 0x0101e80000100800 */
[----:B0-----:R-:W4:Y:S04]  /*4380*/  LDL.LU R27, [R1+0xd0c] ;  /* 0x000d0c00011b7983 */ /* 0x001f280000300800 */
[----:B------:R0:W-:Y:S02]  /*4390*/  STL [R1+0xc94], R14 ;  /* 0x000c940e01007387 */ /* 0x0001e40000100800 */
[----:B0-----:R-:W-:-:S06]  /*43a0*/  PRMT R14, RZ, 0x7610, R14 ;  /* 0x00007610ff0e7816 */ /* 0x001fcc000000000e */
[----:B------:R0:W2:Y:S01]  /*43b0*/  @P1 LDG.E.U16 R14, [R4.64] ;  /* 0x00000004040e1981 */ /* 0x0000a2000c1e1500 */
[C---:B------:R-:W-:Y:S02]  /*43c0*/  ISETP.GT.AND P0, PT, R0.reuse, 0x36, PT ;  /* 0x000000360000780c */ /* 0x040fe40003f04270 */
[----:B------:R-:W-:Y:S01]  /*43d0*/  ISETP.GT.AND P1, PT, R0, 0x37, PT ;  /* 0x000000370000780c */ /* 0x000fe20003f24270 */
[----:B0-----:R-:W-:Y:S01]  /*43e0*/  IMAD.MOV.U32 R5, RZ, RZ, c[0x0][0x188] ;  /* 0x00006200ff057624 */ /* 0x001fe200078e00ff */
[----:B------:R-:W-:-:S03]  /*43f0*/  PRMT R29, RZ, 0x7610, R29 ;  /* 0x00007610ff1d7816 */ /* 0x000fc6000000001d */
[----:B------:R-:W-:Y:S01]  /*4400*/  IMAD R5, R5, 0x36, RZ ;  /* 0x0000003605057824 */ /* 0x000fe200078e02ff */
[----:B------:R0:W-:Y:S03]  /*4410*/  STL [R1+0x38], R25 ;  /* 0x0000381901007387 */ /* 0x0001e60000100800 */
[----:B------:R-:W-:Y:S01]  /*4420*/  IMAD.WIDE R4, R5, 0x2, R2 ;  /* 0x0000000205047825 */ /* 0x000fe200078e0202 */
[----:B------:R-:W-:-:S04]  /*4430*/  PRMT R13, RZ, 0x7610, R13 ;  /* 0x00007610ff0d7816 */ /* 0x000fc8000000000d */
[----:B------:R1:W4:Y:S04]  /*4440*/  @P0 LDG.E.U16 R29, [R4.64] ;  /* 0x00000004041d0981 */ /* 0x000328000c1e1500 */
[----:B0-----:R-:W4:Y:S04]  /*4450*/  LDL.LU R25, [R1+0xd08] ;  /* 0x000d080001197983 */ /* 0x001f280000300800 */
[----:B------:R0:W-:Y:S04]  /*4460*/  STL [R1+0x2c], R24 ;  /* 0x00002c1801007387 */ /* 0x0001e80000100800 */
[----:B0-----:R-:W4:Y:S04]  /*4470*/  LDL.LU R24, [R1+0xd04] ;  /* 0x000d040001187983 */ /* 0x001f280000300800 */
[----:B---3--:R0:W-:Y:S04]  /*4480*/  STL [R1+0x28], R26 ;  /* 0x0000281a01007387 */ /* 0x0081e80000100800 */
[----:B0-----:R-:W3:Y:S04]  /*4490*/  LDL.LU R26, [R1+0xd00] ;  /* 0x000d0000011a7983 */ /* 0x001ee80000300800 */
[----:B--2---:R0:W-:Y:S02]  /*44a0*/  STL [R1+0xc98], R14 ;  /* 0x000c980e01007387 */ /* 0x0041e40000100800 */
[----:B0-----:R-:W-:-:S04]  /*44b0*/  IMAD.MOV.U32 R14, RZ, RZ, c[0x0][0x188] ;  /* 0x00006200ff0e7624 */ /* 0x001fc800078e00ff */
[----:B------:R-:W-:-:S04]  /*44c0*/  IMAD R14, R14, 0x37, RZ ;  /* 0x000000370e0e7824 */ /* 0x000fc800078e02ff */
[----:B-1----:R-:W-:-:S05]  /*44d0*/  IMAD.WIDE R4, R14, 0x2, R2 ;  /* 0x000000020e047825 */ /* 0x002fca00078e0202 */
[----:B------:R0:W2:Y:S01]  /*44e0*/  @P1 LDG.E.U16 R13, [R4.64] ;  /* 0x00000004040d1981 */ /* 0x0000a2000c1e1500 */
[----:B------:R-:W-:Y:S01]  /*44f0*/  IMAD.MOV.U32 R14, RZ, RZ, c[0x0][0x188] ;  /* 0x00006200ff0e7624 */ /* 0x000fe200078e00ff */
[----:B------:R-:W-:-:S03]  /*4500*/  ISETP.GT.AND P0, PT, R0, 0x39, PT ;  /* 0x000000390000780c */ /* 0x000fc60003f04270 */
[----:B------:R-:W-:Y:S01]  /*4510*/  IMAD R14, R14, 0x39, RZ ;  /* 0x000000390e0e7824 */ /* 0x000fe200078e02ff */
[----:B------:R-:W-:-:S03]  /*4520*/  PRMT R18, RZ, 0x7610, R18 ;  /* 0x00007610ff127816 */ /* 0x000fc60000000012 */
[----:B0-----:R-:W-:Y:S01]  /*4530*/  IMAD.WIDE R4, R14, 0x2, R2 ;  /* 0x000000020e047825 */ /* 0x001fe200078e0202 */
[----:B------:R-:W-:-:S03]  /*4540*/  ISETP.GT.AND P1, PT, R0, 0x3a, PT ;  /* 0x0000003a0000780c */ /* 0x000fc60003f24270 */
[----:B------:R-:W-:Y:S02]  /*4550*/  IMAD.MOV.U32 R14, RZ, RZ, c[0x0][0x188] ;  /* 0x00006200ff0e7624 */ /* 0x000fe400078e00ff */
[----:B------:R0:W3:Y:S02]  /*4560*/  @P0 LDG.E.U16 R18, [R4.64] ;  /* 0x0000000404120981 */ /* 0x0000e4000c1e1500 */
[----:B------:R-:W-:Y:S01]  /*4570*/  IMAD R14, R14, 0x3a, RZ ;  /* 0x0000003a0e0e7824 */ /* 0x000fe200078e02ff */
[----:B------:R-:W-:Y:S02]  /*4580*/  PRMT R17, RZ, 0x7610, R17 ;  /* 0x00007610ff117816 */ /* 0x000fe40000000011 */
[----:B------:R-:W-:Y:S01]  /*4590*/  ISETP.GT.AND P0, PT, R0, 0x3b, PT ;  /* 0x0000003b0000780c */ /* 0x000fe20003f04270 */
[----:B0-----:R-:W-:-:S04]  /*45a0*/  IMAD.WIDE R4, R14, 0x2, R2 ;  /* 0x000000020e047825 */ /* 0x001fc800078e0202 */
[----:B------:R-:W-:Y:S01]  /*45b0*/  IMAD.MOV.U32 R14, RZ, RZ, c[0x0][0x188] ;  /* 0x00006200ff0e7624 */ /* 0x000fe200078e00ff */
[----:B------:R0:W3:Y:S03]  /*45c0*/  @P1 LDG.E.U16 R17, [R4.64] ;  /* 0x0000000404111981 */ /* 0x0000e6000c1e1500 */
[----:B------:R-:W-:Y:S01]  /*45d0*/  IMAD R14, R14, 0x3b, RZ ;  /* 0x0000003b0e0e7824 */ /* 0x000fe200078e02ff */
[----:B------:R-:W-:Y:S02]  /*45e0*/  PRMT R15, RZ, 0x7610, R15 ;  /* 0x00007610ff0f7816 */ /* 0x000fe4000000000f */
[----:B------:R-:W-:Y:S01]  /*45f0*/  ISETP.GT.AND P1, PT, R0, 0x3c, PT ;  /* 0x0000003c0000780c */ /* 0x000fe20003f24270 */
[----:B0-----:R-:W-:-:S04]  /*4600*/  IMAD.WIDE R4, R14, 0x2, R2 ;  /* 0x000000020e047825 */ /* 0x001fc800078e0202 */
[----:B------:R-:W-:Y:S01]  /*4610*/  IMAD.MOV.U32 R14, RZ, RZ, c[0x0][0x188] ;  /* 0x00006200ff0e7624 */ /* 0x000fe200078e00ff */
[----:B------:R0:W3:Y:S03]  /*4620*/  @P0 LDG.E.U16 R15, [R4.64] ;  /* 0x00000004040f0981 */ /* 0x0000e6000c1e1500 */
[----:B------:R-:W-:Y:S01]  /*4630*/  IMAD R14, R14, 0x3c, RZ ;  /* 0x0000003c0e0e7824 */ /* 0x000fe200078e02ff */
[----:B----4-:R-:W-:Y:S01]  /*4640*/  STL [R1+0xc9c], R29 ;  /* 0x000c9c1d01007387 */ /* 0x010fe20000100800 */
[----:B------:R-:W-:Y:S02]  /*4650*/  ISETP.GT.AND P0, PT, R0, 0x3d, PT ;  /* 0x0000003d0000780c */ /* 0x000fe40003f04270 */
[----:B0-----:R-:W-:-:S04]  /*4660*/  IMAD.WIDE R4, R14, 0x2, R2 ;  /* 0x000000020e047825 */ /* 0x001fc800078e0202 */
[----:B------:R-:W-:Y:S01]  /*4670*/  IMAD.MOV.U32 R14, RZ, RZ, c[0x0][0x188] ;  /* 0x00006200ff0e7624 */ /* 0x000fe200078e00ff */
[----:B------:R-:W-:-:S03]  /*4680*/  PRMT R19, RZ, 0x7610, R19 ;  /* 0x00007610ff137816 */ /* 0x000fc60000000013 */
[----:B------:R-:W-:Y:S01]  /*4690*/  IMAD R14, R14, 0x3d, RZ ;  /* 0x0000003d0e0e7824 */ /* 0x000fe200078e02ff */
[----:B--2---:R0:W-:Y:S02]  /*46a0*/  STL [R1+0xca0], R13 ;  /* 0x000ca00d01007387 */ /* 0x0041e40000100800 */
[----:B0-----:R-:W-:-:S06]  /*46b0*/  PRMT R13, RZ, 0x7610, R13 ;  /* 0x00007610ff0d7816 */ /* 0x001fcc000000000d */
[----:B------:R0:W2:Y:S02]  /*46c0*/  @P1 LDG.E.U16 R13, [R4.64] ;  /* 0x00000004040d1981 */ /* 0x0000a4000c1e1500 */
[----:B0-----:R-:W-:-:S05]  /*46d0*/  IMAD.WIDE R4, R14, 0x2, R2 ;  /* 0x000000020e047825 */ /* 0x001fca00078e0202 */
[----:B------:R-:W4:Y:S01]  /*46e0*/  @P0 LDG.E.U16 R19, [R4.64] ;  /* 0x0000000404130981 */ /* 0x000f22000c1e1500 */
[----:B------:R-:W-:-:S03]  /*46f0*/  ISETP.GT.AND P1, PT, R0, 0x3e, PT ;  /* 0x0000003e0000780c */ /* 0x000fc60003f24270 */
[----:B---3--:R-:W-:Y:S01]  /*4700*/  STL [R1+0x14], R17 ;  /* 0x0000141101007387 */ /* 0x008fe20000100800 */
[----:B------:R-:W-:Y:S02]  /*4710*/  PRMT R28, RZ, 0x7610, R28 ;  /* 0x00007610ff1c7816 */ /* 0x000fe4000000001c */
[----:B------:R-:W-:Y:S01]  /*4720*/  ISETP.GT.AND P2, PT, R0, 0x3f, PT ;  /* 0x0000003f0000780c */ /* 0x000fe20003f44270 */
[----:B----4-:R-:W-:Y:S04]  /*4730*/  STL [R1+0xca4], R19 ;  /* 0x000ca41301007387 */ /* 0x010fe80000100800 */
[----:B--2---:R0:W-:Y:S02]  /*4740*/  STL [R1+0xc], R13 ;  /* 0x00000c0d01007387 */ /* 0x0041e40000100800 */
[----:B0-----:R-:W-:-:S04]  /*4750*/  IMAD.MOV.U32 R13, RZ, RZ, c[0x0][0x188] ;  /* 0x00006200ff0d7624 */ /* 0x001fc800078e00ff */
[----:B------:R-:W-:-:S04]  /*4760*/  IMAD R13, R13, 0x3e, RZ ;  /* 0x0000003e0d0d7824 */ /* 0x000fc800078e02ff */
[----:B------:R-:W-:-:S05]  /*4770*/  IMAD.WIDE R4, R13, 0x2, R2 ;  /* 0x000000020d047825 */ /* 0x000fca00078e0202 */
[----:B------:R0:W2:Y:S01]  /*4780*/  @P1 LDG.E.U16 R28, [R4.64] ;  /* 0x00000004041c1981 */ /* 0x0000a2000c1e1500 */
[----:B------:R-:W-:Y:S01]  /*4790*/  IMAD.MOV.U32 R13, RZ, RZ, c[0x0][0x188] ;  /* 0x00006200ff0d7624 */ /* 0x000fe200078e00ff */
[----:B------:R-:W-:-:S03]  /*47a0*/  PRMT R12, RZ, 0x7610, R12 ;  /* 0x00007610ff0c7816 */ /* 0x000fc6000000000c */
[----:B------:R-:W-:-:S04]  /*47b0*/  IMAD R13, R13, 0x3f, RZ ;  /* 0x0000003f0d0d7824 */ /* 0x000fc800078e02ff */
[----:B0-----:R-:W-:-:S05]  /*47c0*/  IMAD.WIDE R4, R13, 0x2, R2 ;  /* 0x000000020d047825 */ /* 0x001fca00078e0202 */
[----:B------:R0:W3:Y:S04]  /*47d0*/  @P2 LDG.E.U16 R12, [R4.64] ;  /* 0x00000004040c2981 */ /* 0x0000e8000c1e1500 */
[----:B------:R-:W1:Y:S04]  /*47e0*/  S2R R17, SR_TID.X ;  /* 0x0000000000117919 */ /* 0x000e680000002100 */
[----:B--2---:R-:W-:Y:S04]  /*47f0*/  STL [R1+0xca8], R28 ;  /* 0x000ca81c01007387 */ /* 0x004fe80000100800 */
[----:B------:R-:W-:Y:S04]  /*4800*/  STL [R1+0x490], R0 ;  /* 0x0004900001007387 */ /* 0x000fe80000100800 */
[----:B------:R2:W-:Y:S04]  /*4810*/  STL.64 [R1+0x3f0], R2 ;  /* 0x0003f00201007387 */ /* 0x0005e80000100a00 */
[----:B------:R-:W-:Y:S04]  /*4820*/  STL [R1+0x10], R15 ;  /* 0x0000100f01007387 */ /* 0x000fe80000100800 */
[----:B--2---:R-:W2:Y:S04]  /*4830*/  LDL.LU R3, [R1+0xfc] ;  /* 0x0000fc0001037983 */ /* 0x004ea80000300800 */
[----:B------:R-:W2:Y:S01]  /*4840*/  LDL.LU R2, [R1+0x110] ;  /* 0x0001100001027983 */ /* 0x000ea20000300800 */
[----:B-1----:R-:W-:-:S02]  /*4850*/  LOP3.LUT R14, R17, 0x3f, RZ, 0xc0, !PT ;  /* 0x0000003f110e7812 */ /* 0x002fc400078ec0ff */
[----:B------:R-:W-:Y:S02]  /*4860*/  LOP3.LUT R17, R17, 0x3f, RZ, 0xc0, !PT ;  /* 0x0000003f11117812 */ /* 0x000fe400078ec0ff */
[----:B------:R-:W-:Y:S01]  /*4870*/  ISETP.GE.AND P0, PT, R14, R0, PT ;  /* 0x000000000e00720c */ /* 0x000fe20003f06270 */
[----:B0-----:R-:W-:Y:S02]  /*4880*/  IMAD.MOV.U32 R4, RZ, RZ, R23 ;  /* 0x000000ffff047224 */ /* 0x001fe400078e0017 */
[----:B------:R-:W-:Y:S02]  /*4890*/  IMAD.MOV.U32 R5, RZ, RZ, R22 ;  /* 0x000000ffff057224 */ /* 0x000fe400078e0016 */
[----:B------:R-:W-:Y:S01]  /*48a0*/  IMAD R17, R17, c[0x0][0x18c], RZ ;  /* 0x0000630011117a24 */ /* 0x000fe200078e02ff */
[----:B---3--:R-:W-:Y:S01]  /*48b0*/  STL [R1+0xcac], R12 ;  /* 0x000cac0c01007387 */ /* 0x008fe20000100800 */
[----:B------:R-:W-:-:S03]  /*48c0*/  PRMT R27, RZ, 0x7610, R27 ;  /* 0x00007610ff1b7816 */ /* 0x000fc6000000001b */
[----:B------:R0:W-:Y:S01]  /*48d0*/  STL.64 [R1+0x3b8], R4 ;  /* 0x0003b80401007387 */ /* 0x0001e20000100a00 */
[----:B------:R-:W-:Y:S02]  /*48e0*/  IMAD.MOV.U32 R28, RZ, RZ, R25 ;  /* 0x000000ffff1c7224 */ /* 0x000fe400078e0019 */
[----:B------:R-:W-:Y:S01]  /*48f0*/  IMAD.MOV.U32 R29, RZ, RZ, R24 ;  /* 0x000000ffff1d7224 */ /* 0x000fe200078e0018 */
[----:B------:R-:W-:Y:S01]  /*4900*/  PRMT R26, RZ, 0x7610, R26 ;  /* 0x00007610ff1a7816 */ /* 0x000fe2000000001a */
[----:B0-----:R-:W-:Y:S01]  /*4910*/  IMAD.WIDE R4, R17, 0x2, R4 ;  /* 0x0000000211047825 */ /* 0x001fe200078e0204 */
[----:B------:R-:W-:Y:S01]  /*4920*/  BAR.SYNC.DEFER_BLOCKING 0x0 ;  /* 0x0000000000007b1d */ /* 0x000fe20000010000 */
[----:B------:R-:W-:-:S05]  /*4930*/  PRMT R25, RZ, 0x7610, R25 ;  /* 0x00007610ff197816 */ /* 0x000fca0000000019 */
[----:B------:R-:W3:Y:S04]  /*4940*/  LDL.LU R12, [R1+0x114] ;  /* 0x00011400010c7983 */ /* 0x000ee80000300800 */
[----:B------:R-:W4:Y:S04]  /*4950*/  LDL.LU R0, [R1+0x118] ;  /* 0x0001180001007983 */ /* 0x000f280000300800 */
[----:B------:R0:W3:Y:S02]  /*4960*/  @!P0 LDG.E.U16 R27, [R4.64] ;  /* 0x00000004041b8981 */ /* 0x0000e4000c1e1500 */
[----:B0-----:R-:W-:-:S05]  /*4970*/  IMAD.WIDE R4, R17, 0x2, R28 ;  /* 0x0000000211047825 */ /* 0x001fca00078e021c */
[----:B------:R2:W4:Y:S02]  /*4980*/  @!P0 LDG.E.U16 R26, [R4.64] ;  /* 0x00000004041a8981 */ /* 0x000524000c1e1500 */
[----:B--2---:R-:W-:-:S05]  /*4990*/  IMAD.WIDE R4, R17, 0x2, R2 ;  /* 0x0000000211047825 */ /* 0x004fca00078e0202 */
[----:B------:R-:W2:Y:S01]  /*49a0*/  @!P0 LDG.E.U16 R25, [R4.64] ;  /* 0x0000000404198981 */ /* 0x000ea2000c1e1500 */
[----:B------:R-:W-:-:S03]  /*49b0*/  PRMT R24, RZ, 0x7610, R24 ;  /* 0x00007610ff187816 */ /* 0x000fc60000000018 */
[----:B---3--:R-:W-:Y:S04]  /*49c0*/  STL [R1+0xcb0], R27 ;  /* 0x000cb01b01007387 */ /* 0x008fe80000100800 */
[----:B------:R-:W-:Y:S04]  /*49d0*/  STL.64 [R1+0x3b0], R28 ;  /* 0x0003b01c01007387 */ /* 0x000fe80000100a00 */
[----:B------:R-:W3:Y:S04]  /*49e0*/  LDL.LU R15, [R1+0x11c] ;  /* 0x00011c00010f7983 */ /* 0x000ee80000300800 */
[----:B------:R-:W3:Y:S04]  /*49f0*/  LDL.LU R13, [R1+0x120] ;  /* 0x00012000010d7983 */ /* 0x000ee80000300800 */
[----:B----4-:R-:W-:Y:S04]  /*4a00*/  STL [R1+0xcb4], R26 ;  /* 0x000cb41a01007387 */ /* 0x010fe80000100800 */
[----:B------:R0:W-:Y:S02]  /*4a10*/  STL.64 [R1+0x3f8], R2 ;  /* 0x0003f80201007387 */ /* 0x0001e40000100a00 */
[----:B0-----:R-:W-:-:S02]  /*4a20*/  IMAD.MOV.U32 R2, RZ, RZ, R0 ;  /* 0x000000ffff027224 */ /* 0x001fc400078e0000 */
[----:B------:R-:W-:Y:S01]  /*4a30*/  IMAD.MOV.U32 R3, RZ, RZ, R12 ;  /* 0x000000ffff037224 */ /* 0x000fe200078e000c */
[----:B--2---:R0:W-:Y:S04]  /*4a40*/  STL [R1+0xcb8], R25 ;  /* 0x000cb81901007387 */ /* 0x0041e80000100800 */
[----:B------:R-:W2:Y:S04]  /*4a50*/  LDL.LU R12, [R1+0x124] ;  /* 0x00012400010c7983 */ /* 0x000ea80000300800 */
[----:B------:R-:W4:Y:S01]  /*4a60*/  LDL.LU R0, [R1+0x128] ;  /* 0x0001280001007983 */ /* 0x000f220000300800 */
[----:B0-----:R-:W-:-:S03]  /*4a70*/  IMAD R25, R14, c[0x0][0x18c], RZ ;  /* 0x000063000e197a24 */ /* 0x001fc600078e02ff */
[----:B------:R-:W4:Y:S01]  /*4a80*/  LDL.LU R14, [R1+0xac] ;  /* 0x0000ac00010e7983 */ /* 0x000f220000300800 */
[----:B------:R-:W-:-:S05]  /*4a90*/  IMAD.WIDE R4, R25, 0x2, R2 ;  /* 0x0000000219047825 */ /* 0x000fca00078e0202 */
[----:B------:R0:W4:Y:S04]  /*4aa0*/  @!P0 LDG.E.U16 R24, [R4.64] ;  /* 0x0000000404188981 */ /* 0x000128000c1e1500 */
[----:B------:R3:W-:Y:S01]  /*4ab0*/  STL.64 [R1+0x400], R2 ;  /* 0x0004000201007387 */ /* 0x0007e20000100a00 */
[----:B------:R-:W-:Y:S02]  /*4ac0*/  PRMT R23, RZ, 0x7610, R23 ;  /* 0x00007610ff177816 */ /* 0x000fe40000000017 */
[----:B------:R-:W-:Y:S01]  /*4ad0*/  PRMT R22, RZ, 0x7610, R22 ;  /* 0x00007610ff167816 */ /* 0x000fe20000000016 */
[----:B---3--:R-:W-:Y:S02]  /*4ae0*/  IMAD.MOV.U32 R3, RZ, RZ, R15 ;  /* 0x000000ffff037224 */ /* 0x008fe400078e000f */
[----:B------:R-:W-:-:S04]  /*4af0*/  IMAD.MOV.U32 R2, RZ, RZ, R13 ;  /* 0x000000ffff027224 */ /* 0x000fc800078e000d */
[----:B0-----:R-:W-:-:S05]  /*4b00*/  IMAD.WIDE R4, R25, 0x2, R2 ;  /* 0x0000000219047825 */ /* 0x001fca00078e0202 */
[----:B------:R0:W3:Y:S01]  /*4b10*/  @!P0 LDG.E.U16 R23, [R4.64] ;  /* 0x0000000404178981 */ /* 0x0000e2000c1e1500 */
[----:B--2---:R-:W-:Y:S02]  /*4b20*/  IMAD.MOV.U32 R29, RZ, RZ, R12 ;  /* 0x000000ffff1d7224 */ /* 0x004fe400078e000c */
[----:B----4-:R-:W-:Y:S01]  /*4b30*/  IMAD.MOV.U32 R28, RZ, RZ, R0 ;  /* 0x000000ffff1c7224 */ /* 0x010fe200078e0000 */
[----:B------:R1:W-:Y:S03]  /*4b40*/  STL [R1+0xcbc], R24 ;  /* 0x000cbc1801007387 */ /* 0x0003e60000100800 */
[----:B0-----:R-:W-:-:S05]  /*4b50*/  IMAD.WIDE R4, R25, 0x2, R28 ;  /* 0x0000000219047825 */ /* 0x001fca00078e021c */
[----:B------:R0:W2:Y:S04]  /*4b60*/  @!P0 LDG.E.U16 R22, [R4.64] ;  /* 0x0000000404168981 */ /* 0x0000a8000c1e1500 */
[----:B-1----:R-:W4:Y:S04]  /*4b70*/  LDL.LU R24, [R1+0x12c] ;  /* 0x00012c0001187983 */ /* 0x002f280000300800 */
[----:B------:R-:W2:Y:S04]  /*4b80*/  LDL.LU R19, [R1+0x130] ;  /* 0x0001300001137983 */ /* 0x000ea80000300800 */
[----:B------:R-:W1:Y:S04]  /*4b90*/  S2R R17, SR_TID.X ;  /* 0x0000000000117919 */ /* 0x000e680000002100 */
[----:B------:R-:W2:Y:S04]  /*4ba0*/  LDL.LU R26, [R1+0xa0] ;  /* 0x0000a000011a7983 */ /* 0x000ea80000300800 */
[----:B------:R4:W-:Y:S01]  /*4bb0*/  STL.64 [R1+0x428], R2 ;  /* 0x0004280201007387 */ /* 0x0009e20000100a00 */
[----:B------:R-:W-:-:S03]  /*4bc0*/  PRMT R21, RZ, 0x7610, R21 ;  /* 0x00007610ff157816 */ /* 0x000fc60000000015 */
[----:B---3--:R-:W-:Y:S04]  /*4bd0*/  STL [R1+0xcc0], R23 ;  /* 0x000cc01701007387 */ /* 0x008fe80000100800 */
[----:B------:R-:W3:Y:S04]  /*4be0*/  LDL.LU R13, [R1+0x134] ;  /* 0x00013400010d7983 */ /* 0x000ee80000300800 */
[----:B------:R-:W3:Y:S01]  /*4bf0*/  LDL.LU R12, [R1+0x138] ;  /* 0x00013800010c7983 */ /* 0x000ee20000300800 */
[----:B-1----:R-:W-:-:S03]  /*4c00*/  LOP3.LUT R15, R17, 0x1ff, RZ, 0xc0, !PT ;  /* 0x000001ff110f7812 */ /* 0x002fc600078ec0ff */
[----:B------:R-:W3:Y:S04]  /*4c10*/  LDL.LU R27, [R1+0x8c] ;  /* 0x00008c00011b7983 */ /* 0x000ee80000300800 */
[----:B------:R-:W-:Y:S01]  /*4c20*/  STL.64 [R1+0x3a8], R28 ;  /* 0x0003a81c01007387 */ /* 0x000fe20000100a00 */
[----:B------:R-:W-:-:S03]  /*4c30*/  IMAD.SHL.U32 R0, R15, 0x2, RZ ;  /* 0x000000020f007824 */ /* 0x000fc600078e00ff */
[----:B------:R1:W-:Y:S01]  /*4c40*/  STL [R1+0xce8], R15 ;  /* 0x000ce80f01007387 */ /* 0x0003e20000100800 */
[----:B----4-:R-:W-:Y:S02]  /*4c50*/  IMAD.MOV.U32 R3, RZ, RZ, R24 ;  /* 0x000000ffff037224 */ /* 0x010fe400078e0018 */
[----:B--2---:R-:W-:-:S04]  /*4c60*/  IMAD.MOV.U32 R2, RZ, RZ, R19 ;  /* 0x000000ffff027224 */ /* 0x004fc800078e0013 */
[----:B0-----:R-:W-:Y:S01]  /*4c70*/  IMAD.WIDE R4, R25, 0x2, R2 ;  /* 0x0000000219047825 */ /* 0x001fe200078e0202 */
[----:B------:R-:W-:Y:S04]  /*4c80*/  STL [R1+0xcc4], R22 ;  /* 0x000cc41601007387 */ /* 0x000fe80000100800 */
[----:B------:R0:W2:Y:S04]  /*4c90*/  @!P0 LDG.E.U16 R21, [R4.64] ;  /* 0x0000000404158981 */ /* 0x0000a8000c1e1500 */
[----:B------:R-:W4:Y:S04]  /*4ca0*/  LDL.LU R19, [R1+0x13c] ;  /* 0x00013c0001137983 */ /* 0x000f280000300800 */
[----:B-1----:R-:W4:Y:S04]  /*4cb0*/  LDL.LU R15, [R1+0x140] ;  /* 0x00014000010f7983 */ /* 0x002f280000300800 */
[----:B------:R-:W4:Y:S04]  /*4cc0*/  LDL.LU R28, [R1+0x88] ;  /* 0x00008800011c7983 */ /* 0x000f280000300800 */
[----:B------:R3:W-:Y:S04]  /*4cd0*/  STL.64 [R1+0x430], R2 ;  /* 0x0004300201007387 */ /* 0x0007e80000100a00 */
[----:B------:R1:W-:Y:S01]  /*4ce0*/  STS.U16 [R0], R20 ;  /* 0x0000001400007388 */ /* 0x0003e20000000400 */
[----:B---3--:R-:W-:Y:S01]  /*4cf0*/  IMAD.MOV.U32 R3, RZ, RZ, R13 ;  /* 0x000000ffff037224 */ /* 0x008fe200078e000d */
[----:B-1----:R-:W-:Y:S01]  /*4d00*/  PRMT R20, RZ, 0x7610, R20 ;  /* 0x00007610ff147816 */ /* 0x002fe20000000014 */
[----:B------:R-:W-:-:S04]  /*4d10*/  IMAD.MOV.U32 R2, RZ, RZ, R12 ;  /* 0x000000ffff027224 */ /* 0x000fc800078e000c */
[----:B0-----:R-:W-:Y:S01]  /*4d20*/  IMAD.WIDE R4, R25, 0x2, R2 ;  /* 0x0000000219047825 */ /* 0x001fe200078e0202 */
[----:B------:R0:W-:Y:S04]  /*4d30*/  STS.U16 [R0+0x2000], R14 ;  /* 0x0020000e00007388 */ /* 0x0001e80000000400 */
[----:B------:R1:W3:Y:S01]  /*4d40*/  @!P0 LDG.E.U16 R20, [R4.64] ;  /* 0x0000000404148981 */ /* 0x0002e2000c1e1500 */
[----:B------:R-:W-:-:S03]  /*4d50*/  PRMT R11, RZ, 0x7610, R11 ;  /* 0x00007610ff0b7816 */ /* 0x000fc6000000000b */
[----:B--2---:R-:W-:Y:S04]  /*4d60*/  STL [R1+0xcc8], R21 ;  /* 0x000cc81501007387 */ /* 0x004fe80000100800 */
[----:B------:R-:W2:Y:S04]  /*4d70*/  LDL.LU R13, [R1+0x144] ;  /* 0x00014400010d7983 */ /* 0x000ea80000300800 */
[----:B------:R-:W2:Y:S04]  /*4d80*/  LDL.LU R12, [R1+0x148] ;  /* 0x00014800010c7983 */ /* 0x000ea80000300800 */
[----:B------:R-:W2:Y:S04]  /*4d90*/  LDL.LU R29, [R1+0x34] ;  /* 0x00003400011d7983 */ /* 0x000ea80000300800 */
[----:B0-----:R-:W2:Y:S04]  /*4da0*/  LDL.LU R14, [R1+0x84] ;  /* 0x00008400010e7983 */ /* 0x001ea80000300800 */
[----:B------:R4:W-:Y:S02]  /*4db0*/  STL.64 [R1+0x458], R2 ;  /* 0x0004580201007387 */ /* 0x0009e40000100a00 */
[----:B----4-:R-:W-:-:S02]  /*4dc0*/  IMAD.MOV.U32 R2, RZ, RZ, R15 ;  /* 0x000000ffff027224 */ /* 0x010fc400078e000f */
[----:B------:R-:W-:-:S04]  /*4dd0*/  IMAD.MOV.U32 R3, RZ, RZ, R19 ;  /* 0x000000ffff037224 */ /* 0x000fc800078e0013 */
[----:B-1----:R-:W-:-:S05]  /*4de0*/  IMAD.WIDE R4, R25, 0x2, R2 ;  /* 0x0000000219047825 */ /* 0x002fca00078e0202 */
[----:B------:R0:W4:Y:S04]  /*4df0*/  @!P0 LDG.E.U16 R11, [R4.64] ;  /* 0x00000004040b8981 */ /* 0x000128000c1e1500 */
[----:B---3--:R1:W-:Y:S01]  /*4e00*/  STL [R1+0xccc], R20 ;  /* 0x000ccc1401007387 */ /* 0x0083e20000100800 */
[----:B------:R-:W-:-:S03]  /*4e10*/  PRMT R10, RZ, 0x7610, R10 ;  /* 0x00007610ff0a7816 */ /* 0x000fc6000000000a */
[----:B-1----:R-:W3:Y:S04]  /*4e20*/  LDL.LU R20, [R1+0x14c] ;  /* 0x00014c0001147983 */ /* 0x002ee80000300800 */
[----:B------:R-:W3:Y:S04]  /*4e30*/  LDL.LU R19, [R1+0x150] ;  /* 0x0001500001137983 */ /* 0x000ee80000300800 */
[----:B------:R2:W-:Y:S02]  /*4e40*/  STL.64 [R1+0x3a0], R2 ;  /* 0x0003a00201007387 */ /* 0x0005e40000100a00 */
[----:B--2---:R-:W-:-:S02]  /*4e50*/  IMAD.MOV.U32 R3, RZ, RZ, R13 ;  /* 0x000000ffff037224 */ /* 0x004fc400078e000d */
[----:B------:R-:W-:-:S04]  /*4e60*/  IMAD.MOV.U32 R2, RZ, RZ, R12 ;  /* 0x000000ffff027224 */ /* 0x000fc800078e000c */
[----:B0-----:R-:W-:-:S05]  /*4e70*/  IMAD.WIDE R4, R25, 0x2, R2 ;  /* 0x0000000219047825 */ /* 0x001fca00078e0202 */
[----:B------:R0:W2:Y:S04]  /*4e80*/  @!P0 LDG.E.U16 R10, [R4.64] ;  /* 0x00000004040a8981 */ /* 0x0000a8000c1e1500 */
[----:B----4-:R1:W-:Y:S04]  /*4e90*/  STL [R1+0xcd0], R11 ;  /* 0x000cd00b01007387 */ /* 0x0103e80000100800 */
[----:B------:R-:W4:Y:S04]  /*4ea0*/  LDL.LU R15, [R1+0x154] ;  /* 0x00015400010f7983 */ /* 0x000f280000300800 */
[----:B------:R-:W4:Y:S04]  /*4eb0*/  LDL.LU R13, [R1+0x158] ;  /* 0x00015800010d7983 */ /* 0x000f280000300800 */
[----:B------:R-:W4:Y:S04]  /*4ec0*/  LDL.LU R12, [R1+0x15c] ;  /* 0x00015c00010c7983 */ /* 0x000f280000300800 */
[----:B-1----:R-:W4:Y:S04]  /*4ed0*/  LDL.LU R11, [R1+0x160] ;  /* 0x00016000010b7983 */ /* 0x002f280000300800 */
[----:B------:R3:W-:Y:S01]  /*4ee0*/  STL.64 [R1+0x460], R2 ;  /* 0x0004600201007387 */ /* 0x0007e20000100a00 */
[----:B------:R-:W-:-:S02]  /*4ef0*/  PRMT R9, RZ, 0x7610, R9 ;  /* 0x00007610ff097816 */ /* 0x000fc40000000009 */
[----:B------:R-:W-:Y:S01]  /*4f00*/  PRMT R8, RZ, 0x7610, R8 ;  /* 0x00007610ff087816 */ /* 0x000fe20000000008 */
[----:B---3--:R-:W-:Y:S02]  /*4f10*/  IMAD.MOV.U32 R2, RZ, RZ, R19 ;  /* 0x000000ffff027224 */ /* 0x008fe400078e0013 */
[----:B------:R-:W-:-:S04]  /*4f20*/  IMAD.MOV.U32 R3, RZ, RZ, R20 ;  /* 0x000000ffff037224 */ /* 0x000fc800078e0014 */
[----:B0-----:R-:W-:-:S05]  /*4f30*/  IMAD.WIDE R4, R25, 0x2, R2 ;  /* 0x0000000219047825 */ /* 0x001fca00078e0202 */
[----:B------:R0:W3:Y:S04]  /*4f40*/  @!P0 LDG.E.U16 R9, [R4.64] ;  /* 0x0000000404098981 */ /* 0x0000e8000c1e1500 */
[----:B--2---:R-:W-:Y:S04]  /*4f50*/  STL [R1+0xcd4], R10 ;  /* 0x000cd40a01007387 */ /* 0x004fe80000100800 */
[----:B------:R-:W2:Y:S04]  /*4f60*/  LDL.LU R21, [R1+0x30] ;  /* 0x0000300001157983 */ /* 0x000ea80000300800 */
[----:B------:R4:W-:Y:S02]  /*4f70*/  STL.64 [R1+0x488], R2 ;  /* 0x0004880201007387 */ /* 0x0009e40000100a00 */
[----:B----4-:R-:W-:-:S02]  /*4f80*/  IMAD.MOV.U32 R3, RZ, RZ, R15 ;  /* 0x000000ffff037224 */ /* 0x010fc400078e000f */
[----:B------:R-:W-:-:S04]  /*4f90*/  IMAD.MOV.U32 R2, RZ, RZ, R13 ;  /* 0x000000ffff027224 */ /* 0x000fc800078e000d */
[----:B0-----:R-:W-:-:S05]  /*4fa0*/  IMAD.WIDE R4, R25, 0x2, R2 ;  /* 0x0000000219047825 */ /* 0x001fca00078e0202 */
[----:B------:R-:W4:Y:S04]  /*4fb0*/  @!P0 LDG.E.U16 R8, [R4.64] ;  /* 0x0000000404088981 */ /* 0x000f28000c1e1500 */
[----:B------:R-:W-:Y:S04]  /*4fc0*/  STS.U16 [R0+0x4000], R26 ;  /* 0x0040001a00007388 */ /* 0x000fe80000000400 */
[----:B------:R-:W-:Y:S04]  /*4fd0*/  STS.U16 [R0+0x6000], R27 ;  /* 0x0060001b00007388 */ /* 0x000fe80000000400 */
[----:B------:R-:W-:Y:S04]  /*4fe0*/  STS.U16 [R0+0x8000], R28 ;  /* 0x0080001c00007388 */ /* 0x000fe80000000400 */
[----:B------:R-:W-:Y:S04]  /*4ff0*/  STS.U16 [R0+0xa000], R29 ;  /* 0x00a0001d00007388 */ /* 0x000fe80000000400 */
[----:B------:R0:W-:Y:S04]  /*5000*/  STS.U16 [R0+0xc000], R14 ;  /* 0x00c0000e00007388 */ /* 0x0001e80000000400 */
[----:B---3--:R-:W-:Y:S04]  /*5010*/  STL [R1+0xcd8], R9 ;  /* 0x000cd80901007387 */ /* 0x008fe80000100800 */
[----:B------:R-:W-:Y:S04]  /*5020*/  STL.64 [R1+0x398], R2 ;  /* 0x0003980201007387 */ /* 0x000fe80000100a00 */
[----:B------:R-:W3:Y:S04]  /*5030*/  LDL.LU R23, [R1+0xe0] ;  /* 0x0000e00001177983 */ /* 0x000ee80000300800 */
[----:B----4-:R1:W-:Y:S04]  /*5040*/  STL [R1+0xcdc], R8 ;  /* 0x000cdc0801007387 */ /* 0x0103e80000100800 */
[----:B0-----:R-:W4:Y:S04]  /*5050*/  LDL.LU R14, [R1+0x164] ;  /* 0x00016400010e7983 */ /* 0x001f280000300800 */
[----:B-1----:R-:W2:Y:S01]  /*5060*/  LDL.LU R8, [R1+0x168] ;  /* 0x0001680001087983 */ /* 0x002ea20000300800 */
[----:B------:R-:W-:-:S03]  /*5070*/  IMAD.MOV.U32 R2, RZ, RZ, R11 ;  /* 0x000000ffff027224 */ /* 0x000fc600078e000b */
[----:B------:R-:W3:Y:S04]  /*5080*/  LDL.LU R15, [R1+0x16c] ;  /* 0x00016c00010f7983 */ /* 0x000ee80000300800 */
[----:B------:R-:W3:Y:S04]  /*5090*/  LDL.LU R11, [R1+0x170] ;  /* 0x00017000010b7983 */ /* 0x000ee80000300800 */
[----:B------:R-:W3:Y:S01]  /*50a0*/  LDL.LU R24, [R1+0xd0] ;  /* 0x0000d00001187983 */ /* 0x000ee20000300800 */
[----:B------:R-:W-:-:S03]  /*50b0*/  IMAD.MOV.U32 R3, RZ, RZ, R12 ;  /* 0x000000ffff037224 */ /* 0x000fc600078e000c */
[----:B------:R-:W3:Y:S04]  /*50c0*/  LDL.LU R10, [R1+0x174] ;  /* 0x00017400010a7983 */ /* 0x000ee80000300800 */
[----:B------:R-:W3:Y:S04]  /*50d0*/  LDL.LU R9, [R1+0x178] ;  /* 0x0001780001097983 */ /* 0x000ee80000300800 */
[----:B------:R-:W3:Y:S01]  /*50e0*/  LDL.LU R26, [R1+0xc0] ;  /* 0x0000c000011a7983 */ /* 0x000ee20000300800 */
[----:B------:R-:W-:-:S03]  /*50f0*/  PRMT R7, RZ, 0x7610, R7 ;  /* 0x00007610ff077816 */ /* 0x000fc60000000007 */
[----:B------:R-:W3:Y:S01]  /*5100*/  LDL.LU R27, [R1+0x9c] ;  /* 0x00009c00011b7983 */ /* 0x000ee20000300800 */
[----:B------:R-:W-:-:S03]  /*5110*/  IMAD.WIDE R4, R25, 0x2, R2 ;  /* 0x0000000219047825 */ /* 0x000fc600078e0202 */
[----:B------:R-:W3:Y:S04]  /*5120*/  LDL.LU R12, [R1+0x74] ;  /* 0x00007400010c7983 */ /* 0x000ee80000300800 */
[----:B------:R-:W3:Y:S04]  /*5130*/  LDL.LU R28, [R1+0x58] ;  /* 0x00005800011c7983 */ /* 0x000ee80000300800 */
[----:B------:R-:W3:Y:S04]  /*5140*/  LDL.LU R19, [R1+0xf8] ;  /* 0x0000f80001137983 */ /* 0x000ee80000300800 */
[----:B------:R-:W3:Y:S04]  /*5150*/  LDL.LU R13, [R1+0xdc] ;  /* 0x0000dc00010d7983 */ /* 0x000ee80000300800 */
[----:B------:R-:W3:Y:S04]  /*5160*/  LDL.LU R29, [R1+0xbc] ;  /* 0x0000bc00011d7983 */ /* 0x000ee80000300800 */
[----:B------:R-:W-:Y:S04]  /*5170*/  STL [R1+0x498], R2 ;  /* 0x0004980201007387 */ /* 0x000fe80000100800 */
[----:B------:R4:W-:Y:S01]  /*5180*/  STL [R1+0x494], R3 ;  /* 0x0004940301007387 */ /* 0x0009e20000100800 */
[----:B------:R-:W-:-:S03]  /*5190*/  PRMT R6, RZ, 0x7610, R6 ;  /* 0x00007610ff067816 */ /* 0x000fc60000000006 */
[----:B------:R0:W3:Y:S01]  /*51a0*/  @!P0 LDG.E.U16 R7, [R4.64] ;  /* 0x0000000404078981 */ /* 0x0000e2000c1e1500 */
[----:B----4-:R-:W-:Y:S02]  /*51b0*/  IMAD.MOV.U32 R3, RZ, RZ, R14 ;  /* 0x000000ffff037224 */ /* 0x010fe400078e000e */
[----:B--2---:R-:W-:-:S04]  /*51c0*/  IMAD.MOV.U32 R2, RZ, RZ, R8 ;  /* 0x000000ffff027224 */ /* 0x004fc800078e0008 */
[----:B0-----:R-:W-:-:S05]  /*51d0*/  IMAD.WIDE R4, R25, 0x2, R2 ;  /* 0x0000000219047825 */ /* 0x001fca00078e0202 */
[----:B------:R0:W2:Y:S02]  /*51e0*/  @!P0 LDG.E.U16 R6, [R4.64] ;  /* 0x0000000404068981 */ /* 0x0000a4000c1e1500 */
[----:B0-----:R-:W-:Y:S02]  /*51f0*/  PRMT R5, RZ, 0x7610, R5 ;  /* 0x00007610ff057816 */ /* 0x001fe40000000005 */
[----:B---3--:R-:W-:Y:S04]  /*5200*/  STL [R1+0xce0], R7 ;  /* 0x000ce00701007387 */ /* 0x008fe80000100800 */
[----:B------:R-:W-:Y:S04]  /*5210*/  STL [R1+0xce4], R0 ;  /* 0x000ce40001007387 */ /* 0x000fe80000100800 */
[----:B------:R-:W3:Y:S04]  /*5220*/  LDL.LU R14, [R1+0x98] ;  /* 0x00009800010e7983 */ /* 0x000ee80000300800 */
[----:B------:R0:W-:Y:S02]  /*5230*/  STL.64 [R1+0x390], R2 ;  /* 0x0003900201007387 */ /* 0x0001e40000100a00 */
[----:B0-----:R-:W-:-:S02]  /*5240*/  IMAD.MOV.U32 R2, RZ, RZ, R11 ;  /* 0x000000ffff027224 */ /* 0x001fc400078e000b */
[----:B------:R-:W-:Y:S01]  /*5250*/  IMAD.MOV.U32 R3, RZ, RZ, R15 ;  /* 0x000000ffff037224 */ /* 0x000fe200078e000f */
[----:B--2---:R-:W-:Y:S04]  /*5260*/  STL [R1+0xcec], R6 ;  /* 0x000cec0601007387 */ /* 0x004fe80000100800 */
[----:B------:R0:W-:Y:S02]  /*5270*/  STL.64 [R1+0x388], R2 ;  /* 0x0003880201007387 */ /* 0x0001e40000100a00 */
[----:B0-----:R-:W-:-:S05]  /*5280*/  IMAD.WIDE R2, R25, 0x2, R2 ;  /* 0x0000000219027825 */ /* 0x001fca00078e0202 */
[----:B------:R0:W2:Y:S01]  /*5290*/  @!P0 LDG.E.U16 R5, [R2.64] ;  /* 0x0000000402058981 */ /* 0x0000a2000c1e1500 */
[----:B------:R-:W-:Y:S01]  /*52a0*/  PRMT R4, RZ, 0x7610, R4 ;  /* 0x00007610ff047816 */ /* 0x000fe20000000004 */
[----:B0-----:R-:W-:Y:S02]  /*52b0*/  IMAD.MOV.U32 R2, RZ, RZ, R9 ;  /* 0x000000ffff027224 */ /* 0x001fe400078e0009 */
[----:B------:R-:W-:Y:S01]  /*52c0*/  IMAD.MOV.U32 R3, RZ, RZ, R10 ;  /* 0x000000ffff037224 */ /* 0x000fe200078e000a */
[----:B------:R-:W0:Y:S04]  /*52d0*/  S2R R22, SR_TID.X ;  /* 0x0000000000167919 */ /* 0x000e280000002100 */
[----:B--2---:R-:W-:Y:S04]  /*52e0*/  STL [R1+0xcf0], R5 ;  /* 0x000cf00501007387 */ /* 0x004fe80000100800 */
[----:B------:R1:W-:Y:S02]  /*52f0*/  STL.64 [R1+0x380], R2 ;  /* 0x0003800201007387 */ /* 0x0003e40000100a00 */
[----:B-1----:R-:W-:-:S05]  /*5300*/  IMAD.WIDE R2, R25, 0x2, R2 ;  /* 0x0000000219027825 */ /* 0x002fca00078e0202 */
[----:B------:R-:W2:Y:S01]  /*5310*/  @!P0 LDG.E.U16 R4, [R2.64] ;  /* 0x0000000402048981 */ /* 0x000ea2000c1e1500 */
[----:B0-----:R-:W-:-:S05]  /*5320*/  LOP3.LUT R22, R22, 0x1ff, RZ, 0xc0, !PT ;  /* 0x000001ff16167812 */ /* 0x001fca00078ec0ff */
[----:B------:R-:W-:Y:S01]  /*5330*/  IMAD.SHL.U32 R22, R22, 0x2, RZ ;  /* 0x0000000216167824 */ /* 0x000fe200078e00ff */
[----:B------:R-:W-:Y:S04]  /*5340*/  STS.U16 [R0+0xe000], R21 ;  /* 0x00e0001500007388 */ /* 0x000fe80000000400 */
[----:B------:R-:W-:-:S05]  /*5350*/  LOP3.LUT R8, R22, 0x10, RZ, 0x3c, !PT ;  /* 0x0000001016087812 */ /* 0x000fca00078e3cff */
[----:B------:R-:W-:Y:S04]  /*5360*/  STS.U16 [R8+0x400], R23 ;  /* 0x0004001708007388 */ /* 0x000fe80000000400 */
[----:B------:R-:W-:Y:S04]  /*5370*/  STS.U16 [R8+0x2400], R24 ;  /* 0x0024001808007388 */ /* 0x000fe80000000400 */
[----:B------:R-:W-:Y:S04]  /*5380*/  STS.U16 [R8+0x4400], R26 ;  /* 0x0044001a08007388 */ /* 0x000fe80000000400 */
[----:B------:R-:W-:Y:S04]  /*5390*/  STS.U16 [R8+0x6400], R27 ;  /* 0x0064001b08007388 */ /* 0x000fe80000000400 */
[----:B------:R-:W-:Y:S04]  /*53a0*/  STS.U16 [R8+0x8400], R12 ;  /* 0x0084000c08007388 */ /* 0x000fe80000000400 */
[----:B------:R-:W-:Y:S04]  /*53b0*/  STS.U16 [R8+0xa400], R28 ;  /* 0x00a4001c08007388 */ /* 0x000fe80000000400 */
[----:B------:R0:W-:Y:S04]  /*53c0*/  STS.U16 [R8+0xc400], R16 ;  /* 0x00c4001008007388 */ /* 0x0001e80000000400 */
[----:B------:R1:W-:Y:S04]  /*53d0*/  STS.U16 [R8+0xe400], R18 ;  /* 0x00e4001208007388 */ /* 0x0003e80000000400 */
[----:B--2---:R2:W-:Y:S04]  /*53e0*/  STL [R1+0xcf4], R4 ;  /* 0x000cf40401007387 */ /* 0x0045e80000100800 */
[----:B0-----:R-:W4:Y:S04]  /*53f0*/  LDL.LU R16, [R1+0xcfc] ;  /* 0x000cfc0001107983 */ /* 0x001f280000300800 */
[----:B-1----:R-:W4:Y:S04]  /*5400*/  LDL.LU R18, [R1+0xcf8] ;  /* 0x000cf80001127983 */ /* 0x002f280000300800 */
[----:B--2---:R-:W2:Y:S04]  /*5410*/  LDL.LU R4, [R1+0x38] ;  /* 0x0000380001047983 */ /* 0x004ea80000300800 */
[----:B------:R-:W2:Y:S04]  /*5420*/  LDL.LU R6, [R1+0x14] ;  /* 0x0000140001067983 */ /* 0x000ea80000300800 */
[----:B------:R-:W2:Y:S04]  /*5430*/  LDL.LU R3, [R1+0xf4] ;  /* 0x0000f40001037983 */ /* 0x000ea80000300800 */
[----:B------:R-:W2:Y:S01]  /*5440*/  LDL.LU R15, [R1+0xd8] ;  /* 0x0000d800010f7983 */ /* 0x000ea20000300800 */
[----:B------:R-:W-:-:S03]  /*5450*/  LOP3.LUT R17, R17, 0x1ff, RZ, 0xc0, !PT ;  /* 0x000001ff11117812 */ /* 0x000fc600078ec0ff */
[----:B------:R-:W2:Y:S04]  /*5460*/  LDL.LU R0, [R1+0xb8] ;  /* 0x0000b80001007983 */ /* 0x000ea80000300800 */
[----:B------:R-:W2:Y:S01]  /*5470*/  LDL.LU R7, [R1+0x94] ;  /* 0x0000940001077983 */ /* 0x000ea20000300800 */
[----:B------:R-:W-:-:S03]  /*5480*/  IMAD.SHL.U32 R17, R17, 0x2, RZ ;  /* 0x0000000211117824 */ /* 0x000fc600078e00ff */
[----:B------:R-:W2:Y:S04]  /*5490*/  LDL.LU R27, [R1+0x6c] ;  /* 0x00006c00011b7983 */ /* 0x000ea80000300800 */
[----:B------:R-:W2:Y:S04]  /*54a0*/  LDL.LU R8, [R1+0x50] ;  /* 0x0000500001087983 */ /* 0x000ea80000300800 */
[----:B------:R-:W2:Y:S04]  /*54b0*/  LDL.LU R9, [R1+0x2c] ;  /* 0x00002c0001097983 */ /* 0x000ea80000300800 */
[----:B------:R-:W2:Y:S01]  /*54c0*/  LDL.LU R11, [R1+0x10] ;  /* 0x00001000010b7983 */ /* 0x000ea20000300800 */
[----:B------:R-:W-:-:S03]  /*54d0*/  LOP3.LUT R5, R17, 0x20, RZ, 0x3c, !PT ;  /* 0x0000002011057812 */ /* 0x000fc600078e3cff */
[----:B------:R-:W2:Y:S04]  /*54e0*/  LDL.LU R20, [R1+0xf0] ;  /* 0x0000f00001147983 */ /* 0x000ea80000300800 */
[----:B------:R-:W2:Y:S04]  /*54f0*/  LDL.LU R21, [R1+0xd4] ;  /* 0x0000d40001157983 */ /* 0x000ea80000300800 */
[----:B------:R-:W2:Y:S04]  /*5500*/  LDL.LU R22, [R1+0xb4] ;  /* 0x0000b40001167983 */ /* 0x000ea80000300800 */
[----:B------:R-:W2:Y:S04]  /*5510*/  LDL.LU R23, [R1+0x90] ;  /* 0x0000900001177983 */ /* 0x000ea80000300800 */
[----:B------:R-:W2:Y:S04]  /*5520*/  LDL.LU R24, [R1+0x68] ;  /* 0x0000680001187983 */ /* 0x000ea80000300800 */
[----:B------:R-:W2:Y:S04]  /*5530*/  LDL.LU R25, [R1+0x4c] ;  /* 0x00004c0001197983 */ /* 0x000ea80000300800 */
[----:B------:R-:W2:Y:S04]  /*5540*/  LDL.LU R26, [R1+0x28] ;  /* 0x00002800011a7983 */ /* 0x000ea80000300800 */
[----:B------:R-:W2:Y:S04]  /*5550*/  LDL.LU R12, [R1+0xc] ;  /* 0x00000c00010c7983 */ /* 0x000ea80000300800 */
[----:B------:R0:W-:Y:S04]  /*5560*/  STS.U16 [R5+0x800], R19 ;  /* 0x0008001305007388 */ /* 0x0001e80000000400 */
[----:B------:R-:W2:Y:S04]  /*5570*/  LDL.LU R28, [R1+0xec] ;  /* 0x0000ec00011c7983 */ /* 0x000ea80000300800 */
[----:B------:R1:W-:Y:S04]  /*5580*/  STS.U16 [R5+0x2800], R13 ;  /* 0x0028000d05007388 */ /* 0x0003e80000000400 */
[----:B0-----:R-:W2:Y:S04]  /*5590*/  LDL.LU R19, [R1+0xcc] ;  /* 0x0000cc0001137983 */ /* 0x001ea80000300800 */
[----:B------:R0:W-:Y:S04]  /*55a0*/  STS.U16 [R5+0x4800], R29 ;  /* 0x0048001d05007388 */ /* 0x0001e80000000400 */
[----:B-1----:R-:W2:Y:S01]  /*55b0*/  LDL.LU R13, [R1+0xb0] ;  /* 0x0000b000010d7983 */ /* 0x002ea20000300800 */
[----:B------:R-:W-:-:S03]  /*55c0*/  LOP3.LUT R10, R17, 0x30, RZ, 0x3c, !PT ;  /* 0x00000030110a7812 */ /* 0x000fc600078e3cff */
[----:B---3--:R1:W-:Y:S04]  /*55d0*/  STS.U16 [R5+0x6800], R14 ;  /* 0x0068000e05007388 */ /* 0x0083e80000000400 */
[----:B0-----:R-:W3:Y:S04]  /*55e0*/  LDL.LU R29, [R1+0x80] ;  /* 0x00008000011d7983 */ /* 0x001ee80000300800 */
[----:B------:R-:W3:Y:S04]  /*55f0*/  LDL.LU R2, [R1+0x64] ;  /* 0x0000640001027983 */ /* 0x000ee80000300800 */
[----:B-1----:R-:W3:Y:S04]  /*5600*/  LDL.LU R14, [R1+0x48] ;  /* 0x00004800010e7983 */ /* 0x002ee80000300800 */
[----:B----4-:R-:W-:Y:S04]  /*5610*/  STS.U16 [R5+0x8800], R18 ;  /* 0x0088001205007388 */ /* 0x010fe80000000400 */
[----:B------:R0:W-:Y:S04]  /*5620*/  STS.U16 [R5+0xa800], R16 ;  /* 0x00a8001005007388 */ /* 0x0001e80000000400 */
[----:B--2---:R1:W-:Y:S04]  /*5630*/  STS.U16 [R5+0xc800], R4 ;  /* 0x00c8000405007388 */ /* 0x0043e80000000400 */
[----:B0-----:R-:W2:Y:S04]  /*5640*/  LDL.LU R16, [R1+0xe8] ;  /* 0x0000e80001107983 */ /* 0x001ea80000300800 */
[----:B------:R-:W4:Y:S04]  /*5650*/  LDL.LU R18, [R1+0xc8] ;  /* 0x0000c80001127983 */ /* 0x000f280000300800 */
[----:B------:R-:W2:Y:S04]  /*5660*/  LDL.LU R17, [R1+0xa8] ;  /* 0x0000a80001117983 */ /* 0x000ea80000300800 */
[----:B-1----:R-:W2:Y:S04]  /*5670*/  LDL.LU R4, [R1+0xcf4] ;  /* 0x000cf40001047983 */ /* 0x002ea80000300800 */
[----:B------:R0:W-:Y:S04]  /*5680*/  STS.U16 [R5+0xe800], R6 ;  /* 0x00e8000605007388 */ /* 0x0001e80000000400 */
[----:B------:R1:W-:Y:S04]  /*5690*/  STS.U16 [R10+0xc00], R3 ;  /* 0x000c00030a007388 */ /* 0x0003e80000000400 */
[----:B------:R1:W-:Y:S04]  /*56a0*/  STS.U16 [R10+0x2c00], R15 ;  /* 0x002c000f0a007388 */ /* 0x0003e80000000400 */
[----:B0-----:R-:W2:Y:S04]  /*56b0*/  LDL.LU R5, [R1+0xcf0] ;  /* 0x000cf00001057983 */ /* 0x001ea80000300800 */
[----:B------:R-:W2:Y:S04]  /*56c0*/  LDL.LU R6, [R1+0xcec] ;  /* 0x000cec0001067983 */ /* 0x000ea80000300800 */
[----:B-1----:R-:W2:Y:S04]  /*56d0*/  LDL.LU R3, [R1+0x44] ;  /* 0x0000440001037983 */ /* 0x002ea80000300800 */
[----:B------:R-:W2:Y:S04]  /*56e0*/  LDL.LU R15, [R1+0xce8] ;  /* 0x000ce800010f7983 */ /* 0x000ea80000300800 */
[----:B------:R0:W-:Y:S04]  /*56f0*/  STS.U16 [R10+0x4c00], R0 ;  /* 0x004c00000a007388 */ /* 0x0001e80000000400 */
[----:B------:R1:W-:Y:S04]  /*5700*/  STS.U16 [R10+0x6c00], R7 ;  /* 0x006c00070a007388 */ /* 0x0003e80000000400 */
[----:B------:R-:W-:Y:S04]  /*5710*/  STS.U16 [R10+0x8c00], R27 ;  /* 0x008c001b0a007388 */ /* 0x000fe80000000400 */
[----:B0-----:R-:W3:Y:S04]  /*5720*/  LDL.LU R0, [R1+0xce4] ;  /* 0x000ce40001007983 */ /* 0x001ee80000300800 */
[----:B-1----:R-:W3:Y:S04]  /*5730*/  LDL.LU R7, [R1+0xce0] ;  /* 0x000ce00001077983 */ /* 0x002ee80000300800 */
[----:B------:R0:W-:Y:S04]  /*5740*/  STS.U16 [R10+0xac00], R8 ;  /* 0x00ac00080a007388 */ /* 0x0001e80000000400 */
[----:B------:R1:W-:Y:S04]  /*5750*/  STS.U16 [R10+0xcc00], R9 ;  /* 0x00cc00090a007388 */ /* 0x0003e80000000400 */
[----:B------:R1:W-:Y:S04]  /*5760*/  STS.U16 [R10+0xec00], R11 ;  /* 0x00ec000b0a007388 */ /* 0x0003e80000000400 */
[----:B0-----:R-:W3:Y:S04]  /*5770*/  LDL.LU R8, [R1+0xcdc] ;  /* 0x000cdc0001087983 */ /* 0x001ee80000300800 */
[----:B-1----:R-:W3:Y:S04]  /*5780*/  LDL.LU R9, [R1+0xcd8] ;  /* 0x000cd80001097983 */ /* 0x002ee80000300800 */
[----:B------:R-:W3:Y:S04]  /*5790*/  LDL.LU R10, [R1+0xcd4] ;  /* 0x000cd400010a7983 */ /* 0x000ee80000300800 */
[----:B------:R-:W3:Y:S01]  /*57a0*/  LDL.LU R11, [R1+0xcd0] ;  /* 0x000cd000010b7983 */ /* 0x000ee20000300800 */
[----:B--2---:R-:W-:-:S05]  /*57b0*/  IMAD.SHL.U32 R15, R15, 0x2, RZ ;  /* 0x000000020f0f7824 */ /* 0x004fca00078e00ff */
[C---:B------:R-:W-:Y:S02]  /*57c0*/  LOP3.LUT R27, R15.reuse, 0x40, RZ, 0x3c, !PT ;  /* 0x000000400f1b7812 */ /* 0x040fe400078e3cff */
[----:B------:R-:W-:-:S03]  /*57d0*/  LOP3.LUT R15, R15, 0x50, RZ, 0x3c, !PT ;  /* 0x000000500f0f7812 */ /* 0x000fc600078e3cff */
[----:B------:R0:W-:Y:S04]  /*57e0*/  STS.U16 [R27+0x1000], R20 ;  /* 0x001000141b007388 */ /* 0x0001e80000000400 */
[----:B------:R1:W-:Y:S04]  /*57f0*/  STS.U16 [R27+0x3000], R21 ;  /* 0x003000151b007388 */ /* 0x0003e80000000400 */
[----:B------:R2:W-:Y:S04]  /*5800*/  STS.U16 [R27+0x5000], R22 ;  /* 0x005000161b007388 */ /* 0x0005e80000000400 */
[----:B0-----:R-:W4:Y:S04]  /*5810*/  LDL.LU R20, [R1+0xccc] ;  /* 0x000ccc0001147983 */ /* 0x001f280000300800 */
[----:B-1----:R-:W4:Y:S04]  /*5820*/  LDL.LU R21, [R1+0xcc8] ;  /* 0x000cc80001157983 */ /* 0x002f280000300800 */
[----:B--2---:R-:W2:Y:S04]  /*5830*/  LDL.LU R22, [R1+0xcc4] ;  /* 0x000cc40001167983 */ /* 0x004ea80000300800 */
[----:B------:R0:W-:Y:S04]  /*5840*/  STS.U16 [R27+0x7000], R23 ;  /* 0x007000171b007388 */ /* 0x0001e80000000400 */
[----:B------:R1:W-:Y:S04]  /*5850*/  STS.U16 [R27+0x9000], R24 ;  /* 0x009000181b007388 */ /* 0x0003e80000000400 */
[----:B------:R3:W-:Y:S04]  /*5860*/  STS.U16 [R27+0xb000], R25 ;  /* 0x00b000191b007388 */ /* 0x0007e80000000400 */
[----:B0-----:R-:W2:Y:S04]  /*5870*/  LDL.LU R23, [R1+0xcc0] ;  /* 0x000cc00001177983 */ /* 0x001ea80000300800 */
[----:B-1----:R-:W2:Y:S04]  /*5880*/  LDL.LU R24, [R1+0xcbc] ;  /* 0x000cbc0001187983 */ /* 0x002ea80000300800 */
[----:B---3--:R-:W3:Y:S04]  /*5890*/  LDL.LU R25, [R1+0xcb8] ;  /* 0x000cb80001197983 */ /* 0x008ee80000300800 */
[----:B------:R0:W-:Y:S04]  /*58a0*/  STS.U16 [R27+0xd000], R26 ;  /* 0x00d0001a1b007388 */ /* 0x0001e80000000400 */
[----:B------:R1:W-:Y:S04]  /*58b0*/  STS.U16 [R27+0xf000], R12 ;  /* 0x00f0000c1b007388 */ /* 0x0003e80000000400 */
[----:B------:R1:W-:Y:S04]  /*58c0*/  STS.U16 [R15+0x1400], R28 ;  /* 0x0014001c0f007388 */ /* 0x0003e80000000400 */
[----:B0-----:R-:W2:Y:S04]  /*58d0*/  LDL.LU R26, [R1+0xcb4] ;  /* 0x000cb400011a7983 */ /* 0x001ea80000300800 */
[----:B-1----:R-:W2:Y:S04]  /*58e0*/  LDL.LU R27, [R1+0xcb0] ;  /* 0x000cb000011b7983 */ /* 0x002ea80000300800 */
[----:B------:R-:W2:Y:S04]  /*58f0*/  LDL.LU R12, [R1+0xcac] ;  /* 0x000cac00010c7983 */ /* 0x000ea80000300800 */
[----:B------:R0:W-:Y:S04]  /*5900*/  STS.U16 [R15+0x3400], R19 ;  /* 0x003400130f007388 */ /* 0x0001e80000000400 */
[----:B------:R-:W2:Y:S04]  /*5910*/  LDL.LU R28, [R1+0xca8] ;  /* 0x000ca800011c7983 */ /* 0x000ea80000300800 */
[----:B------:R1:W-:Y:S04]  /*5920*/  STS.U16 [R15+0x5400], R13 ;  /* 0x0054000d0f007388 */ /* 0x0003e80000000400 */
[----:B0-----:R-:W2:Y:S04]  /*5930*/  LDL.LU R19, [R1+0xca4] ;  /* 0x000ca40001137983 */ /* 0x001ea80000300800 */
[----:B------:R0:W-:Y:S04]  /*5940*/  STS.U16 [R15+0x7400], R29 ;  /* 0x0074001d0f007388 */ /* 0x0001e80000000400 */
[----:B-1----:R-:W2:Y:S04]  /*5950*/  LDL.LU R13, [R1+0xca0] ;  /* 0x000ca000010d7983 */ /* 0x002ea80000300800 */
[----:B------:R-:W-:Y:S04]  /*5960*/  STS.U16 [R15+0x9400], R2 ;  /* 0x009400020f007388 */ /* 0x000fe80000000400 */
[----:B0-----:R-:W2:Y:S04]  /*5970*/  LDL.LU R29, [R1+0xc9c] ;  /* 0x000c9c00011d7983 */ /* 0x001ea80000300800 */
[----:B------:R0:W-:Y:S04]  /*5980*/  STS.U16 [R15+0xb400], R14 ;  /* 0x00b4000e0f007388 */ /* 0x0001e80000000400 */
[----:B0-----:R-:W2:Y:S01]  /*5990*/  LDL.LU R14, [R1+0xc98] ;  /* 0x000c9800010e7983 */ /* 0x001ea20000300800 */
[----:B------:R-:W-:-:S03]  /*59a0*/  LOP3.LUT R2, R0, 0x60, RZ, 0x3c, !PT ;  /* 0x0000006000027812 */ /* 0x000fc600078e3cff */
[----:B--2---:R0:W-:Y:S04]  /*59b0*/  STS.U16 [R15+0xd400], R14 ;  /* 0x00d4000e0f007388 */ /* 0x0041e80000000400 */
[----:B------:R1:W-:Y:S04]  /*59c0*/  STS.U16 [R15+0xf400], R19 ;  /* 0x00f400130f007388 */ /* 0x0003e80000000400 */
[----:B------:R2:W-:Y:S04]  /*59d0*/  STS.U16 [R2+0x1800], R16 ;  /* 0x0018001002007388 */ /* 0x0005e80000000400 */
[----:B0-----:R-:W3:Y:S04]  /*59e0*/  LDL.LU R14, [R1+0xc94] ;  /* 0x000c9400010e7983 */ /* 0x001ee80000300800 */
[----:B-1----:R-:W3:Y:S04]  /*59f0*/  LDL.LU R15, [R1+0xc90] ;  /* 0x000c9000010f7983 */ /* 0x002ee80000300800 */
[----:B------:R-:W3:Y:S04]  /*5a00*/  LDL.LU R19, [R1+0xc8c] ;  /* 0x000c8c0001137983 */ /* 0x000ee80000300800 */
[----:B--2---:R-:W2:Y:S04]  /*5a10*/  LDL.LU R16, [R1+0xc88] ;  /* 0x000c880001107983 */ /* 0x004ea80000300800 */
[----:B----4-:R0:W-:Y:S04]  /*5a20*/  STS.U16 [R2+0x3800], R18 ;  /* 0x0038001202007388 */ /* 0x0101e80000000400 */
[----:B0-----:R-:W4:Y:S04]  /*5a30*/  LDL.LU R18, [R1+0xc84] ;  /* 0x000c840001127983 */ /* 0x001f280000300800 */
[----:B------:R0:W-:Y:S04]  /*5a40*/  STS.U16 [R2+0x5800], R17 ;  /* 0x0058001102007388 */ /* 0x0001e80000000400 */
[----:B0-----:R-:W2:Y:S04]  /*5a50*/  LDL.LU R17, [R1+0xc80] ;  /* 0x000c800001117983 */ /* 0x001ea80000300800 */
[----:B----4-:R0:W-:Y:S04]  /*5a60*/  STS.U16 [R2+0x7800], R18 ;  /* 0x0078001202007388 */ /* 0x0101e80000000400 */
[----:B---3--:R1:W-:Y:S04]  /*5a70*/  STS.U16 [R2+0x9800], R19 ;  /* 0x0098001302007388 */ /* 0x0083e80000000400 */
[----:B0-----:R-:W3:Y:S04]  /*5a80*/  LDL.LU R18, [R1+0xc7c] ;  /* 0x000c7c0001127983 */ /* 0x001ee80000300800 */
[----:B-1----:R-:W4:Y:S04]  /*5a90*/  LDL.LU R19, [R1+0xc78] ;  /* 0x000c780001137983 */ /* 0x002f280000300800 */
[----:B------:R-:W-:Y:S04]  /*5aa0*/  STS.U16 [R2+0xb800], R3 ;  /* 0x00b8000302007388 */ /* 0x000fe80000000400 */
[----:B------:R0:W-:Y:S04]  /*5ab0*/  STS.U16 [R2+0xd800], R29 ;  /* 0x00d8001d02007388 */ /* 0x0001e80000000400 */
[----:B0-----:R-:W2:Y:S01]  /*5ac0*/  LDL.LU R29, [R1+0xc74] ;  /* 0x000c7400011d7983 */ /* 0x001ea20000300800 */
[----:B------:R-:W-:-:S03]  /*5ad0*/  LOP3.LUT R0, R0, 0x70, RZ, 0x3c, !PT ;  /* 0x0000007000007812 */ /* 0x000fc600078e3cff */
[----:B------:R0:W-:Y:S04]  /*5ae0*/  STS.U16 [R2+0xf800], R28 ;  /* 0x00f8001c02007388 */ /* 0x0001e80000000400 */
[----:B0-----:R-:W2:Y:S04]  /*5af0*/  LDL.LU R28, [R1+0xc70] ;  /* 0x000c7000011c7983 */ /* 0x001ea80000300800 */
[----:B----4-:R-:W-:Y:S04]  /*5b00*/  STS.U16 [R0+0x1c00], R19 ;  /* 0x001c001300007388 */ /* 0x010fe80000000400 */
[----:B---3--:R-:W-:Y:S04]  /*5b10*/  STS.U16 [R0+0x3c00], R18 ;  /* 0x003c001200007388 */ /* 0x008fe80000000400 */
[----:B--2---:R-:W-:Y:S04]  /*5b20*/  STS.U16 [R0+0x5c00], R17 ;  /* 0x005c001100007388 */ /* 0x004fe80000000400 */
[----:B------:R-:W-:Y:S04]  /*5b30*/  STS.U16 [R0+0x7c00], R16 ;  /* 0x007c001000007388 */ /* 0x000fe80000000400 */
[----:B------:R-:W-:Y:S04]  /*5b40*/  STS.U16 [R0+0x9c00], R15 ;  /* 0x009c000f00007388 */ /* 0x000fe80000000400 */
[----:B------:R-:W-:Y:S04]  /*5b50*/  STS.U16 [R0+0xbc00], R14 ;  /* 0x00bc000e00007388 */ /* 0x000fe80000000400 */
[----:B------:R-:W-:Y:S04]  /*5b60*/  STS.U16 [R0+0xdc00], R13 ;  /* 0x00dc000d00007388 */ /* 0x000fe80000000400 */
[----:B------:R0:W-:Y:S04]  /*5b70*/  STS.U16 [R0+0xfc00], R12 ;  /* 0x00fc000c00007388 */ /* 0x0001e80000000400 */
[----:B0-----:R-:W2:Y:S04]  /*5b80*/  LDL R0, [R1+0x370] ;  /* 0x0003700001007983 */ /* 0x001ea80000100800 */
[----:B------:R-:W-:Y:S04]  /*5b90*/  STS.U16 [R29+0x10000], R27 ;  /* 0x0100001b1d007388 */ /* 0x000fe80000000400 */
        /* <DEDUP_REMOVED lines=15> */
[----:B------:R-:W-:Y:S06]  /*5c90*/  BAR.SYNC.DEFER_BLOCKING 0x0 ;  /* 0x0000000000007b1d */ /* 0x000fec0000010000 */
[----:B------:R-:W-:Y:S04]  /*5ca0*/  STL [R1+0x49c], R29 ;  /* 0x00049c1d01007387 */ /* 0x000fe80000100800 */
[----:B------:R-:W-:Y:S04]  /*5cb0*/  LDSM.16.MT88.4 R4, [R28] ;  /* 0x000000001c04783b */ /* 0x000fe80000004200 */
[----:B--2---:R-:W0:Y:S04]  /*5cc0*/  LDSM.16.M88.4 R8, [R0+0x10000] ;  /* 0x010000000008783b */ /* 0x004e280000000200 */
[----:B------:R-:W1:Y:S04]  /*5cd0*/  LDSM.16.M88.4 R24, [R0+0x11000] ;  /* 0x011000000018783b */ /* 0x000e680000000200 */
[----:B------:R-:W2:Y:S04]  /*5ce0*/  LDSM.16.M88.4 R12, [R0+0x10800] ;  /* 0x01080000000c783b */ /* 0x000ea80000000200 */
[----:B------:R-:W-:Y:S04]  /*5cf0*/  LDSM.16.M88.4 R20, [R0+0x12000] ;  /* 0x012000000014783b */ /* 0x000fe80000000200 */
[----:B------:R-:W-:Y:S04]  /*5d00*/  LDSM.16.M88.4 R16, [R0+0x12800] ;  /* 0x012800000010783b */ /* 0x000fe80000000200 */
[----:B0-----:R-:W-:Y:S04]  /*5d10*/  STL.64 [R1+0x10], R8 ;  /* 0x0000100801007387 */ /* 0x001fe80000100a00 */
[----:B------:R-:W-:Y:S04]  /*5d20*/  STL.64 [R1+0x18], R10 ;  /* 0x0000180a01007387 */ /* 0x000fe80000100a00 */
[----:B------:R-:W0:Y:S04]  /*5d30*/  LDSM.16.M88.4 R8, [R0+0x11800] ;  /* 0x011800000008783b */ /* 0x000e280000000200 */
[----:B-1----:R-:W-:Y:S04]  /*5d40*/  STL [R1+0xa9c], R26 ;  /* 0x000a9c1a01007387 */ /* 0x002fe80000100800 */
[----:B------:R-:W-:Y:S04]  /*5d50*/  STL [R1+0xa98], R27 ;  /* 0x000a981b01007387 */ /* 0x000fe80000100800 */
[----:B--2---:R-:W-:Y:S04]  /*5d60*/  STL.64 [R1+0x8], R14 ;  /* 0x0000080e01007387 */ /* 0x004fe80000100a00 */
[----:B0-----:R-:W-:Y:S04]  /*5d70*/  STL.64 [R1+0x70], R8 ;  /* 0x0000700801007387 */ /* 0x001fe80000100a00 */
[----:B------:R-:W-:Y:S04]  /*5d80*/  STL.64 [R1+0x78], R10 ;  /* 0x0000780a01007387 */ /* 0x000fe80000100a00 */
[----:B------:R-:W0:Y:S04]  /*5d90*/  LDSM.16.M88.4 R8, [R0+0x13000] ;  /* 0x013000000008783b */ /* 0x000e280000000200 */
[----:B------:R-:W-:Y:S04]  /*5da0*/  STL.64 [R1+0xb0], R20 ;  /* 0x0000b01401007387 */ /* 0x000fe80000100a00 */
[----:B------:R-:W-:Y:S04]  /*5db0*/  STL.64 [R1+0xb8], R22 ;  /* 0x0000b81601007387 */ /* 0x000fe80000100a00 */
[----:B------:R1:W-:Y:S04]  /*5dc0*/  STL.64 [R1+0xa0], R16 ;  /* 0x0000a01001007387 */ /* 0x0003e80000100a00 */
[----:B------:R2:W-:Y:S04]  /*5dd0*/  STL.64 [R1+0xa8], R18 ;  /* 0x0000a81201007387 */ /* 0x0005e80000100a00 */
[----:B------:R-:W-:Y:S04]  /*5de0*/  LDSM.16.MT88.4 R20, [R28+0x200] ;  /* 0x000200001c14783b */ /* 0x000fe80000004200 */
[----:B0-----:R-:W-:Y:S01]  /*5df0*/  STL.64 [R1+0x90], R8 ;  /* 0x0000900801007387 */ /* 0x001fe20000100a00 */
[----:B------:R-:W-:-:S02]  /*5e00*/  IMAD.MOV.U32 R29, RZ, RZ, R10 ;  /* 0x000000ffff1d7224 */ /* 0x000fc400078e000a */
[----:B------:R-:W-:Y:S01]  /*5e10*/  IMAD.MOV.U32 R3, RZ, RZ, R11 ;  /* 0x000000ffff037224 */ /* 0x000fe200078e000b */
[----:B------:R-:W-:Y:S04]  /*5e20*/  STL.64 [R1+0x98], R10 ;  /* 0x0000980a01007387 */ /* 0x000fe80000100a00 */
[----:B------:R-:W0:Y:S04]  /*5e30*/  LDSM.16.M88.4 R8, [R0+0x13800] ;  /* 0x013800000008783b */ /* 0x000e280000000200 */
[----:B------:R-:W-:Y:S04]  /*5e40*/  STL [R1+0xb34], R3 ;  /* 0x000b340301007387 */ /* 0x000fe80000100800 */
[----:B------:R-:W-:Y:S04]  /*5e50*/  STL [R1+0xb30], R29 ;  /* 0x000b301d01007387 */ /* 0x000fe80000100800 */
[----:B-1----:R-:W3:Y:S04]  /*5e60*/  LDL.LU.64 R16, [R1+0x340] ;  /* 0x0003400001107983 */ /* 0x002ee80000300a00 */
[----:B--2---:R-:W3:Y:S04]  /*5e70*/  LDL.LU.64 R18, [R1+0x348] ;  /* 0x0003480001127983 */ /* 0x004ee80000300a00 */
[----:B0-----:R-:W-:Y:S04]  /*5e80*/  STL.64 [R1+0x80], R8 ;  /* 0x0000800801007387 */ /* 0x001fe80000100a00 */
[----:B------:R-:W-:Y:S04]  /*5e90*/  STL.64 [R1+0x88], R10 ;  /* 0x0000880a01007387 */ /* 0x000fe80000100a00 */
[----:B------:R-:W0:Y:S04]  /*5ea0*/  LDSM.16.MT88.4 R8, [R28+0x100] ;  /* 0x000100001c08783b */ /* 0x000e280000004200 */
[----:B0-----:R-:W-:Y:S04]  /*5eb0*/  STL.64 [R1+0xc18], R10 ;  /* 0x000c180a01007387 */ /* 0x001fe80000100a00 */
[----:B------:R0:W-:Y:S04]  /*5ec0*/  STL.64 [R1+0xc10], R8 ;  /* 0x000c100801007387 */ /* 0x0001e80000100a00 */
[----:B0-----:R-:W2:Y:S04]  /*5ed0*/  LDL.64 R8, [R1+0x80] ;  /* 0x0000800001087983 */ /* 0x001ea80000100a00 */
[----:B--2---:R0:W-:Y:S04]  /*5ee0*/  STL.64 [R1+0xc20], R8 ;  /* 0x000c200801007387 */ /* 0x0041e80000100a00 */
[----:B0-----:R-:W2:Y:S04]  /*5ef0*/  LDL.64 R8, [R1+0x90] ;  /* 0x0000900001087983 */ /* 0x001ea80000100a00 */
[----:B--2---:R0:W-:Y:S04]  /*5f00*/  STL.64 [R1+0xc38], R8 ;  /* 0x000c380801007387 */ /* 0x0041e80000100a00 */
[----:B0-----:R-:W2:Y:S04]  /*5f10*/  LDL.64 R8, [R1+0xa0] ;  /* 0x0000a00001087983 */ /* 0x001ea80000100a00 */
[----:B--2---:R0:W-:Y:S04]  /*5f20*/  STL.64 [R1+0xc48], R8 ;  /* 0x000c480801007387 */ /* 0x0041e80000100a00 */
[----:B0-----:R-:W2:Y:S04]  /*5f30*/  LDL.64 R8, [R1+0xb0] ;  /* 0x0000b00001087983 */ /* 0x001ea80000100a00 */
[----:B--2---:R0:W-:Y:S04]  /*5f40*/  STL.64 [R1+0xc58], R8 ;  /* 0x000c580801007387 */ /* 0x0041e80000100a00 */
[----:B0-----:R-:W2:Y:S04]  /*5f50*/  LDL.LU.64 R8, [R1+0x360] ;  /* 0x0003600001087983 */ /* 0x001ea80000300a00 */
[----:B------:R-:W2:Y:S04]  /*5f60*/  LDL.LU.64 R10, [R1+0x368] ;  /* 0x00036800010a7983 */ /* 0x000ea80000300a00 */
[----:B------:R-:W-:Y:S04]  /*5f70*/  STL.64 [R1+0xba0], R22 ;  /* 0x000ba01601007387 */ /* 0x000fe80000100a00 */
[----:B------:R0:W-:Y:S04]  /*5f80*/  STL.64 [R1+0xb98], R20 ;  /* 0x000b981401007387 */ /* 0x0001e80000100a00 */
[----:B0-----:R-:W2:Y:S02]  /*5f90*/  LDL.64 R20, [R1+0x10] ;  /* 0x0000100001147983 */ /* 0x001ea40000100a00 */
[C---:B--2---:R-:W-:Y:S11]  /*5fa0*/  HMMA.16816.F32 R8, R4.reuse, R20, R8 ;  /* 0x000000140408723c */ /* 0x044ff60000001808 */
[----:B------:R-:W-:Y:S11]  /*5fb0*/  @!UPT UIADD3 URZ, URZ, URZ, URZ ;  /* 0x0000003f3f3ff290 */ /* 0x000ff6000fffe03f */
[----:B------:R-:W-:Y:S01]  /*5fc0*/  @!UPT UIADD3 URZ, URZ, URZ, URZ ;  /* 0x0000003f3f3ff290 */ /* 0x000fe2000fffe03f */
[----:B------:R0:W-:Y:S04]  /*5fd0*/  STL.64 [R1+0x1a0], R8 ;  /* 0x0001a00801007387 */ /* 0x0001e80000100a00 */
[----:B------:R1:W-:Y:S04]  /*5fe0*/  STL.64 [R1+0x1a8], R10 ;  /* 0x0001a80a01007387 */ /* 0x0003e80000100a00 */
[----:B0-----:R-:W2:Y:S04]  /*5ff0*/  LDL.LU.64 R8, [R1+0x300] ;  /* 0x0003000001087983 */ /* 0x001ea80000300a00 */
[----:B-1----:R-:W2:Y:S04]  /*6000*/  LDL.LU.64 R10, [R1+0x308] ;  /* 0x00030800010a7983 */ /* 0x002ea80000300a00 */
[----:B------:R0:W-:Y:S04]  /*6010*/  STL.64 [R1+0xc40], R20 ;  /* 0x000c401401007387 */ /* 0x0001e80000100a00 */
[----:B0-----:R-:W4:Y:S04]  /*6020*/  LDL.LU.64 R20, [R1+0x350] ;  /* 0x0003500001147983 */ /* 0x001f280000300a00 */
[----:B------:R-:W4:Y:S04]  /*6030*/  LDL.LU.64 R22, [R1+0x358] ;  /* 0x0003580001167983 */ /* 0x000f280000300a00 */
[----:B------:R0:W-:Y:S01]  /*6040*/  STL.64 [R1+0xc50], R12 ;  /* 0x000c500c01007387 */ /* 0x0001e20000100a00 */
[C---:B----4-:R-:W-:Y:S03]  /*6050*/  HMMA.16816.F32 R20, R4.reuse, R12, R20 ;  /* 0x0000000c0414723c */ /* 0x050fe60000001814 */
[----:B0-----:R-:W4:Y:S11]  /*6060*/  LDL.LU.64 R12, [R1+0x2f0] ;  /* 0x0002f000010c7983 */ /* 0x001f360000300a00 */
[----:B------:R-:W-:Y:S09]  /*6070*/  @!UPT UIADD3 URZ, URZ, URZ, URZ ;  /* 0x0000003f3f3ff290 */ /* 0x000ff2000fffe03f */
[----:B------:R-:W-:Y:S04]  /*6080*/  STL.64 [R1+0x180], R20 ;  /* 0x0001801401007387 */ /* 0x000fe80000100a00 */
[----:B------:R-:W-:Y:S04]  /*6090*/  STL.64 [R1+0x188], R22 ;  /* 0x0001881601007387 */ /* 0x000fe80000100a00 */
[----:B------:R-:W2:Y:S01]  /*60a0*/  LDL.LU.64 R14, [R1+0x2f8] ;  /* 0x0002f800010e7983 */ /* 0x000ea20000300a00 */
[C---:B---3--:R-:W-:Y:S03]  /*60b0*/  HMMA.16816.F32 R16, R4.reuse, R24, R16 ;  /* 0x000000180410723c */ /* 0x048fe60000001810 */
[----:B--2---:R-:W-:Y:S04]  /*60c0*/  STL.64 [R1+0xc68], R14 ;  /* 0x000c680e01007387 */ /* 0x004fe80000100a00 */
[----:B----4-:R0:W-:Y:S04]  /*60d0*/  STL.64 [R1+0xc60], R12 ;  /* 0x000c600c01007387 */ /* 0x0101e80000100a00 */
[----:B0-----:R-:W2:Y:S04]  /*60e0*/  LDL.64 R12, [R1+0x70] ;  /* 0x00007000010c7983 */ /* 0x001ea80000100a00 */
[----:B------:R-:W3:Y:S04]  /*60f0*/  LDL.LU.64 R20, [R1+0x2e0] ;  /* 0x0002e00001147983 */ /* 0x000ee80000300a00 */
[----:B------:R-:W3:Y:S04]  /*6100*/  LDL.LU.64 R22, [R1+0x2e8] ;  /* 0x0002e80001167983 */ /* 0x000ee80000300a00 */
[----:B------:R0:W-:Y:S04]  /*6110*/  STL.64 [R1+0x170], R16 ;  /* 0x0001701001007387 */ /* 0x0001e80000100a00 */
[----:B------:R1:W-:Y:S04]  /*6120*/  STL.64 [R1+0x178], R18 ;  /* 0x0001781201007387 */ /* 0x0003e80000100a00 */
[----:B0-----:R-:W4:Y:S04]  /*6130*/  LDL.LU.64 R16, [R1+0x2a0] ;  /* 0x0002a00001107983 */ /* 0x001f280000300a00 */
[----:B-1----:R-:W3:Y:S01]  /*6140*/  LDL.LU.64 R18, [R1+0x2a8] ;  /* 0x0002a80001127983 */ /* 0x002ee20000300a00 */
[----:B--2---:R-:W-:Y:S01]  /*6150*/  HMMA.16816.F32 R8, R4, R12, R8 ;  /* 0x0000000c0408723c */ /* 0x004fe20000001808 */
[----:B------:R-:W-:-:S02]  /*6160*/  IMAD.MOV.U32 R2, RZ, RZ, R12 ;  /* 0x000000ffff027224 */ /* 0x000fc400078e000c */
[----:B------:R-:W-:Y:S01]  /*6170*/  IMAD.MOV.U32 R0, RZ, RZ, R13 ;  /* 0x000000ffff007224 */ /* 0x000fe200078e000d */
[----:B---3--:R-:W-:Y:S04]  /*6180*/  STL.64 [R1+0xc30], R18 ;  /* 0x000c301201007387 */ /* 0x008fe80000100a00 */
[----:B----4-:R0:W-:Y:S11]  /*6190*/  STL.64 [R1+0xc28], R16 ;  /* 0x000c281001007387 */ /* 0x0101f60000100a00 */
[----:B------:R-:W-:Y:S05]  /*61a0*/  @!UPT UIADD3 URZ, URZ, URZ, URZ ;  /* 0x0000003f3f3ff290 */ /* 0x000fea000fffe03f */
[----:B------:R-:W-:Y:S02]  /*61b0*/  IMAD.MOV.U32 R26, RZ, RZ, R8 ;  /* 0x000000ffff1a7224 */ /* 0x000fe400078e0008 */
[----:B------:R-:W-:Y:S01]  /*61c0*/  IMAD.MOV.U32 R27, RZ, RZ, R9 ;  /* 0x000000ffff1b7224 */ /* 0x000fe200078e0009 */
[----:B0-----:R-:W2:Y:S04]  /*61d0*/  LDL.LU.64 R16, [R1+0x2d0] ;  /* 0x0002d00001107983 */ /* 0x001ea80000300a00 */
[----:B------:R-:W2:Y:S04]  /*61e0*/  LDL.LU.64 R18, [R1+0x2d8] ;  /* 0x0002d80001127983 */ /* 0x000ea80000300a00 */
[----:B------:R-:W3:Y:S04]  /*61f0*/  LDL.LU.64 R14, [R1+0xc68] ;  /* 0x000c6800010e7983 */ /* 0x000ee80000300a00 */
[----:B------:R-:W3:Y:S04]  /*6200*/  LDL.LU.64 R12, [R1+0xc60] ;  /* 0x000c6000010c7983 */ /* 0x000ee80000300a00 */
[----:B------:R-:W-:Y:S04]  /*6210*/  STL.64 [R1+0x168], R10 ;  /* 0x0001680a01007387 */ /* 0x000fe80000100a00 */
[----:B------:R-:W3:Y:S04]  /*6220*/  LDL.LU.64 R8, [R1+0xc58] ;  /* 0x000c580001087983 */ /* 0x000ee80000300a00 */
[----:B------:R-:W-:Y:S04]  /*6230*/  STL [R1+0xaa4], R26 ;  /* 0x000aa41a01007387 */ /* 0x000fe80000100800 */
[----:B------:R-:W-:Y:S01]  /*6240*/  STL [R1+0xaa0], R27 ;  /* 0x000aa01b01007387 */ /* 0x000fe20000100800 */
[----:B---3--:R-:W-:Y:S01]  /*6250*/  HMMA.16816.F32 R12, R4, R8, R12 ;  /* 0x00000008040c723c */ /* 0x008fe2000000180c */
[----:B------:R-:W-:Y:S11]  /*6260*/  IMAD.MOV.U32 R3, RZ, RZ, R9 ;  /* 0x000000ffff037224 */ /* 0x000ff600078e0009 */
[----:B------:R-:W-:Y:S11]  /*6270*/  @!UPT UIADD3 URZ, URZ, URZ, URZ ;  /* 0x0000003f3f3ff290 */ /* 0x000ff6000fffe03f */
[----:B------:R0:W-:Y:S04]  /*6280*/  STL.64 [R1+0x150], R12 ;  /* 0x0001500c01007387 */ /* 0x0001e80000100a00 */
[----:B------:R1:W-:Y:S04]  /*6290*/  STL.64 [R1+0x158], R14 ;  /* 0x0001580e01007387 */ /* 0x0003e80000100a00 */
[----:B0-----:R-:W3:Y:S01]  /*62a0*/  LDL.LU.64 R12, [R1+0xc50] ;  /* 0x000c5000010c7983 */ /* 0x001ee20000300a00 */
[----:B-1----:R-:W-:-:S03]  /*62b0*/  IMAD.MOV.U32 R14, RZ, RZ, R8 ;  /* 0x000000ffff0e7224 */ /* 0x002fc600078e0008 */
[----:B------:R-:W4:Y:S02]  /*62c0*/  LDL.LU.64 R8, [R1+0xc48] ;  /* 0x000c480001087983 */ /* 0x000f240000300a00 */
[----:B----4-:R-:W-:Y:S01]  /*62d0*/  HMMA.16816.F32 R20, R4, R8, R20 ;  /* 0x000000080414723c */ /* 0x010fe20000001814 */
[----:B------:R-:W-:Y:S11]  /*62e0*/  IMAD.MOV.U32 R15, RZ, RZ, R9 ;  /* 0x000000ffff0f7224 */ /* 0x000ff600078e0009 */
[----:B------:R-:W-:Y:S11]  /*62f0*/  @!UPT UIADD3 URZ, URZ, URZ, URZ ;  /* 0x0000003f3f3ff290 */ /* 0x000ff6000fffe03f */
[----:B------:R0:W-:Y:S04]  /*6300*/  STL.64 [R1+0x140], R20 ;  /* 0x0001401401007387 */ /* 0x0001e80000100a00 */
[----:B------:R1:W-:Y:S04]  /*6310*/  STL.64 [R1+0x148], R22 ;  /* 0x0001481601007387 */ /* 0x0003e80000100a00 */
[----:B0-----:R-:W4:Y:S01]  /*6320*/  LDL.LU.64 R20, [R1+0xc40] ;  /* 0x000c400001147983 */ /* 0x001f220000300a00 */
[----:B-1----:R-:W-:-:S03]  /*6330*/  IMAD.MOV.U32 R22, RZ, RZ, R8 ;  /* 0x000000ffff167224 */ /* 0x002fc600078e0008 */
[----:B------:R-:W2:Y:S02]  /*6340*/  LDL.LU.64 R8, [R1+0xc38] ;  /* 0x000c380001087983 */ /* 0x000ea40000300a00 */
[C---:B--2---:R-:W-:Y:S01]  /*6350*/  HMMA.16816.F32 R16, R4.reuse, R8, R16 ;  /* 0x000000080410723c */ /* 0x044fe20000001810 */
[----:B------:R-:W-:Y:S02]  /*6360*/  IMAD.MOV.U32 R26, RZ, RZ, R8 ;  /* 0x000000ffff1a7224 */ /* 0x000fe400078e0008 */
[----:B------:R-:W-:Y:S11]  /*6370*/  IMAD.MOV.U32 R23, RZ, RZ, R9 ;  /* 0x000000ffff177224 */ /* 0x000ff600078e0009 */
[----:B------:R-:W-:Y:S09]  /*6380*/  @!UPT UIADD3 URZ, URZ, URZ, URZ ;  /* 0x0000003f3f3ff290 */ /* 0x000ff2000fffe03f */
[----:B------:R-:W-:Y:S04]  /*6390*/  STL.64 [R1+0x130], R16 ;  /* 0x0001301001007387 */ /* 0x000fe80000100a00 */
[----:B------:R0:W-:Y:S04]  /*63a0*/  STL.64 [R1+0x138], R18 ;  /* 0x0001381201007387 */ /* 0x0001e80000100a00 */
[----:B0-----:R-:W2:Y:S04]  /*63b0*/  LDL.LU.64 R18, [R1+0xc30] ;  /* 0x000c300001127983 */ /* 0x001ea80000300a00 */
[----:B------:R-:W2:Y:S04]  /*63c0*/  LDL.LU.64 R16, [R1+0xc28] ;  /* 0x000c280001107983 */ /* 0x000ea80000300a00 */
[----:B------:R-:W2:Y:S02]  /*63d0*/  LDL.LU.64 R8, [R1+0xc20] ;  /* 0x000c200001087983 */ /* 0x000ea40000300a00 */
[----:B--2---:R-:W-:Y:S07]  /*63e0*/  HMMA.16816.F32 R4, R4, R8, R16 ;  /* 0x000000080404723c */ /* 0x004fee0000001810 */
[----:B------:R-:W-:-:S02]  /*63f0*/  IMAD.MOV.U32 R17, RZ, RZ, R8 ;  /* 0x000000ffff117224 */ /* 0x000fc400078e0008 */
[----:B------:R-:W-:Y:S11]  /*6400*/  IMAD.MOV.U32 R16, RZ, RZ, R9 ;  /* 0x000000ffff107224 */ /* 0x000ff600078e0009 */
[----:B------:R-:W-:Y:S03]  /*6410*/  @!UPT UIADD3 URZ, URZ, URZ, URZ ;  /* 0x0000003f3f3ff290 */ /* 0x000fe6000fffe03f */
[----:B------:R0:W-:Y:S04]  /*6420*/  STL.64 [R1+0x110], R4 ;  /* 0x0001100401007387 */ /* 0x0001e80000100a00 */
[----:B------:R-:W-:Y:S04]  /*6430*/  STL.64 [R1+0x118], R6 ;  /* 0x0001180601007387 */ /* 0x000fe80000100a00 */
[----:B------:R-:W3:Y:S01]  /*6440*/  LDL.LU.64 R10, [R1+0xc18] ;  /* 0x000c1800010a7983 */ /* 0x000ee20000300a00 */
[----:B0-----:R-:W-:-:S03]  /*6450*/  IMAD.MOV.U32 R4, RZ, RZ, R17 ;  /* 0x000000ffff047224 */ /* 0x001fc600078e0011 */
[----:B------:R-:W3:Y:S01]  /*6460*/  LDL.LU.64 R8, [R1+0xc10] ;  /* 0x000c100001087983 */ /* 0x000ee20000300a00 */
[----:B------:R-:W-:-:S03]  /*6470*/  IMAD.MOV.U32 R5, RZ, RZ, R16 ;  /* 0x000000ffff057224 */ /* 0x000fc600078e0010 */
[----:B------:R-:W3:Y:S04]  /*6480*/  LDL.LU.64 R16, [R1+0x280] ;  /* 0x0002800001107983 */ /* 0x000ee80000300a00 */
[----:B------:R-:W3:Y:S04]  /*6490*/  LDL.LU.64 R18, [R1+0x288] ;  /* 0x0002880001127983 */ /* 0x000ee80000300a00 */
[----:B------:R0:W-:Y:S02]  /*64a0*/  STL.64 [R1+0xba8], R4 ;  /* 0x000ba80401007387 */ /* 0x0001e40000100a00 */
[----:B0-----:R-:W-:-:S02]  /*64b0*/  IMAD.MOV.U32 R4, RZ, RZ, R26 ;  /* 0x000000ffff047224 */ /* 0x001fc400078e001a */
[----:B------:R-:W-:-:S05]  /*64c0*/  IMAD.MOV.U32 R5, RZ, RZ, R23 ;  /* 0x000000ffff057224 */ /* 0x000fca00078e0017 */
[----:B------:R0:W-:Y:S02]  /*64d0*/  STL.64 [R1+0xbc0], R4 ;  /* 0x000bc00401007387 */ /* 0x0001e40000100a00 */
[----:B0-----:R-:W-:Y:S02]  /*64e0*/  IMAD.MOV.U32 R4, RZ, RZ, R22 ;  /* 0x000000ffff047224 */ /* 0x001fe400078e0016 */
[----:B------:R-:W-:-:S05]  /*64f0*/  IMAD.MOV.U32 R5, RZ, RZ, R15 ;  /* 0x000000ffff057224 */ /* 0x000fca00078e000f */
[----:B------:R0:W-:Y:S02]  /*6500*/  STL.64 [R1+0xbd8], R4 ;  /* 0x000bd80401007387 */ /* 0x0001e40000100a00 */
[----:B0-----:R-:W-:Y:S02]  /*6510*/  IMAD.MOV.U32 R4, RZ, RZ, R14 ;  /* 0x000000ffff047224 */ /* 0x001fe400078e000e */
[----:B------:R-:W-:-:S05]  /*6520*/  IMAD.MOV.U32 R5, RZ, RZ, R3 ;  /* 0x000000ffff057224 */ /* 0x000fca00078e0003 */
[----:B------:R0:W-:Y:S02]  /*6530*/  STL.64 [R1+0xbf0], R4 ;  /* 0x000bf00401007387 */ /* 0x0001e40000100a00 */
[----:B0-----:R-:W-:Y:S02]  /*6540*/  IMAD.MOV.U32 R4, RZ, RZ, R2 ;  /* 0x000000ffff047224 */ /* 0x001fe400078e0002 */
[----:B------:R-:W-:-:S05]  /*6550*/  IMAD.MOV.U32 R5, RZ, RZ, R0 ;  /* 0x000000ffff057224 */ /* 0x000fca00078e0000 */
[----:B------:R0:W-:Y:S04]  /*6560*/  STL.64 [R1+0xc08], R4 ;  /* 0x000c080401007387 */ /* 0x0001e80000100a00 */
[----:B0-----:R-:W2:Y:S04]  /*6570*/  LDL.LU.64 R4, [R1+0x290] ;  /* 0x0002900001047983 */ /* 0x001ea80000300a00 */
[----:B------:R-:W2:Y:S01]  /*6580*/  LDL.LU.64 R6, [R1+0x298] ;  /* 0x0002980001067983 */ /* 0x000ea20000300a00 */
[----:B----4-:R-:W-:Y:S02]  /*6590*/  IMAD.MOV.U32 R2, RZ, RZ, R20 ;  /* 0x000000ffff027224 */ /* 0x010fe400078e0014 */
[----:B------:R-:W-:Y:S01]  /*65a0*/  IMAD.MOV.U32 R0, RZ, RZ, R21 ;  /* 0x000000ffff007224 */ /* 0x000fe200078e0015 */
[C---:B---3--:R-:W-:Y:S08]  /*65b0*/  HMMA.16816.F32 R16, R8.reuse, R12, R16 ;  /* 0x0000000c0810723c */ /* 0x048ff00000001810 */
[C---:B--2---:R-:W-:Y:S11]  /*65c0*/  HMMA.16816.F32 R4, R8.reuse, R20, R4 ;  /* 0x000000140804723c */ /* 0x044ff60000001804 */
[----:B------:R-:W-:Y:S11]  /*65d0*/  @!UPT UIADD3 URZ, URZ, URZ, URZ ;  /* 0x0000003f3f3ff290 */ /* 0x000ff6000fffe03f */
[----:B------:R-:W-:Y:S01]  /*65e0*/  @!UPT UIADD3 URZ, URZ, URZ, URZ ;  /* 0x0000003f3f3ff290 */ /* 0x000fe2000fffe03f */
[----:B------:R0:W-:Y:S04]  /*65f0*/  STL.64 [R1+0xf0], R4 ;  /* 0x0000f00401007387 */ /* 0x0001e80000100a00 */
[----:B------:R1:W-:Y:S04]  /*6600*/  STL.64 [R1+0xf8], R6 ;  /* 0x0000f80601007387 */ /* 0x0003e80000100a00 */
[----:B0-----:R-:W2:Y:S04]  /*6610*/  LDL.LU.64 R4, [R1+0x240] ;  /* 0x0002400001047983 */ /* 0x001ea80000300a00 */
[----:B-1----:R-:W2:Y:S04]  /*6620*/  LDL.LU.64 R6, [R1+0x248] ;  /* 0x0002480001067983 */ /* 0x002ea80000300a00 */
[----:B------:R-:W-:Y:S04]  /*6630*/  STL.64 [R1+0xe0], R16 ;  /* 0x0000e01001007387 */ /* 0x000fe80000100a00 */
[----:B------:R-:W-:Y:S04]  /*6640*/  STL.64 [R1+0xe8], R18 ;  /* 0x0000e81201007387 */ /* 0x000fe80000100a00 */
[----:B------:R-:W3:Y:S04]  /*6650*/  LDL.LU.64 R20, [R1+0x1d0] ;  /* 0x0001d00001147983 */ /* 0x000ee80000300a00 */
[----:B------:R-:W4:Y:S04]  /*6660*/  LDL.LU.64 R22, [R1+0x1d8] ;  /* 0x0001d80001167983 */ /* 0x000f280000300a00 */
[----:B----4-:R-:W-:Y:S04]  /*6670*/  STL.64 [R1+0xbb8], R22 ;  /* 0x000bb81601007387 */ /* 0x010fe80000100a00 */
[----:B---3--:R0:W-:Y:S04]  /*6680*/  STL.64 [R1+0xbb0], R20 ;  /* 0x000bb01401007387 */ /* 0x0081e80000100a00 */
[----:B0-----:R-:W3:Y:S04]  /*6690*/  LDL.LU.64 R20, [R1+0x1f0] ;  /* 0x0001f00001147983 */ /* 0x001ee80000300a00 */
        /* <DEDUP_REMOVED lines=8> */
[----:B------:R-:W4:Y:S01]  /*6720*/  LDL.LU.64 R22, [R1+0x228] ;  /* 0x0002280001167983 */ /* 0x000f220000300a00 */
[C---:B--2---:R-:W-:Y:S03]  /*6730*/  HMMA.16816.F32 R4, R8.reuse, R24, R4 ;  /* 0x000000180804723c */ /* 0x044fe60000001804 */
[----:B----4-:R-:W-:Y:S04]  /*6740*/  STL.64 [R1+0xc00], R22 ;  /* 0x000c001601007387 */ /* 0x010fe80000100a00 */
[----:B---3--:R0:W-:Y:S04]  /*6750*/  STL.64 [R1+0xbf8], R20 ;  /* 0x000bf81401007387 */ /* 0x0081e80000100a00 */
[----:B0-----:R-:W2:Y:S04]  /*6760*/  LDL.LU.64 R20, [R1+0x230] ;  /* 0x0002300001147983 */ /* 0x001ea80000300a00 */
[----:B------:R-:W2:Y:S04]  /*6770*/  LDL.LU.64 R22, [R1+0x238] ;  /* 0x0002380001167983 */ /* 0x000ea80000300a00 */
[----:B------:R-:W-:Y:S04]  /*6780*/  STL.64 [R1+0xb80], R12 ;  /* 0x000b800c01007387 */ /* 0x000fe80000100a00 */
[----:B------:R-:W3:Y:S04]  /*6790*/  LDL.LU.64 R16, [R1+0x1b0] ;  /* 0x0001b00001107983 */ /* 0x000ee80000300a00 */
[----:B------:R-:W4:Y:S04]  /*67a0*/  LDL.LU.64 R18, [R1+0x1b8] ;  /* 0x0001b80001127983 */ /* 0x000f280000300a00 */
[----:B----4-:R-:W-:Y:S04]  /*67b0*/  STL.64 [R1+0xb90], R18 ;  /* 0x000b901201007387 */ /* 0x010fe80000100a00 */
[----:B---3--:R0:W-:Y:S04]  /*67c0*/  STL.64 [R1+0xb88], R16 ;  /* 0x000b881001007387 */ /* 0x0081e80000100a00 */
[----:B0-----:R-:W3:Y:S04]  /*67d0*/  LDL.LU.64 R16, [R1+0x1c0] ;  /* 0x0001c00001107983 */ /* 0x001ee80000300a00 */
[----:B------:R-:W3:Y:S04]  /*67e0*/  LDL.LU.64 R18, [R1+0x1c8] ;  /* 0x0001c80001127983 */ /* 0x000ee80000300a00 */
[----:B------:R0:W-:Y:S04]  /*67f0*/  STL.64 [R1+0xd0], R4 ;  /* 0x0000d00401007387 */ /* 0x0001e80000100a00 */
[----:B------:R2:W-:Y:S04]  /*6800*/  STL.64 [R1+0xd8], R6 ;  /* 0x0000d80601007387 */ /* 0x0005e80000100a00 */
[----:B0-----:R-:W2:Y:S02]  /*6810*/  LDL.LU.64 R4, [R1+0xc08] ;  /* 0x000c080001047983 */ /* 0x001ea40000300a00 */
[C---:B--2---:R-:W-:Y:S02]  /*6820*/  HMMA.16816.F32 R4, R8.reuse, R4, R20 ;  /* 0x000000040804723c */ /* 0x044fe40000001814 */
[----:B------:R-:W2:Y:S04]  /*6830*/  LDL.LU.64 R22, [R1+0xc00] ;  /* 0x000c000001167983 */ /* 0x000ea80000300a00 */
[----:B------:R-:W2:Y:S11]  /*6840*/  LDL.LU.64 R20, [R1+0xbf8] ;  /* 0x000bf80001147983 */ /* 0x000eb60000300a00 */
[----:B------:R-:W-:Y:S06]  /*6850*/  @!UPT UIADD3 URZ, URZ, URZ, URZ ;  /* 0x0000003f3f3ff290 */ /* 0x000fec000fffe03f */
        /* <DEDUP_REMOVED lines=17> */
[----:B--2---:R-:W-:Y:S02]  /*6970*/  HMMA.16816.F32 R4, R8, R4, R20 ;  /* 0x000000040804723c */ /* 0x004fe40000001814 */
[----:B------:R-:W2:Y:S04]  /*6980*/  LDL.LU.64 R22, [R1+0xbb8] ;  /* 0x000bb80001167983 */ /* 0x000ea80000300a00 */
[----:B------:R-:W2:Y:S11]  /*6990*/  LDL.LU.64 R20, [R1+0xbb0] ;  /* 0x000bb00001147983 */ /* 0x000eb60000300a00 */
[----:B------:R-:W-:Y:S06]  /*69a0*/  @!UPT UIADD3 URZ, URZ, URZ, URZ ;  /* 0x0000003f3f3ff290 */ /* 0x000fec000fffe03f */
[----:B------:R0:W-:Y:S01]  /*69b0*/  STL [R1+0x40], R4 ;  /* 0x0000400401007387 */ /* 0x0001e20000100800 */
[----:B------:R-:W-:-:S03]  /*69c0*/  IMAD.MOV.U32 R26, RZ, RZ, R5 ;  /* 0x000000ffff1a7224 */ /* 0x000fc600078e0005 */
[----:B------:R1:W-:Y:S04]  /*69d0*/  STL [R1+0x4c], R7 ;  /* 0x00004c0701007387 */ /* 0x0003e80000100800 */
[----:B0-----:R-:W2:Y:S01]  /*69e0*/  LDL.LU.64 R4, [R1+0xba8] ;  /* 0x000ba80001047983 */ /* 0x001ea20000300a00 */
[----:B------:R-:W-:-:S03]  /*69f0*/  IMAD.MOV.U32 R27, RZ, RZ, R6 ;  /* 0x000000ffff1b7224 */ /* 0x000fc600078e0006 */
[----:B------:R-:W-:Y:S04]  /*6a00*/  STL [R1+0xaac], R26 ;  /* 0x000aac1a01007387 */ /* 0x000fe80000100800 */
[----:B------:R-:W-:Y:S01]  /*6a10*/  STL [R1+0xaa8], R27 ;  /* 0x000aa81b01007387 */ /* 0x000fe20000100800 */
[----:B--2---:R-:W-:Y:S03]  /*6a20*/  HMMA.16816.F32 R8, R8, R4, R20 ;  /* 0x000000040808723c */ /* 0x004fe60000001814 */
[----:B------:R-:W3:Y:S04]  /*6a30*/  LDL.LU.64 R22, [R1+0xba0] ;  /* 0x000ba00001167983 */ /* 0x000ee80000300a00 */
[----:B------:R-:W3:Y:S01]  /*6a40*/  LDL.LU.64 R20, [R1+0xb98] ;  /* 0x000b980001147983 */ /* 0x000ee20000300a00 */
[----:B------:R-:W-:-:S02]  /*6a50*/  IMAD.MOV.U32 R12, RZ, RZ, R2 ;  /* 0x000000ffff0c7224 */ /* 0x000fc400078e0002 */
[----:B------:R-:W-:Y:S01]  /*6a60*/  IMAD.MOV.U32 R13, RZ, RZ, R0 ;  /* 0x000000ffff0d7224 */ /* 0x000fe200078e0000 */
[----:B------:R-:W2:Y:S04]  /*6a70*/  LDL.LU.64 R4, [R1+0x1e0] ;  /* 0x0001e00001047983 */ /* 0x000ea80000300a00 */
[----:B-1----:R-:W2:Y:S08]  /*6a80*/  LDL.LU.64 R6, [R1+0x1e8] ;  /* 0x0001e80001067983 */ /* 0x002eb00000300a00 */
[----:B------:R0:W-:Y:S04]  /*6a90*/  STL.64 [R1+0x30], R8 ;  /* 0x0000300801007387 */ /* 0x0001e80000100a00 */
[----:B------:R-:W-:Y:S04]  /*6aa0*/  STL.64 [R1+0x38], R10 ;  /* 0x0000380a01007387 */ /* 0x000fe80000100a00 */
[----:B0-----:R-:W4:Y:S01]  /*6ab0*/  LDL.LU.64 R8, [R1+0xa0] ;  /* 0x0000a00001087983 */ /* 0x001f220000300a00 */
[C---:B---3--:R-:W-:Y:S03]  /*6ac0*/  HMMA.16816.F32 R12, R20.reuse, R12, R16 ;  /* 0x0000000c140c723c */ /* 0x048fe60000001810 */
[----:B------:R-:W3:Y:S04]  /*6ad0*/  LDL.LU.64 R18, [R1+0xb90] ;  /* 0x000b900001127983 */ /* 0x000ee80000300a00 */
[----:B------:R-:W3:Y:S11]  /*6ae0*/  LDL.LU.64 R16, [R1+0xb88] ;  /* 0x000b880001107983 */ /* 0x000ef60000300a00 */
[----:B------:R-:W-:Y:S05]  /*6af0*/  @!UPT UIADD3 URZ, URZ, URZ, URZ ;  /* 0x0000003f3f3ff290 */ /* 0x000fea000fffe03f */
[----:B------:R-:W-:Y:S01]  /*6b00*/  STL.64 [R1+0x28], R14 ;  /* 0x0000280e01007387 */ /* 0x000fe20000100a00 */
[----:B------:R-:W-:Y:S02]  /*6b10*/  IMAD.MOV.U32 R26, RZ, RZ, R12 ;  /* 0x000000ffff1a7224 */ /* 0x000fe400078e000c */
[----:B------:R-:W-:Y:S02]  /*6b20*/  IMAD.MOV.U32 R27, RZ, RZ, R13 ;  /* 0x000000ffff1b7224 */ /* 0x000fe400078e000d */
[----:B------:R-:W3:Y:S02]  /*6b30*/  LDL.LU.64 R12, [R1+0xb80] ;  /* 0x000b8000010c7983 */ /* 0x000ee40000300a00 */
[----:B---3--:R-:W-:Y:S11]  /*6b40*/  HMMA.16816.F32 R16, R20, R12, R16 ;  /* 0x0000000c1410723c */ /* 0x008ff60000001810 */
[----:B------:R-:W-:Y:S11]  /*6b50*/  @!UPT UIADD3 URZ, URZ, URZ, URZ ;  /* 0x0000003f3f3ff290 */ /* 0x000ff6000fffe03f */
[----:B------:R-:W-:Y:S01]  /*6b60*/  @!UPT UIADD3 URZ, URZ, URZ, URZ ;  /* 0x0000003f3f3ff290 */ /* 0x000fe2000fffe03f */
[----:B------:R-:W-:Y:S04]  /*6b70*/  STL.64 [R1+0x120], R16 ;  /* 0x0001201001007387 */ /* 0x000fe80000100a00 */
[----:B------:R0:W-:Y:S04]  /*6b80*/  STL.64 [R1+0x128], R18 ;  /* 0x0001281201007387 */ /* 0x0001e80000100a00 */
[----:B0-----:R-:W3:Y:S04]  /*6b90*/  LDL.LU.64 R18, [R1+0xb78] ;  /* 0x000b780001127983 */ /* 0x001ee80000300a00 */
[----:B------:R-:W3:Y:S01]  /*6ba0*/  LDL.LU.64 R16, [R1+0xb70] ;  /* 0x000b700001107983 */ /* 0x000ee20000300a00 */
[----:B------:R-:W-:-:S02]  /*6bb0*/  IMAD.MOV.U32 R3, RZ, RZ, R12 ;  /* 0x000000ffff037224 */ /* 0x000fc400078e000c */
[----:B------:R-:W-:Y:S01]  /*6bc0*/  IMAD.MOV.U32 R29, RZ, RZ, R13 ;  /* 0x000000ffff1d7224 */ /* 0x000fe200078e000d */
[----:B------:R-:W2:Y:S04]  /*6bd0*/  LDL.LU.64 R14, [R1+0xb68] ;  /* 0x000b6800010e7983 */ /* 0x000ea80000300a00 */
[----:B------:R-:W2:Y:S01]  /*6be0*/  LDL.LU.64 R12, [R1+0xb60] ;  /* 0x000b6000010c7983 */ /* 0x000ea20000300a00 */
[C---:B---3--:R-:W-:Y:S11]  /*6bf0*/  HMMA.16816.F32 R16, R20.reuse, R24, R16 ;  /* 0x000000181410723c */ /* 0x048ff60000001810 */
[----:B------:R-:W-:Y:S11]  /*6c00*/  @!UPT UIADD3 URZ, URZ, URZ, URZ ;  /* 0x0000003f3f3ff290 */ /* 0x000ff6000fffe03f */
[----:B------:R-:W-:Y:S01]  /*6c10*/  @!UPT UIADD3 URZ, URZ, URZ, URZ ;  /* 0x0000003f3f3ff290 */ /* 0x000fe2000fffe03f */
[----:B------:R0:W-:Y:S04]  /*6c20*/  STL.64 [R1+0x1b0], R16 ;  /* 0x0001b01001007387 */ /* 0x0001e80000100a00 */
[----:B------:R-:W-:Y:S04]  /*6c30*/  STL.64 [R1+0x1b8], R18 ;  /* 0x0001b81201007387 */ /* 0x000fe80000100a00 */
[----:B0-----:R-:W2:Y:S04]  /*6c40*/  LDL.LU.64 R16, [R1+0x70] ;  /* 0x0000700001107983 */ /* 0x001ea80000300a00 */
[----:B------:R-:W-:Y:S04]  /*6c50*/  STL.64 [R1+0xb10], R26 ;  /* 0x000b101a01007387 */ /* 0x000fe80000100a00 */
[----:B------:R-:W-:Y:S01]  /*6c60*/  STL.64 [R1+0xb08], R24 ;  /* 0x000b081801007387 */ /* 0x000fe20000100a00 */
[----:B--2---:R-:W-:Y:S11]  /*6c70*/  HMMA.16816.F32 R12, R20, R16, R12 ;  /* 0x00000010140c723c */ /* 0x004ff6000000180c */
[----:B------:R-:W-:Y:S11]  /*6c80*/  @!UPT UIADD3 URZ, URZ, URZ, URZ ;  /* 0x0000003f3f3ff290 */ /* 0x000ff6000fffe03f */
[----:B------:R-:W-:Y:S01]  /*6c90*/  @!UPT UIADD3 URZ, URZ, URZ, URZ ;  /* 0x0000003f3f3ff290 */ /* 0x000fe2000fffe03f */
[----:B------:R0:W-:Y:S04]  /*6ca0*/  STL.64 [R1+0x200], R12 ;  /* 0x0002000c01007387 */ /* 0x0001e80000100a00 */
[----:B------:R-:W-:Y:S04]  /*6cb0*/  STL.64 [R1+0x208], R14 ;  /* 0x0002080e01007387 */ /* 0x000fe80000100a00 */
[----:B0-----:R-:W2:Y:S01]  /*6cc0*/  LDL.LU.64 R12, [R1+0xb0] ;  /* 0x0000b000010c7983 */ /* 0x001ea20000300a00 */
[----:B------:R-:W-:Y:S02]  /*6cd0*/  IMAD.MOV.U32 R25, RZ, RZ, R16 ;  /* 0x000000ffff197224 */ /* 0x000fe400078e0010 */
[----:B------:R-:W-:-:S02]  /*6ce0*/  IMAD.MOV.U32 R24, RZ, RZ, R17 ;  /* 0x000000ffff187224 */ /* 0x000fc400078e0011 */
[----:B------:R-:W0:Y:S04]  /*6cf0*/  LDSM.16.MT88.4 R16, [R28+0x300] ;  /* 0x000300001c10783b */ /* 0x000e280000004200 */
[----:B0-----:R-:W-:Y:S04]  /*6d00*/  STL.64 [R1+0xb40], R18 ;  /* 0x000b401201007387 */ /* 0x001fe80000100a00 */
[----:B------:R-:W-:Y:S01]  /*6d10*/  STL.64 [R1+0xb38], R16 ;  /* 0x000b381001007387 */ /* 0x000fe20000100a00 */
[----:B--2---:R-:W-:Y:S01]  /*6d20*/  HMMA.16816.F32 R4, R20, R12, R4 ;  /* 0x0000000c1404723c */ /* 0x004fe20000001804 */
[----:B------:R-:W-:-:S02]  /*6d30*/  IMAD.MOV.U32 R27, RZ, RZ, R12 ;  /* 0x000000ffff1b7224 */ /* 0x000fc400078e000c */
[----:B------:R-:W-:Y:S02]  /*6d40*/  IMAD.MOV.U32 R26, RZ, RZ, R13 ;  /* 0x000000ffff1a7224 */ /* 0x000fe400078e000d */
[----:B------:R-:W0:Y:S11]  /*6d50*/  LDSM.16.MT88.4 R12, [R28+0x4000] ;  /* 0x004000001c0c783b */ /* 0x000e360000004200 */
[----:B------:R-:W-:Y:S07]  /*6d60*/  @!UPT UIADD3 URZ, URZ, URZ, URZ ;  /* 0x0000003f3f3ff290 */ /* 0x000fee000fffe03f */
[----:B------:R1:W-:Y:S01]  /*6d70*/  STL.64 [R1+0x240], R4 ;  /* 0x0002400401007387 */ /* 0x0003e20000100a00 */
[----:B------:R-:W-:Y:S02]  /*6d80*/  IMAD.MOV.U32 R2, RZ, RZ, R6 ;  /* 0x000000ffff027224 */ /* 0x000fe400078e0006 */
[----:B------:R-:W-:Y:S01]  /*6d90*/  IMAD.MOV.U32 R0, RZ, RZ, R7 ;  /* 0x000000ffff007224 */ /* 0x000fe200078e0007 */
[----:B-1----:R-:W4:Y:S04]  /*6da0*/  LDL.LU.64 R4, [R1+0x2c0] ;  /* 0x0002c00001047983 */ /* 0x002f280000300a00 */
[----:B------:R-:W4:Y:S04]  /*6db0*/  LDL.LU.64 R6, [R1+0x2c8] ;  /* 0x0002c80001067983 */ /* 0x000f280000300a00 */
[----:B------:R-:W-:Y:S04]  /*6dc0*/  STL.64 [R1+0xb50], R26 ;  /* 0x000b501a01007387 */ /* 0x000fe80000100a00 */
[----:B------:R1:W-:Y:S04]  /*6dd0*/  STL.64 [R1+0xb48], R24 ;  /* 0x000b481801007387 */ /* 0x0003e80000100a00 */
[----:B-1----:R-:W2:Y:S04]  /*6de0*/  LDL.LU.64 R24, [R1+0x330] ;  /* 0x0003300001187983 */ /* 0x002ea80000300a00 */
[----:B------:R-:W2:Y:S04]  /*6df0*/  LDL.LU.64 R26, [R1+0x338] ;  /* 0x00033800011a7983 */ /* 0x000ea80000300a00 */
[----:B------:R-:W-:Y:S04]  /*6e00*/  STL [R1+0x994], R0 ;  /* 0x0009940001007387 */ /* 0x000fe80000100800 */
[----:B------:R-:W-:Y:S04]  /*6e10*/  STL [R1+0x990], R2 ;  /* 0x0009900201007387 */ /* 0x000fe80000100800 */
[----:B0-----:R-:W-:Y:S04]  /*6e20*/  STL.64 [R1+0xac8], R14 ;  /* 0x000ac80e01007387 */ /* 0x001fe80000100a00 */
[----:B------:R0:W-:Y:S04]  /*6e30*/  STL.64 [R1+0xac0], R12 ;  /* 0x000ac00c01007387 */ /* 0x0001e80000100a00 */
[----:B0-----:R-:W3:Y:S04]  /*6e40*/  LDL.LU.64 R12, [R1+0x80] ;  /* 0x00008000010c7983 */ /* 0x001ee80000300a00 */
[----:B---3--:R0:W-:Y:S04]  /*6e50*/  STL.64 [R1+0xb58], R12 ;  /* 0x000b580c01007387 */ /* 0x0081e80000100a00 */
[----:B0-----:R-:W2:Y:S01]  /*6e60*/  LDL.LU.64 R12, [R1+0x90] ;  /* 0x00009000010c7983 */ /* 0x001ea20000300a00 */
[----:B----4-:R-:W-:Y:S07]  /*6e70*/  HMMA.16816.F32 R16, R20, R8, R4 ;  /* 0x000000081410723c */ /* 0x010fee0000001804 */
[----:B------:R-:W-:-:S02]  /*6e80*/  IMAD.MOV.U32 R5, RZ, RZ, R9 ;  /* 0x000000ffff057224 */ /* 0x000fc400078e0009 */
[----:B------:R-:W-:Y:S02]  /*6e90*/  IMAD.MOV.U32 R4, RZ, RZ, R8 ;  /* 0x000000ffff047224 */ /* 0x000fe400078e0008 */
[----:B------:R-:W0:Y:S11]  /*6ea0*/  LDSM.16.MT88.4 R8, [R28+0x4100] ;  /* 0x004100001c08783b */ /* 0x000e360000004200 */
[----:B------:R-:W-:Y:S01]  /*6eb0*/  @!UPT UIADD3 URZ, URZ, URZ, URZ ;  /* 0x0000003f3f3ff290 */ /* 0x000fe2000fffe03f */
[----:B------:R1:W-:Y:S04]  /*6ec0*/  STL.64 [R1+0x230], R16 ;  /* 0x0002301001007387 */ /* 0x0003e80000100a00 */
[----:B------:R3:W-:Y:S04]  /*6ed0*/  STL.64 [R1+0x238], R18 ;  /* 0x0002381201007387 */ /* 0x0007e80000100a00 */
[----:B-1----:R-:W4:Y:S04]  /*6ee0*/  LDL.LU.64 R16, [R1+0x320] ;  /* 0x0003200001107983 */ /* 0x002f280000300a00 */
[----:B---3--:R-:W4:Y:S04]  /*6ef0*/  LDL.LU.64 R18, [R1+0x328] ;  /* 0x0003280001127983 */ /* 0x008f280000300a00 */
[----:B0-----:R0:W-:Y:S04]  /*6f00*/  STL.64 [R1+0xa50], R10 ;  /* 0x000a500a01007387 */ /* 0x0011e80000100a00 */
[----:B------:R-:W-:Y:S01]  /*6f10*/  STL.64 [R1+0xa48], R8 ;  /* 0x000a480801007387 */ /* 0x000fe20000100a00 */
[----:B--2---:R-:W-:Y:S01]  /*6f20*/  HMMA.16816.F32 R24, R20, R12, R24 ;  /* 0x0000000c1418723c */ /* 0x004fe20000001818 */
[----:B0-----:R-:W-:-:S02]  /*6f30*/  IMAD.MOV.U32 R11, RZ, RZ, R12 ;  /* 0x000000ffff0b7224 */ /* 0x001fc400078e000c */
[----:B------:R-:W-:Y:S02]  /*6f40*/  IMAD.MOV.U32 R10, RZ, RZ, R13 ;  /* 0x000000ffff0a7224 */ /* 0x000fe400078e000d */
[----:B------:R-:W4:Y:S11]  /*6f50*/  LDL.LU.64 R12, [R1+0xb58] ;  /* 0x000b5800010c7983 */ /* 0x000f360000300a00 */
[----:B------:R-:W-:Y:S07]  /*6f60*/  @!UPT UIADD3 URZ, URZ, URZ, URZ ;  /* 0x0000003f3f3ff290 */ /* 0x000fee000fffe03f */
[----:B------:R0:W-:Y:S01]  /*6f70*/  STL.64 [R1+0x220], R24 ;  /* 0x0002201801007387 */ /* 0x0001e20000100a00 */
[----:B------:R-:W-:Y:S02]  /*6f80*/  IMAD.MOV.U32 R0, RZ, RZ, R26 ;  /* 0x000000ffff007224 */ /* 0x000fe400078e001a */
[----:B------:R-:W-:Y:S02]  /*6f90*/  IMAD.MOV.U32 R2, RZ, RZ, R27 ;  /* 0x000000ffff027224 */ /* 0x000fe400078e001b */
[----:B------:R-:W2:Y:S04]  /*6fa0*/  LDL.LU.64 R26, [R1+0xb50] ;  /* 0x000b5000011a7983 */ /* 0x000ea80000300a00 */
[----:B0-----:R-:W3:Y:S04]  /*6fb0*/  LDL.LU.64 R24, [R1+0xb48] ;  /* 0x000b480001187983 */ /* 0x001ee80000300a00 */
[----:B------:R0:W-:Y:S04]  /*6fc0*/  STL [R1+0x99c], R2 ;  /* 0x00099c0201007387 */ /* 0x0001e80000100800 */
[----:B------:R1:W-:Y:S01]  /*6fd0*/  STL [R1+0x998], R0 ;  /* 0x0009980001007387 */ /* 0x0003e20000100800 */
[----:B0-----:R-:W-:-:S02]  /*6fe0*/  IMAD.MOV.U32 R2, RZ, RZ, R5 ;  /* 0x000000ffff027224 */ /* 0x001fc400078e0005 */
[----:B-1----:R-:W-:Y:S02]  /*6ff0*/  IMAD.MOV.U32 R0, RZ, RZ, R4 ;  /* 0x000000ffff007224 */ /* 0x002fe400078e0004 */
[----:B------:R-:W0:Y:S04]  /*7000*/  LDSM.16.MT88.4 R4, [R28+0x4200] ;  /* 0x004200001c04783b */ /* 0x000e280000004200 */
[----:B0-----:R-:W-:Y:S04]  /*7010*/  STL [R1+0x9a4], R6 ;  /* 0x0009a40601007387 */ /* 0x001fe80000100800 */
[----:B------:R-:W-:Y:S04]  /*7020*/  STL [R1+0x9a0], R7 ;  /* 0x0009a00701007387 */ /* 0x000fe80000100800 */
[----:B------:R0:W-:Y:S04]  /*7030*/  STL.64 [R1+0xb18], R4 ;  /* 0x000b180401007387 */ /* 0x0001e80000100a00 */
[----:B0-----:R-:W3:Y:S04]  /*7040*/  LDL.LU R4, [R1+0x10] ;  /* 0x0000100001047983 */ /* 0x001ee80000300800 */
[----:B------:R-:W3:Y:S01]  /*7050*/  LDL.LU R5, [R1+0x14] ;  /* 0x0000140001057983 */ /* 0x000ee20000300800 */
[----:B----4-:R-:W-:Y:S03]  /*7060*/  HMMA.16816.F32 R20, R20, R12, R16 ;  /* 0x0000000c1414723c */ /* 0x010fe60000001810 */
[----:B------:R-:W4:Y:S04]  /*7070*/  LDL.LU.64 R18, [R1+0xb40] ;  /* 0x000b400001127983 */ /* 0x000f280000300a00 */
[----:B------:R-:W4:Y:S11]  /*7080*/  LDL.LU.64 R16, [R1+0xb38] ;  /* 0x000b380001107983 */ /* 0x000f360000300a00 */
[----:B------:R-:W-:Y:S05]  /*7090*/  @!UPT UIADD3 URZ, URZ, URZ, URZ ;  /* 0x0000003f3f3ff290 */ /* 0x000fea000fffe03f */
[----:B------:R-:W-:Y:S04]  /*70a0*/  STL.64 [R1+0x1f0], R20 ;  /* 0x0001f01401007387 */ /* 0x000fe80000100a00 */
[----:B------:R-:W-:Y:S04]  /*70b0*/  STL.64 [R1+0x1f8], R22 ;  /* 0x0001f81601007387 */ /* 0x000fe80000100a00 */
[----:B------:R-:W0:Y:S01]  /*70c0*/  LDSM.16.MT88.4 R20, [R28+0x4300] ;  /* 0x004300001c14783b */ /* 0x000e220000004200 */
[----:B--2---:R-:W-:Y:S02]  /*70d0*/  IMAD.MOV.U32 R8, RZ, RZ, R27 ;  /* 0x000000ffff087224 */ /* 0x004fe400078e001b */
[----:B------:R-:W-:-:S05]  /*70e0*/  IMAD.MOV.U32 R9, RZ, RZ, R26 ;  /* 0x000000ffff097224 */ /* 0x000fca00078e001a */
[----:B------:R3:W-:Y:S04]  /*70f0*/  STL.64 [R1+0xaf0], R8 ;  /* 0x000af00801007387 */ /* 0x0007e80000100a00 */
[----:B------:R-:W-:Y:S01]  /*7100*/  STL.64 [R1+0xb28], R10 ;  /* 0x000b280a01007387 */ /* 0x000fe20000100a00 */
[----:B---3--:R-:W-:Y:S02]  /*7110*/  IMAD.MOV.U32 R8, RZ, RZ, R25 ;  /* 0x000000ffff087224 */ /* 0x008fe400078e0019 */
[----:B------:R-:W-:-:S05]  /*7120*/  IMAD.MOV.U32 R9, RZ, RZ, R24 ;  /* 0x000000ffff097224 */ /* 0x000fca00078e0018 */
[----:B------:R1:W-:Y:S01]  /*7130*/  STL.64 [R1+0xb20], R8 ;  /* 0x000b200801007387 */ /* 0x0003e20000100a00 */
[----:B------:R-:W-:Y:S02]  /*7140*/  IMAD.MOV.U32 R7, RZ, RZ, R12 ;  /* 0x000000ffff077224 */ /* 0x000fe400078e000c */
[----:B------:R-:W-:Y:S01]  /*7150*/  IMAD.MOV.U32 R6, RZ, RZ, R13 ;  /* 0x000000ffff067224 */ /* 0x000fe200078e000d */
[----:B-1----:R-:W4:Y:S04]  /*7160*/  LDL.LU.64 R8, [R1+0x310] ;  /* 0x0003100001087983 */ /* 0x002f280000300a00 */
[----:B------:R-:W4:Y:S04]  /*7170*/  LDL.LU.64 R10, [R1+0x318] ;  /* 0x00031800010a7983 */ /* 0x000f280000300a00 */
[----:B------:R-:W2:Y:S04]  /*7180*/  LDL.LU.64 R24, [R1+0x2b0] ;  /* 0x0002b00001187983 */ /* 0x000ea80000300a00 */
[----:B------:R-:W2:Y:S04]  /*7190*/  LDL.LU.64 R26, [R1+0x2b8] ;  /* 0x0002b800011a7983 */ /* 0x000ea80000300a00 */
[----:B------:R-:W3:Y:S04]  /*71a0*/  LDL.LU.64 R12, [R1+0x270] ;  /* 0x00027000010c7983 */ /* 0x000ee80000300a00 */
[----:B------:R-:W3:Y:S04]  /*71b0*/  LDL.LU.64 R14, [R1+0x278] ;  /* 0x00027800010e7983 */ /* 0x000ee80000300a00 */
[----:B0-----:R0:W-:Y:S04]  /*71c0*/  STL.64 [R1+0x910], R22 ;  /* 0x0009101601007387 */ /* 0x0011e80000100a00 */
[----:B------:R1:W-:Y:S04]  /*71d0*/  STL.64 [R1+0x908], R20 ;  /* 0x0009081401007387 */ /* 0x0003e80000100a00 */
[----:B0-----:R-:W2:Y:S04]  /*71e0*/  LDL R22, [R1+0x88] ;  /* 0x0000880001167983 */ /* 0x001ea80000100800 */
[----:B------:R-:W2:Y:S01]  /*71f0*/  LDL R23, [R1+0x8c] ;  /* 0x00008c0001177983 */ /* 0x000ea20000100800 */
[----:B-1----:R-:W-:-:S02]  /*7200*/  IMAD.MOV.U32 R20, RZ, RZ, R7 ;  /* 0x000000ffff147224 */ /* 0x002fc400078e0007 */
[----:B------:R-:W-:Y:S02]  /*7210*/  IMAD.MOV.U32 R21, RZ, RZ, R6 ;  /* 0x000000ffff157224 */ /* 0x000fe400078e0006 */
[----:B----4-:R-:W-:Y:S01]  /*7220*/  HMMA.16816.F32 R4, R16, R4, R8 ;  /* 0x000000041004723c */ /* 0x010fe20000001808 */
[----:B--2---:R-:W-:Y:S04]  /*7230*/  STL.64 [R1+0xad8], R22 ;  /* 0x000ad81601007387 */ /* 0x004fe80000100a00 */
[----:B------:R0:W-:Y:S02]  /*7240*/  STL.64 [R1+0xad0], R20 ;  /* 0x000ad01401007387 */ /* 0x0001e40000100a00 */
[----:B0-----:R-:W-:Y:S02]  /*7250*/  IMAD.MOV.U32 R20, RZ, RZ, R0 ;  /* 0x000000ffff147224 */ /* 0x001fe400078e0000 */
[----:B------:R-:W-:-:S05]  /*7260*/  IMAD.MOV.U32 R21, RZ, RZ, R2 ;  /* 0x000000ffff157224 */ /* 0x000fca00078e0002 */
[----:B------:R0:W-:Y:S02]  /*7270*/  STL.64 [R1+0xae8], R20 ;  /* 0x000ae81401007387 */ /* 0x0001e40000100a00 */
[----:B0-----:R-:W-:Y:S02]  /*7280*/  IMAD.MOV.U32 R20, RZ, RZ, R3 ;  /* 0x000000ffff147224 */ /* 0x001fe400078e0003 */
[----:B------:R-:W-:Y:S01]  /*7290*/  IMAD.MOV.U32 R21, RZ, RZ, R29 ;  /* 0x000000ffff157224 */ /* 0x000fe200078e001d */
[----:B------:R-:W2:Y:S04]  /*72a0*/  LDL.LU R3, [R1+0xb34] ;  /* 0x000b340001037983 */ /* 0x000ea80000300800 */
[----:B------:R-:W4:Y:S02]  /*72b0*/  LDL.LU R29, [R1+0xb30] ;  /* 0x000b3000011d7983 */ /* 0x000f240000300800 */
[----:B------:R-:W-:Y:S02]  /*72c0*/  HMMA.16816.F32 R20, R16, R20, R24 ;  /* 0x000000141014723c */ /* 0x000fe40000001818 */
[----:B------:R-:W-:Y:S04]  /*72d0*/  STL [R1+0x900], R28 ;  /* 0x0009001c01007387 */ /* 0x000fe80000100800 */
[----:B------:R-:W2:Y:S04]  /*72e0*/  LDL.LU.64 R10, [R1+0xb28] ;  /* 0x000b2800010a7983 */ /* 0x000ea80000300a00 */
[----:B------:R-:W2:Y:S04]  /*72f0*/  LDL.LU.64 R8, [R1+0xb20] ;  /* 0x000b200001087983 */ /* 0x000ea80000300a00 */
[----:B------:R0:W-:Y:S04]  /*7300*/  STL.64 [R1+0x1e0], R4 ;  /* 0x0001e00401007387 */ /* 0x0001e80000100a00 */
[----:B------:R-:W-:Y:S04]  /*7310*/  STL.64 [R1+0x1e8], R6 ;  /* 0x0001e80601007387 */ /* 0x000fe80000100a00 */
[----:B0-----:R-:W2:Y:S04]  /*7320*/  LDL.LU.64 R4, [R1+0xb18] ;  /* 0x000b180001047983 */ /* 0x001ea80000300a00 */
[----:B------:R-:W2:Y:S01]  /*7330*/  LDL.LU.64 R26, [R1+0xb10] ;  /* 0x000b1000011a7983 */ /* 0x000ea20000300a00 */
[----:B------:R-:W-:-:S03]  /*7340*/  IMAD.MOV.U32 R28, RZ, RZ, R22 ;  /* 0x000000ffff1c7224 */ /* 0x000fc600078e0016 */
[----:B------:R-:W3:Y:S04]  /*7350*/  LDL.LU.64 R24, [R1+0xb08] ;  /* 0x000b080001187983 */ /* 0x000ee80000300a00 */
[----:B------:R0:W-:Y:S04]  /*7360*/  STL.64 [R1+0x1d0], R20 ;  /* 0x0001d01401007387 */ /* 0x0001e80000100a00 */
[----:B------:R1:W-:Y:S04]  /*7370*/  STL [R1+0x1dc], R23 ;  /* 0x0001dc1701007387 */ /* 0x0003e80000100800 */
[----:B0-----:R-:W2:Y:S04]  /*7380*/  LDL.LU.64 R20, [R1+0x250] ;  /* 0x0002500001147983 */ /* 0x001ea80000300a00 */
[----:B-1----:R-:W2:Y:S04]  /*7390*/  LDL.LU.64 R22, [R1+0x258] ;  /* 0x0002580001167983 */ /* 0x002ea80000300a00 */
[----:B--2---:R-:W-:Y:S04]  /*73a0*/  STL.64 [R1+0xb00], R22 ;  /* 0x000b001601007387 */ /* 0x004fe80000100a00 */
[----:B------:R0:W-:Y:S04]  /*73b0*/  STL.64 [R1+0xaf8], R20 ;  /* 0x000af81401007387 */ /* 0x0001e80000100a00 */
[----:B0-----:R-:W2:Y:S04]  /*73c0*/  LDL.LU.64 R20, [R1+0x260] ;  /* 0x0002600001147983 */ /* 0x001ea80000300a00 */
[----:B------:R-:W2:Y:S01]  /*73d0*/  LDL.LU.64 R22, [R1+0x268] ;  /* 0x0002680001167983 */ /* 0x000ea20000300a00 */
[----:B---3--:R-:W-:Y:S03]  /*73e0*/  HMMA.16816.F32 R12, R16, R24, R12 ;  /* 0x00000018100c723c */ /* 0x008fe6000000180c */
[----:B------:R0:W-:Y:S04]  /*73f0*/  STL.64 [R1+0xae0], R26 ;  /* 0x000ae01a01007387 */ /* 0x0001e80000100a00 */
[----:B------:R-:W3:Y:S04]  /*7400*/  LDL.LU.64 R24, [R1+0x210] ;  /* 0x0002100001187983 */ /* 0x000ee80000300a00 */
[----:B0-----:R-:W3:Y:S11]  /*7410*/  LDL.LU.64 R26, [R1+0x218] ;  /* 0x00021800011a7983 */ /* 0x001ef60000300a00 */
[----:B------:R-:W-:Y:S02]  /*7420*/  @!UPT UIADD3 URZ, URZ, URZ, URZ ;  /* 0x0000003f3f3ff290 */ /* 0x000fe4000fffe03f */
[----:B------:R-:W-:Y:S02]  /*7430*/  IMAD.MOV.U32 R6, RZ, RZ, R12 ;  /* 0x000000ffff067224 */ /* 0x000fe400078e000c */
[----:B------:R-:W-:Y:S02]  /*7440*/  IMAD.MOV.U32 R7, RZ, RZ, R13 ;  /* 0x000000ffff077224 */ /* 0x000fe400078e000d */
[----:B------:R-:W-:Y:S01]  /*7450*/  IMAD.MOV.U32 R2, RZ, RZ, R14 ;  /* 0x000000ffff027224 */ /* 0x000fe200078e000e */
[----:B------:R-:W3:Y:S01]  /*7460*/  LDL.LU.64 R12, [R1+0x190] ;  /* 0x00019000010c7983 */ /* 0x000ee20000300a00 */
[----:B------:R-:W-:-:S03]  /*7470*/  IMAD.MOV.U32 R0, RZ, RZ, R15 ;  /* 0x000000ffff007224 */ /* 0x000fc600078e000f */
[----:B------:R-:W3:Y:S04]  /*7480*/  LDL.LU.64 R14, [R1+0x198] ;  /* 0x00019800010e7983 */ /* 0x000ee80000300a00 */
[----:B------:R-:W-:Y:S04]  /*7490*/  STL.64 [R1+0x9b0], R6 ;  /* 0x0009b00601007387 */ /* 0x000fe80000100a00 */
[----:B------:R0:W-:Y:S02]  /*74a0*/  STL.64 [R1+0x9a8], R4 ;  /* 0x0009a80401007387 */ /* 0x0001e40000100a00 */
[----:B0-----:R-:W-:-:S02]  /*74b0*/  IMAD.MOV.U32 R4, RZ, RZ, R11 ;  /* 0x000000ffff047224 */ /* 0x001fc400078e000b */
[----:B------:R-:W-:Y:S02]  /*74c0*/  IMAD.MOV.U32 R5, RZ, RZ, R10 ;  /* 0x000000ffff057224 */ /* 0x000fe400078e000a */
[C---:B--2---:R-:W-:Y:S01]  /*74d0*/  HMMA.16816.F32 R8, R16.reuse, R8, R20 ;  /* 0x000000081008723c */ /* 0x044fe20000001814 */
[----:B------:R-:W2:Y:S04]  /*74e0*/  LDL.LU.64 R22, [R1+0xb00] ;  /* 0x000b000001167983 */ /* 0x000ea80000300a00 */
[----:B------:R-:W2:Y:S11]  /*74f0*/  LDL.LU.64 R20, [R1+0xaf8] ;  /* 0x000af80001147983 */ /* 0x000eb60000300a00 */
[----:B------:R-:W-:Y:S07]  /*7500*/  @!UPT UIADD3 URZ, URZ, URZ, URZ ;  /* 0x0000003f3f3ff290 */ /* 0x000fee000fffe03f */
[----:B------:R0:W-:Y:S04]  /*7510*/  STL.64 [R1+0x270], R8 ;  /* 0x0002700801007387 */ /* 0x0001e80000100a00 */
[----:B------:R2:W-:Y:S04]  /*7520*/  STL.64 [R1+0x278], R10 ;  /* 0x0002780a01007387 */ /* 0x0005e80000100a00 */
[----:B0-----:R-:W2:Y:S02]  /*7530*/  LDL.LU.64 R8, [R1+0xaf0] ;  /* 0x000af00001087983 */ /* 0x001ea40000300a00 */
[----:B--2---:R-:W-:Y:S02]  /*7540*/  HMMA.16816.F32 R8, R16, R8, R20 ;  /* 0x000000081008723c */ /* 0x004fe40000001814 */
[----:B------:R-:W3:Y:S01]  /*7550*/  LDL.LU.64 R20, [R1+0xae8] ;  /* 0x000ae80001147983 */ /* 0x000ee20000300a00 */
[----:B----4-:R-:W-:-:S02]  /*7560*/  IMAD.MOV.U32 R6, RZ, RZ, R29 ;  /* 0x000000ffff067224 */ /* 0x010fc400078e001d */
[----:B------:R-:W-:Y:S11]  /*7570*/  IMAD.MOV.U32 R7, RZ, RZ, R3 ;  /* 0x000000ffff077224 */ /* 0x000ff600078e0003 */
[----:B------:R-:W-:Y:S07]  /*7580*/  @!UPT UIADD3 URZ, URZ, URZ, URZ ;  /* 0x0000003f3f3ff290 */ /* 0x000fee000fffe03f */
[----:B------:R0:W-:Y:S04]  /*7590*/  STL.64 [R1+0x280], R8 ;  /* 0x0002800801007387 */ /* 0x0001e80000100a00 */
[----:B------:R1:W-:Y:S04]  /*75a0*/  STL.64 [R1+0x288], R10 ;  /* 0x0002880a01007387 */ /* 0x0003e80000100a00 */
[----:B0-----:R-:W2:Y:S04]  /*75b0*/  LDL.LU.64 R8, [R1+0x100] ;  /* 0x0001000001087983 */ /* 0x001ea80000300a00 */
[----:B-1----:R-:W2:Y:S01]  /*75c0*/  LDL.LU.64 R10, [R1+0x108] ;  /* 0x00010800010a7983 */ /* 0x002ea20000300a00 */
[C---:B---3--:R-:W-:Y:S03]  /*75d0*/  HMMA.16816.F32 R20, R16.reuse, R20, R24 ;  /* 0x000000141014723c */ /* 0x048fe60000001818 */
[----:B------:R-:W3:Y:S11]  /*75e0*/  LDL.LU.64 R26, [R1+0xae0] ;  /* 0x000ae000011a7983 */ /* 0x000ef60000300a00 */
[----:B------:R-:W-:Y:S09]  /*75f0*/  @!UPT UIADD3 URZ, URZ, URZ, URZ ;  /* 0x0000003f3f3ff290 */ /* 0x000ff2000fffe03f */
[----:B------:R0:W-:Y:S01]  /*7600*/  STL.64 [R1+0x350], R20 ;  /* 0x0003501401007387 */ /* 0x0001e20000100a00 */
[----:B------:R-:W-:Y:S02]  /*7610*/  IMAD.MOV.U32 R29, RZ, RZ, R22 ;  /* 0x000000ffff1d7224 */ /* 0x000fe400078e0016 */
[----:B------:R-:W-:Y:S02]  /*7620*/  IMAD.MOV.U32 R3, RZ, RZ, R23 ;  /* 0x000000ffff037224 */ /* 0x000fe400078e0017 */
[----:B------:R-:W4:Y:S04]  /*7630*/  LDL.LU.64 R22, [R1+0xad8] ;  /* 0x000ad80001167983 */ /* 0x000f280000300a00 */
[----:B0-----:R-:W2:Y:S01]  /*7640*/  LDL.LU.64 R20, [R1+0xad0] ;  /* 0x000ad00001147983 */ /* 0x001ea20000300a00 */
[C---:B------:R-:W-:Y:S03]  /*7650*/  HMMA.16816.F32 R12, R16.reuse, R4, R12 ;  /* 0x00000004100c723c */ /* 0x040fe6000000180c */
[----:B------:R-:W-:Y:S04]  /*7660*/  STL [R1+0x8d4], R3 ;  /* 0x0008d40301007387 */ /* 0x000fe80000100800 */
[----:B------:R-:W-:Y:S11]  /*7670*/  STL [R1+0x8d0], R29 ;  /* 0x0008d01d01007387 */ /* 0x000ff60000100800 */
[----:B------:R-:W-:Y:S05]  /*7680*/  @!UPT UIADD3 URZ, URZ, URZ, URZ ;  /* 0x0000003f3f3ff290 */ /* 0x000fea000fffe03f */
[----:B------:R0:W-:Y:S01]  /*7690*/  STL.64 [R1+0x340], R12 ;  /* 0x0003400c01007387 */ /* 0x0001e20000100a00 */
[----:B------:R-:W-:Y:S02]  /*76a0*/  IMAD.MOV.U32 R25, RZ, RZ, R14 ;  /* 0x000000ffff197224 */ /* 0x000fe400078e000e */
[----:B------:R-:W-:Y:S02]  /*76b0*/  IMAD.MOV.U32 R24, RZ, RZ, R15 ;  /* 0x000000ffff187224 */ /* 0x000fe400078e000f */
[----:B------:R-:W4:Y:S04]  /*76c0*/  LDL.LU.64 R14, [R1+0xac8] ;  /* 0x000ac800010e7983 */ /* 0x000f280000300a00 */
[----:B0-----:R-:W4:Y:S04]  /*76d0*/  LDL.LU.64 R12, [R1+0xac0] ;  /* 0x000ac000010c7983 */ /* 0x001f280000300a00 */
[----:B------:R-:W-:Y:S04]  /*76e0*/  STL.64 [R1+0xa90], R6 ;  /* 0x000a900601007387 */ /* 0x000fe80000100a00 */
[----:B------:R-:W-:Y:S04]  /*76f0*/  STL [R1+0x8d8], R25 ;  /* 0x0008d81901007387 */ /* 0x000fe80000100800 */
[----:B---3--:R-:W-:Y:S04]  /*7700*/  STL.64 [R1+0xab8], R26 ;  /* 0x000ab81a01007387 */ /* 0x008fe80000100a00 */
[----:B------:R0:W-:Y:S04]  /*7710*/  STL [R1+0xab0], R24 ;  /* 0x000ab01801007387 */ /* 0x0001e80000100800 */
[----:B0-----:R-:W3:Y:S04]  /*7720*/  LDL.LU R24, [R1+0x1a0] ;  /* 0x0001a00001187983 */ /* 0x001ee80000300800 */
[----:B------:R-:W3:Y:S04]  /*7730*/  LDL.LU R25, [R1+0x1a4] ;  /* 0x0001a40001197983 */ /* 0x000ee80000300800 */
[----:B------:R-:W3:Y:S04]  /*7740*/  LDL.LU R26, [R1+0x1a8] ;  /* 0x0001a800011a7983 */ /* 0x000ee80000300800 */
[----:B------:R-:W3:Y:S01]  /*7750*/  LDL.LU R27, [R1+0x1ac] ;  /* 0x0001ac00011b7983 */ /* 0x000ee20000300800 */
[----:B--2---:R-:W-:Y:S03]  /*7760*/  HMMA.16816.F32 R4, R16, R20, R8 ;  /* 0x000000141004723c */ /* 0x004fe60000001808 */
[----:B------:R-:W3:Y:S11]  /*7770*/  LDL R18, [R1+0x18] ;  /* 0x0000180001127983 */ /* 0x000ef60000100800 */
[----:B------:R-:W-:Y:S09]  /*7780*/  @!UPT UIADD3 URZ, URZ, URZ, URZ ;  /* 0x0000003f3f3ff290 */ /* 0x000ff2000fffe03f */
[----:B------:R-:W-:Y:S04]  /*7790*/  STL.64 [R1+0x300], R4 ;  /* 0x0003000401007387 */ /* 0x000fe80000100a00 */
[----:B------:R-:W-:Y:S04]  /*77a0*/  STL.64 [R1+0x308], R6 ;  /* 0x0003080601007387 */ /* 0x000fe80000100a00 */
[----:B------:R-:W3:Y:S04]  /*77b0*/  LDL R19, [R1+0x1c] ;  /* 0x00001c0001137983 */ /* 0x000ee80000100800 */
[----:B----4-:R0:W-:Y:S04]  /*77c0*/  STL.64 [R1+0xa58], R22 ;  /* 0x000a581601007387 */ /* 0x0101e80000100a00 */
[----:B------:R-:W2:Y:S04]  /*77d0*/  LDL.LU R20, [R1+0x140] ;  /* 0x0001400001147983 */ /* 0x000ea80000300800 */
[----:B------:R-:W2:Y:S04]  /*77e0*/  LDL.LU R21, [R1+0x144] ;  /* 0x0001440001157983 */ /* 0x000ea80000300800 */
[----:B0-----:R-:W4:Y:S04]  /*77f0*/  LDL.LU R22, [R1+0x148] ;  /* 0x0001480001167983 */ /* 0x001f280000300800 */
[----:B------:R-:W4:Y:S04]  /*7800*/  LDL.LU R23, [R1+0x14c] ;  /* 0x00014c0001177983 */ /* 0x000f280000300800 */
[----:B------:R-:W2:Y:S04]  /*7810*/  LDL.LU R8, [R1+0x180] ;  /* 0x0001800001087983 */ /* 0x000ea80000300800 */
[----:B------:R-:W3:Y:S04]  /*7820*/  LDL.LU R9, [R1+0x184] ;  /* 0x0001840001097983 */ /* 0x000ee80000300800 */
[----:B------:R-:W3:Y:S04]  /*7830*/  LDL.LU R10, [R1+0x188] ;  /* 0x00018800010a7983 */ /* 0x000ee80000300800 */
[----:B------:R-:W3:Y:S04]  /*7840*/  LDL.LU R11, [R1+0x18c] ;  /* 0x00018c00010b7983 */ /* 0x000ee80000300800 */
[----:B------:R-:W3:Y:S04]  /*7850*/  LDL.64 R6, [R1+0x8] ;  /* 0x0000080001067983 */ /* 0x000ee80000100a00 */
[----:B----4-:R-:W-:Y:S04]  /*7860*/  STL.64 [R1+0xa68], R22 ;  /* 0x000a681601007387 */ /* 0x010fe80000100a00 */
[----:B--2---:R0:W-:Y:S04]  /*7870*/  STL.64 [R1+0xa60], R20 ;  /* 0x000a601401007387 */ /* 0x0041e80000100a00 */
[----:B0-----:R-:W2:Y:S04]  /*7880*/  LDL.LU R20, [R1+0x150] ;  /* 0x0001500001147983 */ /* 0x001ea80000300800 */
[----:B------:R-:W2:Y:S04]  /*7890*/  LDL.LU R21, [R1+0x154] ;  /* 0x0001540001157983 */ /* 0x000ea80000300800 */
[----:B------:R-:W4:Y:S04]  /*78a0*/  LDL.LU R22, [R1+0x158] ;  /* 0x0001580001167983 */ /* 0x000f280000300800 */
[----:B------:R-:W4:Y:S04]  /*78b0*/  LDL.LU R23, [R1+0x15c] ;  /* 0x00015c0001177983 */ /* 0x000f280000300800 */
[----:B----4-:R0:W-:Y:S04]  /*78c0*/  STL.64 [R1+0xa78], R22 ;  /* 0x000a781601007387 */ /* 0x0101e80000100a00 */
[----:B--2---:R1:W-:Y:S04]  /*78d0*/  STL.64 [R1+0xa70], R20 ;  /* 0x000a701401007387 */ /* 0x0043e80000100a00 */
[----:B0-----:R-:W2:Y:S04]  /*78e0*/  LDL R22, [R1+0x78] ;  /* 0x0000780001167983 */ /* 0x001ea80000100800 */
[----:B------:R-:W2:Y:S01]  /*78f0*/  LDL R23, [R1+0x7c] ;  /* 0x00007c0001177983 */ /* 0x000ea20000100800 */
[----:B---3--:R-:W-:Y:S03]  /*7900*/  HMMA.16816.F32 R16, R12, R18, R24 ;  /* 0x000000120c10723c */ /* 0x008fe60000001818 */
[----:B--2---:R0:W-:Y:S04]  /*7910*/  STL.64 [R1+0xa88], R22 ;  /* 0x000a881601007387 */ /* 0x0041e80000100a00 */
[----:B-1----:R-:W2:Y:S04]  /*7920*/  LDL.LU R20, [R1+0x170] ;  /* 0x0001700001147983 */ /* 0x002ea80000300800 */
[----:B------:R-:W2:Y:S04]  /*7930*/  LDL.LU R21, [R1+0x174] ;  /* 0x0001740001157983 */ /* 0x000ea80000300800 */
[----:B0-----:R-:W2:Y:S04]  /*7940*/  LDL.LU R22, [R1+0x178] ;  /* 0x0001780001167983 */ /* 0x001ea80000300800 */
[----:B------:R-:W2:Y:S04]  /*7950*/  LDL.LU R23, [R1+0x17c] ;  /* 0x00017c0001177983 */ /* 0x000ea80000300800 */
[----:B------:R-:W3:Y:S04]  /*7960*/  LDL.LU.64 R26, [R1+0xab8] ;  /* 0x000ab800011a7983 */ /* 0x000ee80000300a00 */
[----:B------:R-:W4:Y:S04]  /*7970*/  LDL.LU R24, [R1+0xab0] ;  /* 0x000ab00001187983 */ /* 0x000f280000300800 */
[----:B------:R3:W-:Y:S04]  /*7980*/  STL.64 [R1+0x260], R16 ;  /* 0x0002601001007387 */ /* 0x0007e80000100a00 */
[----:B------:R0:W-:Y:S01]  /*7990*/  STL.64 [R1+0x268], R18 ;  /* 0x0002681201007387 */ /* 0x0001e20000100a00 */
[----:B---3--:R-:W-:-:S03]  /*79a0*/  IMAD.MOV.U32 R16, RZ, RZ, R26 ;  /* 0x000000ffff107224 */ /* 0x008fc600078e001a */
[----:B------:R-:W3:Y:S01]  /*79b0*/  LDL.LU R26, [R1+0xaac] ;  /* 0x000aac00011a7983 */ /* 0x000ee20000300800 */
[----:B------:R-:W-:-:S03]  /*79c0*/  IMAD.MOV.U32 R17, RZ, RZ, R27 ;  /* 0x000000ffff117224 */ /* 0x000fc600078e001b */
[----:B------:R-:W2:Y:S04]  /*79d0*/  LDL.LU R27, [R1+0xaa8] ;  /* 0x000aa800011b7983 */ /* 0x000ea80000300800 */
[----:B0-----:R-:W2:Y:S04]  /*79e0*/  LDL.LU R18, [R1+0x28] ;  /* 0x0000280001127983 */ /* 0x001ea80000300800 */
[----:B------:R-:W2:Y:S04]  /*79f0*/  LDL.LU R19, [R1+0x2c] ;  /* 0x00002c0001137983 */ /* 0x000ea80000300800 */
[----:B--2---:R0:W-:Y:S04]  /*7a00*/  STL.64 [R1+0x9c0], R18 ;  /* 0x0009c01201007387 */ /* 0x0041e80000100a00 */
[----:B------:R1:W-:Y:S01]  /*7a10*/  STL.64 [R1+0x9b8], R16 ;  /* 0x0009b81001007387 */ /* 0x0003e20000100a00 */
[----:B0-----:R-:W-:-:S03]  /*7a20*/  IMAD.MOV.U32 R18, RZ, RZ, R27 ;  /* 0x000000ffff127224 */ /* 0x001fc600078e001b */
[----:B-1----:R-:W2:Y:S01]  /*7a30*/  LDL.LU R16, [R1+0x40] ;  /* 0x0000400001107983 */ /* 0x002ea20000300800 */
[----:B---3--:R-:W-:-:S03]  /*7a40*/  IMAD.MOV.U32 R17, RZ, RZ, R26 ;  /* 0x000000ffff117224 */ /* 0x008fc600078e001a */
[----:B------:R-:W3:Y:S04]  /*7a50*/  LDL.LU R26, [R1+0xaa4] ;  /* 0x000aa400011a7983 */ /* 0x000ee80000300800 */
[----:B------:R-:W2:Y:S04]  /*7a60*/  LDL.LU R27, [R1+0xaa0] ;  /* 0x000aa000011b7983 */ /* 0x000ea80000300800 */
[----:B------:R-:W2:Y:S04]  /*7a70*/  LDL.LU R19, [R1+0x4c] ;  /* 0x00004c0001137983 */ /* 0x000ea80000300800 */
[----:B--2---:R0:W-:Y:S04]  /*7a80*/  STL.64 [R1+0x9d0], R18 ;  /* 0x0009d01201007387 */ /* 0x0041e80000100a00 */
[----:B------:R3:W-:Y:S04]  /*7a90*/  STL.64 [R1+0x9c8], R16 ;  /* 0x0009c81001007387 */ /* 0x0007e80000100a00 */
[----:B0-----:R-:W2:Y:S04]  /*7aa0*/  LDL R18, [R1+0xa8] ;  /* 0x0000a80001127983 */ /* 0x001ea80000100800 */
[----:B------:R-:W2:Y:S01]  /*7ab0*/  LDL R19, [R1+0xac] ;  /* 0x0000ac0001137983 */ /* 0x000ea20000100800 */
[----:B---3--:R-:W-:-:S02]  /*7ac0*/  IMAD.MOV.U32 R16, RZ, RZ, R26 ;  /* 0x000000ffff107224 */ /* 0x008fc400078e001a */
[----:B------:R-:W-:Y:S01]  /*7ad0*/  IMAD.MOV.U32 R17, RZ, RZ, R27 ;  /* 0x000000ffff117224 */ /* 0x000fe200078e001b */
[----:B--2---:R0:W-:Y:S04]  /*7ae0*/  STL.64 [R1+0xa80], R18 ;  /* 0x000a801201007387 */ /* 0x0041e80000100a00 */
[----:B------:R-:W2:Y:S04]  /*7af0*/  LDL.LU R26, [R1+0xa9c] ;  /* 0x000a9c00011a7983 */ /* 0x000ea80000300800 */
[----:B------:R-:W2:Y:S01]  /*7b00*/  LDL.LU R27, [R1+0xa98] ;  /* 0x000a9800011b7983 */ /* 0x000ea20000300800 */
[----:B------:R-:W-:Y:S03]  /*7b10*/  HMMA.16816.F32 R8, R12, R6, R8 ;  /* 0x000000060c08723c */ /* 0x000fe60000001808 */
[----:B0-----:R-:W3:Y:S01]  /*7b20*/  LDL.LU R18, [R1+0x168] ;  /* 0x0001680001127983 */ /* 0x001ee20000300800 */
[----:B------:R-:W-:-:S03]  /*7b30*/  IMAD.MOV.U32 R5, RZ, RZ, R7 ;  /* 0x000000ffff057224 */ /* 0x000fc600078e0007 */
[----:B------:R-:W3:Y:S11]  /*7b40*/  LDL.LU R19, [R1+0x16c] ;  /* 0x00016c0001137983 */ /* 0x000ef60000300800 */
[----:B------:R-:W-:Y:S05]  /*7b50*/  @!UPT UIADD3 URZ, URZ, URZ, URZ ;  /* 0x0000003f3f3ff290 */ /* 0x000fea000fffe03f */
[----:B------:R0:W-:Y:S04]  /*7b60*/  STL.64 [R1+0x250], R8 ;  /* 0x0002500801007387 */ /* 0x0001e80000100a00 */
[----:B------:R-:W-:Y:S01]  /*7b70*/  STL.64 [R1+0x258], R10 ;  /* 0x0002580a01007387 */ /* 0x000fe20000100a00 */
[----:B0-----:R-:W-:-:S03]  /*7b80*/  IMAD.MOV.U32 R8, RZ, RZ, R6 ;  /* 0x000000ffff087224 */ /* 0x001fc600078e0006 */
[----:B------:R-:W3:Y:S01]  /*7b90*/  LDL.LU.64 R6, [R1+0xa90] ;  /* 0x000a900001067983 */ /* 0x000ee20000300a00 */
[C---:B--2---:R-:W-:Y:S11]  /*7ba0*/  HMMA.16816.F32 R20, R12.reuse, R26, R20 ;  /* 0x0000001a0c14723c */ /* 0x044ff60000001814 */
[----:B------:R-:W-:Y:S11]  /*7bb0*/  @!UPT UIADD3 URZ, URZ, URZ, URZ ;  /* 0x0000003f3f3ff290 */ /* 0x000ff6000fffe03f */
[----:B------:R-:W-:Y:S01]  /*7bc0*/  @!UPT UIADD3 URZ, URZ, URZ, URZ ;  /* 0x0000003f3f3ff290 */ /* 0x000fe2000fffe03f */
[----:B------:R-:W-:Y:S04]  /*7bd0*/  STL.64 [R1+0x2f0], R20 ;  /* 0x0002f01401007387 */ /* 0x000fe80000100a00 */
[----:B------:R0:W-:Y:S04]  /*7be0*/  STL.64 [R1+0x2f8], R22 ;  /* 0x0002f81601007387 */ /* 0x0001e80000100a00 */
[----:B0-----:R-:W3:Y:S04]  /*7bf0*/  LDL.LU.64 R22, [R1+0xa88] ;  /* 0x000a880001167983 */ /* 0x001ee80000300a00 */
[----:B------:R0:W-:Y:S04]  /*7c00*/  STL.64 [R1+0xa18], R26 ;  /* 0x000a181a01007387 */ /* 0x0001e80000100a00 */
[----:B----4-:R-:W-:Y:S04]  /*7c10*/  STL [R1+0xa10], R24 ;  /* 0x000a101801007387 */ /* 0x010fe80000100800 */
[----:B0-----:R-:W2:Y:S01]  /*7c20*/  LDL.64 R26, [R1+0xb8] ;  /* 0x0000b800011a7983 */ /* 0x001ea20000100a00 */
[C---:B---3--:R-:W-:Y:S03]  /*7c30*/  HMMA.16816.F32 R20, R12.reuse, R22, R16 ;  /* 0x000000160c14723c */ /* 0x048fe60000001810 */
[----:B------:R-:W3:Y:S11]  /*7c40*/  LDL.LU.64 R18, [R1+0xa80] ;  /* 0x000a800001127983 */ /* 0x000ef60000300a00 */
[----:B------:R-:W-:Y:S09]  /*7c50*/  @!UPT UIADD3 URZ, URZ, URZ, URZ ;  /* 0x0000003f3f3ff290 */ /* 0x000ff2000fffe03f */
[----:B------:R-:W-:Y:S04]  /*7c60*/  STL.64 [R1+0x2e0], R20 ;  /* 0x0002e01401007387 */ /* 0x000fe80000100a00 */
[----:B------:R0:W-:Y:S04]  /*7c70*/  STL.64 [R1+0x2e8], R22 ;  /* 0x0002e81601007387 */ /* 0x0001e80000100a00 */
[----:B0-----:R-:W2:Y:S04]  /*7c80*/  LDL.LU.64 R22, [R1+0xa78] ;  /* 0x000a780001167983 */ /* 0x001ea80000300a00 */
[----:B------:R-:W2:Y:S02]  /*7c90*/  LDL.LU.64 R20, [R1+0xa70] ;  /* 0x000a700001147983 */ /* 0x000ea40000300a00 */
[----:B--2---:R-:W-:Y:S11]  /*7ca0*/  HMMA.16816.F32 R20, R12, R26, R20 ;  /* 0x0000001a0c14723c */ /* 0x004ff60000001814 */
[----:B------:R-:W-:Y:S11]  /*7cb0*/  @!UPT UIADD3 URZ, URZ, URZ, URZ ;  /* 0x0000003f3f3ff290 */ /* 0x000ff6000fffe03f */
[----:B------:R-:W-:Y:S01]  /*7cc0*/  @!UPT UIADD3 URZ, URZ, URZ, URZ ;  /* 0x0000003f3f3ff290 */ /* 0x000fe2000fffe03f */
[----:B------:R-:W-:Y:S04]  /*7cd0*/  STL.64 [R1+0x2d0], R20 ;  /* 0x0002d01401007387 */ /* 0x000fe80000100a00 */
[----:B------:R0:W-:Y:S04]  /*7ce0*/  STL.64 [R1+0x2d8], R22 ;  /* 0x0002d81601007387 */ /* 0x0001e80000100a00 */
[----:B0-----:R-:W3:Y:S04]  /*7cf0*/  LDL.LU.64 R22, [R1+0xa68] ;  /* 0x000a680001167983 */ /* 0x001ee80000300a00 */
[----:B------:R-:W3:Y:S01]  /*7d00*/  LDL.LU.64 R20, [R1+0xa60] ;  /* 0x000a600001147983 */ /* 0x000ee20000300a00 */
[----:B------:R-:W-:-:S02]  /*7d10*/  IMAD.MOV.U32 R4, RZ, RZ, R26 ;  /* 0x000000ffff047224 */ /* 0x000fc400078e001a */
[----:B------:R-:W-:Y:S02]  /*7d20*/  IMAD.MOV.U32 R3, RZ, RZ, R27 ;  /* 0x000000ffff037224 */ /* 0x000fe400078e001b */
[----:B------:R-:W-:Y:S02]  /*7d30*/  IMAD.MOV.U32 R26, RZ, RZ, R8 ;  /* 0x000000ffff1a7224 */ /* 0x000fe400078e0008 */
[----:B------:R-:W-:Y:S01]  /*7d40*/  IMAD.MOV.U32 R27, RZ, RZ, R5 ;  /* 0x000000ffff1b7224 */ /* 0x000fe200078e0005 */
[----:B---3--:R-:W-:Y:S11]  /*7d50*/  HMMA.16816.F32 R20, R12, R18, R20 ;  /* 0x000000120c14723c */ /* 0x008ff60000001814 */
[----:B------:R-:W-:Y:S11]  /*7d60*/  @!UPT UIADD3 URZ, URZ, URZ, URZ ;  /* 0x0000003f3f3ff290 */ /* 0x000ff6000fffe03f */
[----:B------:R-:W-:Y:S01]  /*7d70*/  @!UPT UIADD3 URZ, URZ, URZ, URZ ;  /* 0x0000003f3f3ff290 */ /* 0x000fe2000fffe03f */
[----:B------:R0:W-:Y:S04]  /*7d80*/  STL.64 [R1+0x210], R20 ;  /* 0x0002101401007387 */ /* 0x0001e80000100a00 */
[----:B------:R1:W-:Y:S04]  /*7d90*/  STL.64 [R1+0x218], R22 ;  /* 0x0002181601007387 */ /* 0x0003e80000100a00 */
[----:B0-----:R-:W2:Y:S04]  /*7da0*/  LDL.LU R20, [R1+0x130] ;  /* 0x0001300001147983 */ /* 0x001ea80000300800 */
[----:B------:R-:W2:Y:S04]  /*7db0*/  LDL.LU R21, [R1+0x134] ;  /* 0x0001340001157983 */ /* 0x000ea80000300800 */
[----:B-1----:R-:W2:Y:S04]  /*7dc0*/  LDL.LU R22, [R1+0x138] ;  /* 0x0001380001167983 */ /* 0x002ea80000300800 */
[----:B------:R-:W2:Y:S04]  /*7dd0*/  LDL.LU R23, [R1+0x13c] ;  /* 0x00013c0001177983 */ /* 0x000ea80000300800 */
[----:B------:R0:W-:Y:S04]  /*7de0*/  STL.64 [R1+0xa30], R26 ;  /* 0x000a301a01007387 */ /* 0x0001e80000100a00 */
[----:B------:R1:W-:Y:S04]  /*7df0*/  STL.64 [R1+0x9e0], R18 ;  /* 0x0009e01201007387 */ /* 0x0003e80000100a00 */
[----:B0-----:R-:W3:Y:S01]  /*7e00*/  LDL.LU.64 R26, [R1+0x18] ;  /* 0x00001800011a7983 */ /* 0x001ee20000300a00 */
[----:B-1----:R-:W-:-:S02]  /*7e10*/  IMAD.MOV.U32 R18, RZ, RZ, R4 ;  /* 0x000000ffff127224 */ /* 0x002fc400078e0004 */
[----:B------:R-:W-:-:S05]  /*7e20*/  IMAD.MOV.U32 R19, RZ, RZ, R3 ;  /* 0x000000ffff137224 */ /* 0x000fca00078e0003 */
[----:B------:R0:W-:Y:S04]  /*7e30*/  STL.64 [R1+0x9f8], R18 ;  /* 0x0009f81201007387 */ /* 0x0001e80000100a00 */
[----:B------:R-:W4:Y:S04]  /*7e40*/  LDL.LU R16, [R1+0xc0] ;  /* 0x0000c00001107983 */ /* 0x000f280000300800 */
[----:B------:R-:W4:Y:S04]  /*7e50*/  LDL.LU R17, [R1+0xc4] ;  /* 0x0000c40001117983 */ /* 0x000f280000300800 */
[----:B0-----:R-:W2:Y:S04]  /*7e60*/  LDL.LU R18, [R1+0xc8] ;  /* 0x0000c80001127983 */ /* 0x001ea80000300800 */
[----:B------:R-:W2:Y:S04]  /*7e70*/  LDL.LU R19, [R1+0xcc] ;  /* 0x0000cc0001137983 */ /* 0x000ea80000300800 */
[----:B------:R-:W3:Y:S04]  /*7e80*/  LDL.LU R8, [R1+0x110] ;  /* 0x0001100001087983 */ /* 0x000ee80000300800 */
[----:B------:R-:W3:Y:S04]  /*7e90*/  LDL.LU R9, [R1+0x114] ;  /* 0x0001140001097983 */ /* 0x000ee80000300800 */
[----:B------:R-:W3:Y:S04]  /*7ea0*/  LDL.LU R10, [R1+0x118] ;  /* 0x00011800010a7983 */ /* 0x000ee80000300800 */
[----:B------:R-:W3:Y:S04]  /*7eb0*/  LDL.LU R11, [R1+0x11c] ;  /* 0x00011c00010b7983 */ /* 0x000ee80000300800 */
[----:B--2---:R-:W-:Y:S04]  /*7ec0*/  STL.64 [R1+0xa08], R18 ;  /* 0x000a081201007387 */ /* 0x004fe80000100a00 */
[----:B----4-:R0:W-:Y:S04]  /*7ed0*/  STL.64 [R1+0xa00], R16 ;  /* 0x000a001001007387 */ /* 0x0101e80000100a00 */
[----:B0-----:R-:W2:Y:S04]  /*7ee0*/  LDL.LU R16, [R1+0xd0] ;  /* 0x0000d00001107983 */ /* 0x001ea80000300800 */
[----:B------:R-:W2:Y:S04]  /*7ef0*/  LDL.LU R17, [R1+0xd4] ;  /* 0x0000d40001117983 */ /* 0x000ea80000300800 */
[----:B------:R-:W4:Y:S04]  /*7f00*/  LDL.LU R18, [R1+0xd8] ;  /* 0x0000d80001127983 */ /* 0x000f280000300800 */
[----:B------:R-:W4:Y:S01]  /*7f10*/  LDL.LU R19, [R1+0xdc] ;  /* 0x0000dc0001137983 */ /* 0x000f220000300800 */
[C---:B------:R-:W-:Y:S03]  /*7f20*/  HMMA.16816.F32 R20, R12.reuse, R6, R20 ;  /* 0x000000060c14723c */ /* 0x040fe60000001814 */
[----:B----4-:R-:W-:Y:S04]  /*7f30*/  STL.64 [R1+0xa28], R18 ;  /* 0x000a281201007387 */ /* 0x010fe80000100a00 */
[----:B--2---:R0:W-:Y:S04]  /*7f40*/  STL.64 [R1+0xa20], R16 ;  /* 0x000a201001007387 */ /* 0x0041e80000100a00 */
[----:B0-----:R-:W2:Y:S04]  /*7f50*/  LDL.LU R16, [R1+0xe0] ;  /* 0x0000e00001107983 */ /* 0x001ea80000300800 */
[----:B------:R-:W2:Y:S04]  /*7f60*/  LDL.LU R17, [R1+0xe4] ;  /* 0x0000e40001117983 */ /* 0x000ea80000300800 */
[----:B------:R-:W4:Y:S04]  /*7f70*/  LDL.LU R18, [R1+0xe8] ;  /* 0x0000e80001127983 */ /* 0x000f280000300800 */
[----:B------:R-:W4:Y:S04]  /*7f80*/  LDL.LU R19, [R1+0xec] ;  /* 0x0000ec0001137983 */ /* 0x000f280000300800 */
[----:B----4-:R-:W-:Y:S04]  /*7f90*/  STL.64 [R1+0xa40], R18 ;  /* 0x000a401201007387 */ /* 0x010fe80000100a00 */
[----:B--2---:R0:W-:Y:S04]  /*7fa0*/  STL.64 [R1+0xa38], R16 ;  /* 0x000a381001007387 */ /* 0x0041e80000100a00 */
[----:B0-----:R-:W2:Y:S04]  /*7fb0*/  LDL.LU R16, [R1+0xf0] ;  /* 0x0000f00001107983 */ /* 0x001ea80000300800 */
[----:B------:R-:W2:Y:S04]  /*7fc0*/  LDL.LU R17, [R1+0xf4] ;  /* 0x0000f40001117983 */ /* 0x000ea80000300800 */
[----:B------:R-:W2:Y:S04]  /*7fd0*/  LDL.LU R18, [R1+0xf8] ;  /* 0x0000f80001127983 */ /* 0x000ea80000300800 */
[----:B------:R-:W2:Y:S04]  /*7fe0*/  LDL.LU R19, [R1+0xfc] ;  /* 0x0000fc0001137983 */ /* 0x000ea80000300800 */
[----:B------:R-:W-:Y:S04]  /*7ff0*/  STL.64 [R1+0x1a0], R20 ;  /* 0x0001a01401007387 */ /* 0x000fe80000100a00 */
[----:B------:R0:W-:Y:S04]  /*8000*/  STL.64 [R1+0x1a8], R22 ;  /* 0x0001a81601007387 */ /* 0x0001e80000100a00 */
[----:B0-----:R-:W3:Y:S04]  /*8010*/  LDL.LU.64 R22, [R1+0xa58] ;  /* 0x000a580001167983 */ /* 0x001ee80000300a00 */
[----:B------:R0:W-:Y:S04]  /*8020*/  STL.64 [R1+0x9d8], R6 ;  /* 0x0009d80601007387 */ /* 0x0001e80000100a00 */
[----:B------:R-:W4:Y:S04]  /*8030*/  LDL.LU R4, [R1+0x50] ;  /* 0x0000500001047983 */ /* 0x000f280000300800 */
[----:B------:R-:W4:Y:S04]  /*8040*/  LDL.LU R5, [R1+0x54] ;  /* 0x0000540001057983 */ /* 0x000f280000300800 */
[----:B0-----:R-:W2:Y:S04]  /*8050*/  LDL.LU R6, [R1+0x58] ;  /* 0x0000580001067983 */ /* 0x001ea80000300800 */
[----:B------:R-:W2:Y:S01]  /*8060*/  LDL.LU R7, [R1+0x5c] ;  /* 0x00005c0001077983 */ /* 0x000ea20000300800 */
[----:B---3--:R-:W-:Y:S03]  /*8070*/  HMMA.16816.F32 R12, R12, R22, R8 ;  /* 0x000000160c0c723c */ /* 0x008fe60000001808 */
[----:B--2---:R-:W-:Y:S04]  /*8080*/  STL.64 [R1+0x9f0], R6 ;  /* 0x0009f00601007387 */ /* 0x004fe80000100a00 */
[----:B----4-:R0:W-:Y:S04]  /*8090*/  STL.64 [R1+0x9e8], R4 ;  /* 0x0009e80401007387 */ /* 0x0101e80000100a00 */
[----:B0-----:R-:W2:Y:S04]  /*80a0*/  LDL.LU R4, [R1+0x60] ;  /* 0x0000600001047983 */ /* 0x001ea80000300800 */
[----:B------:R-:W2:Y:S04]  /*80b0*/  LDL.LU R5, [R1+0x64] ;  /* 0x0000640001057983 */ /* 0x000ea80000300800 */
[----:B------:R-:W2:Y:S04]  /*80c0*/  LDL.LU R6, [R1+0x68] ;  /* 0x0000680001067983 */ /* 0x000ea80000300800 */
[----:B------:R-:W2:Y:S04]  /*80d0*/  LDL.LU R7, [R1+0x6c] ;  /* 0x00006c0001077983 */ /* 0x000ea80000300800 */
[----:B------:R-:W3:Y:S04]  /*80e0*/  LDL.LU.64 R10, [R1+0xa50] ;  /* 0x000a5000010a7983 */ /* 0x000ee80000300a00 */
[----:B------:R-:W3:Y:S04]  /*80f0*/  LDL.LU.64 R8, [R1+0xa48] ;  /* 0x000a480001087983 */ /* 0x000ee80000300a00 */
[----:B------:R0:W-:Y:S04]  /*8100*/  STL.64 [R1+0x190], R12 ;  /* 0x0001900c01007387 */ /* 0x0001e80000100a00 */
[----:B------:R1:W-:Y:S01]  /*8110*/  STL.64 [R1+0x198], R14 ;  /* 0x0001980e01007387 */ /* 0x0003e20000100a00 */
[----:B------:R-:W-:-:S02]  /*8120*/  IMAD.MOV.U32 R3, RZ, RZ, R27 ;  /* 0x000000ffff037224 */ /* 0x000fc400078e001b */
[----:B0-----:R-:W-:Y:S01]  /*8130*/  IMAD.MOV.U32 R12, RZ, RZ, R26 ;  /* 0x000000ffff0c7224 */ /* 0x001fe200078e001a */
[----:B-1----:R-:W4:Y:S01]  /*8140*/  LDL.LU.64 R14, [R1+0x78] ;  /* 0x00007800010e7983 */ /* 0x002f220000300a00 */
[C---:B---3--:R-:W-:Y:S11]  /*8150*/  HMMA.16816.F32 R16, R8.reuse, R26, R16 ;  /* 0x0000001a0810723c */ /* 0x048ff60000001810 */
[----:B------:R-:W-:Y:S11]  /*8160*/  @!UPT UIADD3 URZ, URZ, URZ, URZ ;  /* 0x0000003f3f3ff290 */ /* 0x000ff6000fffe03f */
[----:B------:R-:W-:Y:S01]  /*8170*/  @!UPT UIADD3 URZ, URZ, URZ, URZ ;  /* 0x0000003f3f3ff290 */ /* 0x000fe2000fffe03f */
[----:B------:R-:W-:Y:S04]  /*8180*/  STL.64 [R1+0x180], R16 ;  /* 0x0001801001007387 */ /* 0x000fe80000100a00 */
[----:B------:R0:W-:Y:S04]  /*8190*/  STL.64 [R1+0x188], R18 ;  /* 0x0001881201007387 */ /* 0x0001e80000100a00 */
[----:B0-----:R-:W3:Y:S04]  /*81a0*/  LDL.LU.64 R18, [R1+0xa40] ;  /* 0x000a400001127983 */ /* 0x001ee80000300a00 */
[----:B------:R-:W3:Y:S04]  /*81b0*/  LDL.LU.64 R16, [R1+0xa38] ;  /* 0x000a380001107983 */ /* 0x000ee80000300a00 */
[----:B------:R-:W3:Y:S02]  /*81c0*/  LDL.LU.64 R26, [R1+0xa30] ;  /* 0x000a3000011a7983 */ /* 0x000ee40000300a00 */
[C---:B---3--:R-:W-:Y:S02]  /*81d0*/  HMMA.16816.F32 R24, R8.reuse, R26, R16 ;  /* 0x0000001a0818723c */ /* 0x048fe40000001810 */
[----:B------:R-:W3:Y:S04]  /*81e0*/  LDL.LU.64 R18, [R1+0xa28] ;  /* 0x000a280001127983 */ /* 0x000ee80000300a00 */
[----:B------:R-:W3:Y:S11]  /*81f0*/  LDL.LU.64 R16, [R1+0xa20] ;  /* 0x000a200001107983 */ /* 0x000ef60000300a00 */
[----:B------:R-:W-:Y:S06]  /*8200*/  @!UPT UIADD3 URZ, URZ, URZ, URZ ;  /* 0x0000003f3f3ff290 */ /* 0x000fec000fffe03f */
[----:B------:R-:W-:Y:S04]  /*8210*/  STL.64 [R1+0x170], R24 ;  /* 0x0001701801007387 */ /* 0x000fe80000100a00 */
[----:B------:R0:W-:Y:S04]  /*8220*/  STL.64 [R1+0x178], R26 ;  /* 0x0001781a01007387 */ /* 0x0001e80000100a00 */
[----:B0-----:R-:W3:Y:S04]  /*8230*/  LDL.LU.64 R26, [R1+0xa18] ;  /* 0x000a1800011a7983 */ /* 0x001ee80000300a00 */
[----:B------:R-:W2:Y:S01]  /*8240*/  LDL.LU R24, [R1+0xa10] ;  /* 0x000a100001187983 */ /* 0x000ea20000300800 */
[C---:B---3--:R-:W-:Y:S11]  /*8250*/  HMMA.16816.F32 R16, R8.reuse, R26, R16 ;  /* 0x0000001a0810723c */ /* 0x048ff60000001810 */
[----:B------:R-:W-:Y:S11]  /*8260*/  @!UPT UIADD3 URZ, URZ, URZ, URZ ;  /* 0x0000003f3f3ff290 */ /* 0x000ff6000fffe03f */
[----:B------:R-:W-:Y:S01]  /*8270*/  @!UPT UIADD3 URZ, URZ, URZ, URZ ;  /* 0x0000003f3f3ff290 */ /* 0x000fe2000fffe03f */
[----:B------:R-:W-:Y:S04]  /*8280*/  STL.64 [R1+0x160], R16 ;  /* 0x0001601001007387 */ /* 0x000fe80000100a00 */
[----:B------:R0:W-:Y:S04]  /*8290*/  STL.64 [R1+0x168], R18 ;  /* 0x0001681201007387 */ /* 0x0001e80000100a00 */
[----:B0-----:R-:W4:Y:S04]  /*82a0*/  LDL.LU.64 R18, [R1+0xa08] ;  /* 0x000a080001127983 */ /* 0x001f280000300a00 */
[----:B------:R-:W4:Y:S04]  /*82b0*/  LDL.LU.64 R16, [R1+0xa00] ;  /* 0x000a000001107983 */ /* 0x000f280000300a00 */
[----:B------:R-:W-:Y:S04]  /*82c0*/  STL.64 [R1+0x978], R26 ;  /* 0x0009781a01007387 */ /* 0x000fe80000100a00 */
[----:B--2---:R0:W-:Y:S04]  /*82d0*/  STL [R1+0x970], R24 ;  /* 0x0009701801007387 */ /* 0x0041e80000100800 */
[----:B0-----:R-:W2:Y:S04]  /*82e0*/  LDL.LU R24, [R1+0x30] ;  /* 0x0000300001187983 */ /* 0x001ea80000300800 */
[----:B------:R-:W2:Y:S04]  /*82f0*/  LDL.LU R25, [R1+0x34] ;  /* 0x0000340001197983 */ /* 0x000ea80000300800 */
[----:B------:R-:W2:Y:S04]  /*8300*/  LDL.LU R26, [R1+0x38] ;  /* 0x00003800011a7983 */ /* 0x000ea80000300800 */
[----:B------:R-:W2:Y:S01]  /*8310*/  LDL.LU R27, [R1+0x3c] ;  /* 0x00003c00011b7983 */ /* 0x000ea20000300800 */
[C---:B----4-:R-:W-:Y:S11]  /*8320*/  HMMA.16816.F32 R16, R8.reuse, R14, R16 ;  /* 0x0000000e0810723c */ /* 0x050ff60000001810 */
[----:B------:R-:W-:Y:S11]  /*8330*/  @!UPT UIADD3 URZ, URZ, URZ, URZ ;  /* 0x0000003f3f3ff290 */ /* 0x000ff6000fffe03f */
[----:B------:R-:W-:Y:S01]  /*8340*/  @!UPT UIADD3 URZ, URZ, URZ, URZ ;  /* 0x0000003f3f3ff290 */ /* 0x000fe2000fffe03f */
[----:B------:R-:W-:Y:S04]  /*8350*/  STL.64 [R1+0x150], R16 ;  /* 0x0001501001007387 */ /* 0x000fe80000100a00 */
[----:B------:R0:W-:Y:S04]  /*8360*/  STL.64 [R1+0x158], R18 ;  /* 0x0001581201007387 */ /* 0x0001e80000100a00 */
[----:B0-----:R-:W3:Y:S04]  /*8370*/  LDL.LU.64 R18, [R1+0x9f8] ;  /* 0x0009f80001127983 */ /* 0x001ee80000300a00 */
[----:B------:R-:W-:Y:S01]  /*8380*/  STL.64 [R1+0x968], R14 ;  /* 0x0009680e01007387 */ /* 0x000fe20000100a00 */
[C---:B---3--:R-:W-:Y:S03]  /*8390*/  HMMA.16816.F32 R16, R8.reuse, R18, R4 ;  /* 0x000000120810723c */ /* 0x048fe60000001804 */
[----:B------:R-:W3:Y:S04]  /*83a0*/  LDL.LU.64 R6, [R1+0x9f0] ;  /* 0x0009f00001067983 */ /* 0x000ee80000300a00 */
[----:B------:R-:W3:Y:S11]  /*83b0*/  LDL.LU.64 R4, [R1+0x9e8] ;  /* 0x0009e80001047983 */ /* 0x000ef60000300a00 */
[----:B------:R-:W-:Y:S05]  /*83c0*/  @!UPT UIADD3 URZ, URZ, URZ, URZ ;  /* 0x0000003f3f3ff290 */ /* 0x000fea000fffe03f */
[----:B------:R-:W-:Y:S04]  /*83d0*/  STL.64 [R1+0x140], R16 ;  /* 0x0001401001007387 */ /* 0x000fe80000100a00 */
[----:B------:R0:W-:Y:S04]  /*83e0*/  STL.64 [R1+0x148], R18 ;  /* 0x0001481201007387 */ /* 0x0001e80000100a00 */
[----:B0-----:R-:W3:Y:S02]  /*83f0*/  LDL.LU.64 R18, [R1+0x9e0] ;  /* 0x0009e00001127983 */ /* 0x001ee40000300a00 */
[C---:B---3--:R-:W-:Y:S02]  /*8400*/  HMMA.16816.F32 R16, R8.reuse, R18, R4 ;  /* 0x000000120810723c */ /* 0x048fe40000001804 */
[----:B------:R-:W3:Y:S11]  /*8410*/  LDL.LU.64 R6, [R1+0x9d8] ;  /* 0x0009d80001067983 */ /* 0x000ef60000300a00 */
[----:B------:R-:W-:Y:S10]  /*8420*/  @!UPT UIADD3 URZ, URZ, URZ, URZ ;  /* 0x0000003f3f3ff290 */ /* 0x000ff4000fffe03f */
[----:B------:R-:W-:Y:S04]  /*8430*/  STL.64 [R1+0x130], R16 ;  /* 0x0001301001007387 */ /* 0x000fe80000100a00 */
[----:B------:R0:W-:Y:S04]  /*8440*/  STL.64 [R1+0x138], R18 ;  /* 0x0001381201007387 */ /* 0x0001e80000100a00 */
[----:B0-----:R-:W3:Y:S04]  /*8450*/  LDL.LU.64 R18, [R1+0x9d0] ;  /* 0x0009d00001127983 */ /* 0x001ee80000300a00 */
[----:B------:R-:W3:Y:S02]  /*8460*/  LDL.LU.64 R16, [R1+0x9c8] ;  /* 0x0009c80001107983 */ /* 0x000ee40000300a00 */
[C---:B---3--:R-:W-:Y:S02]  /*8470*/  HMMA.16816.F32 R4, R8.reuse, R6, R16 ;  /* 0x000000060804723c */ /* 0x048fe40000001810 */
[----:B------:R-:W3:Y:S04]  /*8480*/  LDL.LU.64 R18, [R1+0x9c0] ;  /* 0x0009c00001127983 */ /* 0x000ee80000300a00 */
[----:B------:R-:W3:Y:S11]  /*8490*/  LDL.LU.64 R16, [R1+0x9b8] ;  /* 0x0009b80001107983 */ /* 0x000ef60000300a00 */
[----:B------:R-:W-:Y:S06]  /*84a0*/  @!UPT UIADD3 URZ, URZ, URZ, URZ ;  /* 0x0000003f3f3ff290 */ /* 0x000fec000fffe03f */
[----:B------:R-:W-:Y:S04]  /*84b0*/  STL.64 [R1+0x110], R4 ;  /* 0x0001100401007387 */ /* 0x000fe80000100a00 */
[----:B------:R0:W-:Y:S04]  /*84c0*/  STL.64 [R1+0x118], R6 ;  /* 0x0001180601007387 */ /* 0x0001e80000100a00 */
[----:B0-----:R-:W4:Y:S01]  /*84d0*/  LDL.LU.64 R6, [R1+0x9b0] ;  /* 0x0009b00001067983 */ /* 0x001f220000300a00 */
[----:B--2---:R-:W-:Y:S03]  /*84e0*/  HMMA.16816.F32 R24, R8, R22, R24 ;  /* 0x000000160818723c */ /* 0x004fe60000001818 */
[----:B------:R-:W3:Y:S04]  /*84f0*/  LDL.LU.64 R4, [R1+0x9a8] ;  /* 0x0009a80001047983 */ /* 0x000ee80000300a00 */
[----:B------:R0:W-:Y:S11]  /*8500*/  STL.64 [R1+0x920], R22 ;  /* 0x0009201601007387 */ /* 0x0001f60000100a00 */
[----:B------:R-:W-:Y:S05]  /*8510*/  @!UPT UIADD3 URZ, URZ, URZ, URZ ;  /* 0x0000003f3f3ff290 */ /* 0x000fea000fffe03f */
[----:B------:R-:W-:Y:S04]  /*8520*/  STL.64 [R1+0xf0], R24 ;  /* 0x0000f01801007387 */ /* 0x000fe80000100a00 */
[----:B------:R-:W-:Y:S01]  /*8530*/  STL.64 [R1+0xf8], R26 ;  /* 0x0000f81a01007387 */ /* 0x000fe20000100a00 */
[----:B------:R-:W-:Y:S02]  /*8540*/  IMAD.MOV.U32 R10, RZ, RZ, R2 ;  /* 0x000000ffff0a7224 */ /* 0x000fe400078e0002 */
[----:B------:R-:W-:Y:S02]  /*8550*/  IMAD.MOV.U32 R11, RZ, RZ, R0 ;  /* 0x000000ffff0b7224 */ /* 0x000fe400078e0000 */
[----:B----4-:R-:W-:Y:S02]  /*8560*/  IMAD.MOV.U32 R8, RZ, RZ, R6 ;  /* 0x000000ffff087224 */ /* 0x010fe400078e0006 */
[----:B------:R-:W3:Y:S01]  /*8570*/  LDL.LU R6, [R1+0x9a4] ;  /* 0x0009a40001067983 */ /* 0x000ee20000300800 */
[----:B------:R-:W-:-:S03]  /*8580*/  IMAD.MOV.U32 R9, RZ, RZ, R7 ;  /* 0x000000ffff097224 */ /* 0x000fc600078e0007 */
[----:B------:R-:W3:Y:S04]  /*8590*/  LDL.LU R7, [R1+0x9a0] ;  /* 0x0009a00001077983 */ /* 0x000ee80000300800 */
[----:B------:R-:W2:Y:S04]  /*85a0*/  LDL.LU R2, [R1+0x99c] ;  /* 0x00099c0001027983 */ /* 0x000ea80000300800 */
[----:B------:R-:W4:Y:S04]  /*85b0*/  LDL.LU R0, [R1+0x998] ;  /* 0x0009980001007983 */ /* 0x000f280000300800 */
[----:B------:R1:W-:Y:S04]  /*85c0*/  STL.64 [R1+0x8e8], R10 ;  /* 0x0008e80a01007387 */ /* 0x0003e80000100a00 */
[----:B------:R-:W-:Y:S04]  /*85d0*/  STL.64 [R1+0x8e0], R8 ;  /* 0x0008e00801007387 */ /* 0x000fe80000100a00 */
[----:B0-----:R-:W2:Y:S01]  /*85e0*/  LDL.LU.64 R22, [R1+0x98] ;  /* 0x0000980001167983 */ /* 0x001ea20000300a00 */
[----:B-1----:R-:W-:-:S02]  /*85f0*/  IMAD.MOV.U32 R10, RZ, RZ, R12 ;  /* 0x000000ffff0a7224 */ /* 0x002fc400078e000c */
[----:B------:R-:W-:-:S07]  /*8600*/  IMAD.MOV.U32 R11, RZ, RZ, R3 ;  /* 0x000000ffff0b7224 */ /* 0x000fce00078e0003 */
[----:B---3--:R-:W-:Y:S01]  /*8610*/  HMMA.16816.F32 R16, R4, R10, R16 ;  /* 0x0000000a0410723c */ /* 0x008fe20000001810 */
[----:B--2---:R-:W-:Y:S04]  /*8620*/  STL.64 [R1+0x938], R22 ;  /* 0x0009381601007387 */ /* 0x004fe80000100a00 */
[----:B------:R-:W2:Y:S11]  /*8630*/  LDL.LU R12, [R1+0x1b0] ;  /* 0x0001b000010c7983 */ /* 0x000eb60000300800 */
[----:B------:R-:W-:Y:S07]  /*8640*/  @!UPT UIADD3 URZ, URZ, URZ, URZ ;  /* 0x0000003f3f3ff290 */ /* 0x000fee000fffe03f */
[----:B------:R-:W-:Y:S04]  /*8650*/  STL.64 [R1+0xe0], R16 ;  /* 0x0000e01001007387 */ /* 0x000fe80000100a00 */
[----:B------:R-:W-:Y:S04]  /*8660*/  STL.64 [R1+0xe8], R18 ;  /* 0x0000e81201007387 */ /* 0x000fe80000100a00 */
[----:B------:R-:W2:Y:S04]  /*8670*/  LDL.LU R13, [R1+0x1b4] ;  /* 0x0001b400010d7983 */ /* 0x000ea80000300800 */
[----:B------:R-:W3:Y:S04]  /*8680*/  LDL.LU R14, [R1+0x1b8] ;  /* 0x0001b800010e7983 */ /* 0x000ee80000300800 */
[----:B------:R-:W3:Y:S04]  /*8690*/  LDL.LU R15, [R1+0x1bc] ;  /* 0x0001bc00010f7983 */ /* 0x000ee80000300800 */
[----:B---3--:R-:W-:Y:S04]  /*86a0*/  STL.64 [R1+0x988], R14 ;  /* 0x0009880e01007387 */ /* 0x008fe80000100a00 */
[----:B--2---:R0:W-:Y:S04]  /*86b0*/  STL.64 [R1+0x980], R12 ;  /* 0x0009800c01007387 */ /* 0x0041e80000100a00 */
[----:B0-----:R-:W2:Y:S04]  /*86c0*/  LDL.LU R12, [R1+0x120] ;  /* 0x00012000010c7983 */ /* 0x001ea80000300800 */
[----:B------:R-:W2:Y:S04]  /*86d0*/  LDL.LU R13, [R1+0x124] ;  /* 0x00012400010d7983 */ /* 0x000ea80000300800 */
[----:B------:R-:W2:Y:S04]  /*86e0*/  LDL.LU R14, [R1+0x128] ;  /* 0x00012800010e7983 */ /* 0x000ea80000300800 */
[----:B------:R-:W2:Y:S04]  /*86f0*/  LDL.LU R15, [R1+0x12c] ;  /* 0x00012c00010f7983 */ /* 0x000ea80000300800 */
[----:B------:R-:W2:Y:S04]  /*8700*/  LDL.LU.64 R26, [R1+0x8] ;  /* 0x00000800011a7983 */ /* 0x000ea80000300a00 */
[----:B------:R-:W3:Y:S04]  /*8710*/  LDL.LU R16, [R1+0x200] ;  /* 0x0002000001107983 */ /* 0x000ee80000300800 */
[----:B------:R-:W3:Y:S04]  /*8720*/  LDL.LU R17, [R1+0x204] ;  /* 0x0002040001117983 */ /* 0x000ee80000300800 */
[----:B------:R-:W3:Y:S04]  /*8730*/  LDL.LU R18, [R1+0x208] ;  /* 0x0002080001127983 */ /* 0x000ee80000300800 */
[----:B------:R-:W3:Y:S04]  /*8740*/  LDL.LU R19, [R1+0x20c] ;  /* 0x00020c0001137983 */ /* 0x000ee80000300800 */
[----:B------:R-:W2:Y:S04]  /*8750*/  LDL.LU.64 R22, [R1+0xa8] ;  /* 0x0000a80001167983 */ /* 0x000ea80000300a00 */
[----:B--2---:R0:W-:Y:S04]  /*8760*/  STL.64 [R1+0x950], R22 ;  /* 0x0009501601007387 */ /* 0x0041e80000100a00 */
[----:B0-----:R-:W2:Y:S04]  /*8770*/  LDL.LU.64 R22, [R1+0xb8] ;  /* 0x0000b80001167983 */ /* 0x001ea80000300a00 */
[----:B------:R0:W-:Y:S04]  /*8780*/  STL.64 [R1+0x918], R10 ;  /* 0x0009180a01007387 */ /* 0x0001e80000100a00 */
[----:B------:R-:W2:Y:S04]  /*8790*/  LDL.LU R8, [R1+0x1f0] ;  /* 0x0001f00001087983 */ /* 0x000ea80000300800 */
[----:B------:R-:W2:Y:S04]  /*87a0*/  LDL.LU R9, [R1+0x1f4] ;  /* 0x0001f40001097983 */ /* 0x000ea80000300800 */
[----:B0-----:R-:W2:Y:S04]  /*87b0*/  LDL.LU R10, [R1+0x1f8] ;  /* 0x0001f800010a7983 */ /* 0x001ea80000300800 */
[----:B------:R-:W2:Y:S04]  /*87c0*/  LDL.LU R11, [R1+0x1fc] ;  /* 0x0001fc00010b7983 */ /* 0x000ea80000300800 */
[----:B--2---:R-:W-:Y:S04]  /*87d0*/  STL.64 [R1+0x930], R10 ;  /* 0x0009300a01007387 */ /* 0x004fe80000100a00 */
[----:B------:R0:W-:Y:S04]  /*87e0*/  STL.64 [R1+0x928], R8 ;  /* 0x0009280801007387 */ /* 0x0001e80000100a00 */
[----:B0-----:R-:W2:Y:S04]  /*87f0*/  LDL.LU R8, [R1+0x220] ;  /* 0x0002200001087983 */ /* 0x001ea80000300800 */
[----:B------:R-:W2:Y:S01]  /*8800*/  LDL.LU R9, [R1+0x224] ;  /* 0x0002240001097983 */ /* 0x000ea20000300800 */
[----:B----4-:R-:W-:-:S02]  /*8810*/  IMAD.MOV.U32 R10, RZ, RZ, R0 ;  /* 0x000000ffff0a7224 */ /* 0x010fc400078e0000 */
[----:B------:R-:W-:Y:S01]  /*8820*/  IMAD.MOV.U32 R11, RZ, RZ, R2 ;  /* 0x000000ffff0b7224 */ /* 0x000fe200078e0002 */
[----:B------:R-:W4:Y:S04]  /*8830*/  LDL.LU R0, [R1+0x994] ;  /* 0x0009940001007983 */ /* 0x000f280000300800 */
[----:B------:R-:W3:Y:S04]  /*8840*/  LDL.LU R2, [R1+0x990] ;  /* 0x0009900001027983 */ /* 0x000ee80000300800 */
[----:B------:R-:W-:Y:S01]  /*8850*/  STL.64 [R1+0x948], R10 ;  /* 0x0009480a01007387 */ /* 0x000fe20000100a00 */
[----:B------:R-:W-:Y:S03]  /*8860*/  HMMA.16816.F32 R12, R4, R26, R12 ;  /* 0x0000001a040c723c */ /* 0x000fe6000000180c */
[----:B--2---:R0:W-:Y:S04]  /*8870*/  STL.64 [R1+0x940], R8 ;  /* 0x0009400801007387 */ /* 0x0041e80000100a00 */
[----:B0-----:R-:W2:Y:S04]  /*8880*/  LDL.LU R8, [R1+0x230] ;  /* 0x0002300001087983 */ /* 0x001ea80000300800 */
[----:B------:R-:W2:Y:S04]  /*8890*/  LDL.LU R9, [R1+0x234] ;  /* 0x0002340001097983 */ /* 0x000ea80000300800 */
[----:B------:R-:W2:Y:S04]  /*88a0*/  LDL.LU R10, [R1+0x238] ;  /* 0x00023800010a7983 */ /* 0x000ea80000300800 */
[----:B------:R-:W2:Y:S04]  /*88b0*/  LDL.LU R11, [R1+0x23c] ;  /* 0x00023c00010b7983 */ /* 0x000ea80000300800 */
[----:B--2---:R3:W-:Y:S04]  /*88c0*/  STL.64 [R1+0x960], R10 ;  /* 0x0009600a01007387 */ /* 0x0047e80000100a00 */
[----:B------:R0:W-:Y:S01]  /*88d0*/  STL.64 [R1+0x958], R8 ;  /* 0x0009580801007387 */ /* 0x0001e20000100a00 */
[----:B---3--:R-:W-:-:S03]  /*88e0*/  IMAD.MOV.U32 R10, RZ, RZ, R2 ;  /* 0x000000ffff0a7224 */ /* 0x008fc600078e0002 */
[----:B0-----:R-:W2:Y:S01]  /*88f0*/  LDL.LU R8, [R1+0x240] ;  /* 0x0002400001087983 */ /* 0x001ea20000300800 */
[----:B----4-:R-:W-:-:S03]  /*8900*/  IMAD.MOV.U32 R11, RZ, RZ, R0 ;  /* 0x000000ffff0b7224 */ /* 0x010fc600078e0000 */
[----:B------:R-:W2:Y:S01]  /*8910*/  LDL.LU R9, [R1+0x244] ;  /* 0x0002440001097983 */ /* 0x000ea20000300800 */
[----:B------:R-:W-:-:S03]  /*8920*/  IMAD.MOV.U32 R2, RZ, RZ, R26 ;  /* 0x000000ffff027224 */ /* 0x000fc600078e001a */
[----:B------:R-:W-:Y:S01]  /*8930*/  STL.64 [R1+0xd0], R12 ;  /* 0x0000d00c01007387 */ /* 0x000fe20000100a00 */
[----:B------:R-:W-:-:S03]  /*8940*/  IMAD.MOV.U32 R0, RZ, RZ, R27 ;  /* 0x000000ffff007224 */ /* 0x000fc600078e001b */
[----:B------:R0:W-:Y:S04]  /*8950*/  STL.64 [R1+0xd8], R14 ;  /* 0x0000d80e01007387 */ /* 0x0001e80000100a00 */
[----:B0-----:R-:W3:Y:S04]  /*8960*/  LDL.LU.64 R14, [R1+0x988] ;  /* 0x00098800010e7983 */ /* 0x001ee80000300a00 */
[----:B------:R-:W3:Y:S04]  /*8970*/  LDL.LU.64 R12, [R1+0x980] ;  /* 0x00098000010c7983 */ /* 0x000ee80000300a00 */
[----:B------:R-:W3:Y:S04]  /*8980*/  LDL.LU.64 R26, [R1+0x978] ;  /* 0x00097800011a7983 */ /* 0x000ee80000300a00 */
[----:B------:R-:W4:Y:S01]  /*8990*/  LDL.LU R24, [R1+0x970] ;  /* 0x0009700001187983 */ /* 0x000f220000300800 */
[C---:B---3--:R-:W-:Y:S11]  /*89a0*/  HMMA.16816.F32 R12, R4.reuse, R26, R12 ;  /* 0x0000001a040c723c */ /* 0x048ff6000000180c */
[----:B------:R-:W-:Y:S11]  /*89b0*/  @!UPT UIADD3 URZ, URZ, URZ, URZ ;  /* 0x0000003f3f3ff290 */ /* 0x000ff6000fffe03f */
[----:B------:R-:W-:Y:S01]  /*89c0*/  @!UPT UIADD3 URZ, URZ, URZ, URZ ;  /* 0x0000003f3f3ff290 */ /* 0x000fe2000fffe03f */
[----:B------:R-:W-:Y:S04]  /*89d0*/  STL.64 [R1+0xc0], R12 ;  /* 0x0000c00c01007387 */ /* 0x000fe80000100a00 */
[----:B------:R0:W-:Y:S04]  /*89e0*/  STL.64 [R1+0xc8], R14 ;  /* 0x0000c80e01007387 */ /* 0x0001e80000100a00 */
[----:B0-----:R-:W3:Y:S01]  /*89f0*/  LDL.LU.64 R14, [R1+0x968] ;  /* 0x00096800010e7983 */ /* 0x001ee20000300a00 */
[C---:B--2---:R-:W-:Y:S03]  /*8a00*/  HMMA.16816.F32 R8, R4.reuse, R22, R8 ;  /* 0x000000160408723c */ /* 0x044fe60000001808 */
[----:B------:R-:W-:Y:S05]  /*8a10*/  STL.64 [R1+0x8f8], R26 ;  /* 0x0008f81a01007387 */ /* 0x000fea0000100a00 */
[----:B---3--:R-:W-:Y:S01]  /*8a20*/  HMMA.16816.F32 R16, R4, R14, R16 ;  /* 0x0000000e0410723c */ /* 0x008fe20000001810 */
[----:B------:R-:W-:-:S05]  /*8a30*/  IMAD.MOV.U32 R25, RZ, RZ, R14 ;  /* 0x000000ffff197224 */ /* 0x000fca00078e000e */
[----:B----4-:R0:W-:Y:S04]  /*8a40*/  STL.64 [R1+0x8f0], R24 ;  /* 0x0008f01801007387 */ /* 0x0101e80000100a00 */
[----:B0-----:R-:W2:Y:S04]  /*8a50*/  LDL.LU R24, [R1+0x1e0] ;  /* 0x0001e00001187983 */ /* 0x001ea80000300800 */
[----:B------:R-:W2:Y:S04]  /*8a60*/  LDL.LU R25, [R1+0x1e4] ;  /* 0x0001e40001197983 */ /* 0x000ea80000300800 */
[----:B------:R-:W2:Y:S04]  /*8a70*/  LDL.LU R26, [R1+0x1e8] ;  /* 0x0001e800011a7983 */ /* 0x000ea80000300800 */
[----:B------:R-:W2:Y:S04]  /*8a80*/  LDL.LU R27, [R1+0x1ec] ;  /* 0x0001ec00011b7983 */ /* 0x000ea80000300800 */
[----:B------:R0:W-:Y:S04]  /*8a90*/  STL.64 [R1+0x750], R18 ;  /* 0x0007501201007387 */ /* 0x0001e80000100a00 */
[----:B------:R-:W-:Y:S04]  /*8aa0*/  STL.64 [R1+0x748], R16 ;  /* 0x0007481001007387 */ /* 0x000fe80000100a00 */
[----:B------:R-:W-:Y:S04]  /*8ab0*/  STL.64 [R1+0x100], R8 ;  /* 0x0001000801007387 */ /* 0x000fe80000100a00 */
[----:B------:R1:W-:Y:S01]  /*8ac0*/  STL.64 [R1+0x108], R10 ;  /* 0x0001080a01007387 */ /* 0x0003e20000100a00 */
[----:B0-----:R-:W-:-:S02]  /*8ad0*/  IMAD.MOV.U32 R18, RZ, RZ, R2 ;  /* 0x000000ffff127224 */ /* 0x001fc400078e0002 */
[----:B------:R-:W-:Y:S02]  /*8ae0*/  IMAD.MOV.U32 R19, RZ, RZ, R0 ;  /* 0x000000ffff137224 */ /* 0x000fe400078e0000 */
[----:B------:R-:W-:Y:S02]  /*8af0*/  IMAD.MOV.U32 R2, RZ, RZ, R22 ;  /* 0x000000ffff027224 */ /* 0x000fe400078e0016 */
[----:B------:R-:W-:Y:S01]  /*8b00*/  IMAD.MOV.U32 R0, RZ, RZ, R23 ;  /* 0x000000ffff007224 */ /* 0x000fe200078e0017 */
[----:B-1----:R-:W3:Y:S04]  /*8b10*/  LDL.LU.64 R10, [R1+0x960] ;  /* 0x00096000010a7983 */ /* 0x002ee80000300a00 */
[----:B------:R-:W3:Y:S04]  /*8b20*/  LDL.LU.64 R8, [R1+0x958] ;  /* 0x0009580001087983 */ /* 0x000ee80000300a00 */
[----:B------:R-:W3:Y:S04]  /*8b30*/  LDL.LU.64 R22, [R1+0x950] ;  /* 0x0009500001167983 */ /* 0x000ee80000300a00 */
[----:B------:R-:W4:Y:S04]  /*8b40*/  LDL R12, [R1+0x374] ;  /* 0x00037400010c7983 */ /* 0x000f280000100800 */
[----:B------:R-:W-:Y:S04]  /*8b50*/  STL [R1+0x8cc], R2 ;  /* 0x0008cc0201007387 */ /* 0x000fe80000100800 */
[----:B------:R-:W-:Y:S01]  /*8b60*/  STL [R1+0x8c8], R0 ;  /* 0x0008c80001007387 */ /* 0x000fe20000100800 */
[----:B---3--:R-:W-:Y:S01]  /*8b70*/  HMMA.16816.F32 R8, R4, R22, R8 ;  /* 0x000000160408723c */ /* 0x008fe20000001808 */
[----:B------:R-:W-:-:S02]  /*8b80*/  IMAD.MOV.U32 R3, RZ, RZ, R22 ;  /* 0x000000ffff037224 */ /* 0x000fc400078e0016 */
[----:B------:R-:W-:Y:S11]  /*8b90*/  IMAD.MOV.U32 R29, RZ, RZ, R23 ;  /* 0x000000ffff1d7224 */ /* 0x000ff600078e0017 */
[----:B------:R-:W-:Y:S09]  /*8ba0*/  @!UPT UIADD3 URZ, URZ, URZ, URZ ;  /* 0x0000003f3f3ff290 */ /* 0x000ff2000fffe03f */
[----:B------:R-:W-:Y:S04]  /*8bb0*/  STL.64 [R1+0x2c0], R8 ;  /* 0x0002c00801007387 */ /* 0x000fe80000100a00 */
[----:B------:R0:W-:Y:S04]  /*8bc0*/  STL.64 [R1+0x2c8], R10 ;  /* 0x0002c80a01007387 */ /* 0x0001e80000100a00 */
[----:B0-----:R-:W3:Y:S04]  /*8bd0*/  LDL.LU.64 R10, [R1+0x948] ;  /* 0x00094800010a7983 */ /* 0x001ee80000300a00 */
[----:B------:R-:W3:Y:S04]  /*8be0*/  LDL.LU.64 R8, [R1+0x940] ;  /* 0x0009400001087983 */ /* 0x000ee80000300a00 */
[----:B------:R-:W3:Y:S02]  /*8bf0*/  LDL.LU.64 R22, [R1+0x938] ;  /* 0x0009380001167983 */ /* 0x000ee40000300a00 */
        /* <DEDUP_REMOVED lines=9> */
[----:B---3--:R-:W-:Y:S02]  /*8c90*/  HMMA.16816.F32 R4, R4, R22, R8 ;  /* 0x000000160404723c */ /* 0x008fe40000001808 */
[----:B------:R-:W2:Y:S04]  /*8ca0*/  LDL.LU.64 R10, [R1+0x918] ;  /* 0x00091800010a7983 */ /* 0x000ea80000300a00 */
[----:B------:R-:W2:Y:S04]  /*8cb0*/  LDL.LU.64 R22, [R1+0x910] ;  /* 0x0009100001167983 */ /* 0x000ea80000300a00 */
[----:B------:R-:W2:Y:S11]  /*8cc0*/  LDL.LU.64 R20, [R1+0x908] ;  /* 0x0009080001147983 */ /* 0x000eb60000300a00 */
[----:B------:R-:W-:Y:S02]  /*8cd0*/  @!UPT UIADD3 URZ, URZ, URZ, URZ ;  /* 0x0000003f3f3ff290 */ /* 0x000fe4000fffe03f */
[----:B------:R0:W-:Y:S04]  /*8ce0*/  STL.64 [R1+0x320], R4 ;  /* 0x0003200401007387 */ /* 0x0001e80000100a00 */
[----:B------:R1:W-:Y:S04]  /*8cf0*/  STL.64 [R1+0x328], R6 ;  /* 0x0003280601007387 */ /* 0x0003e80000100a00 */
[----:B0-----:R-:W3:Y:S04]  /*8d00*/  LDL.LU R4, [R1+0x1d0] ;  /* 0x0001d00001047983 */ /* 0x001ee80000300800 */
[----:B------:R-:W3:Y:S01]  /*8d10*/  LDL.LU R5, [R1+0x1d4] ;  /* 0x0001d40001057983 */ /* 0x000ee20000300800 */
[----:B-1----:R-:W-:-:S03]  /*8d20*/  IMAD.MOV.U32 R6, RZ, RZ, R28 ;  /* 0x000000ffff067224 */ /* 0x002fc600078e001c */
[----:B------:R-:W3:Y:S04]  /*8d30*/  LDL.LU R28, [R1+0x900] ;  /* 0x00090000011c7983 */ /* 0x000ee80000300800 */
[----:B------:R-:W3:Y:S01]  /*8d40*/  LDL.LU R7, [R1+0x1dc] ;  /* 0x0001dc0001077983 */ /* 0x000ee20000300800 */
[C---:B--2---:R-:W-:Y:S03]  /*8d50*/  HMMA.16816.F32 R8, R20.reuse, R10, R24 ;  /* 0x0000000a1408723c */ /* 0x044fe60000001818 */
[----:B------:R-:W2:Y:S04]  /*8d60*/  LDL.LU.64 R26, [R1+0x8f8] ;  /* 0x0008f800011a7983 */ /* 0x000ea80000300a00 */
[----:B------:R-:W2:Y:S11]  /*8d70*/  LDL.LU.64 R24, [R1+0x8f0] ;  /* 0x0008f00001187983 */ /* 0x000eb60000300a00 */
[----:B------:R-:W-:Y:S05]  /*8d80*/  @!UPT UIADD3 URZ, URZ, URZ, URZ ;  /* 0x0000003f3f3ff290 */ /* 0x000fea000fffe03f */
[----:B------:R-:W-:Y:S04]  /*8d90*/  STL.64 [R1+0x310], R8 ;  /* 0x0003100801007387 */ /* 0x000fe80000100a00 */
[----:B------:R0:W-:Y:S04]  /*8da0*/  STL.64 [R1+0x318], R10 ;  /* 0x0003180a01007387 */ /* 0x0001e80000100a00 */
[----:B0-----:R-:W2:Y:S04]  /*8db0*/  LDL.LU.64 R10, [R1+0x8e8] ;  /* 0x0008e800010a7983 */ /* 0x001ea80000300a00 */
[----:B------:R-:W2:Y:S01]  /*8dc0*/  LDL.LU.64 R8, [R1+0x8e0] ;  /* 0x0008e00001087983 */ /* 0x000ea20000300a00 */
[C---:B---3--:R-:W-:Y:S11]  /*8dd0*/  HMMA.16816.F32 R16, R20.reuse, R18, R4 ;  /* 0x000000121410723c */ /* 0x048ff60000001804 */
[----:B------:R-:W-:Y:S11]  /*8de0*/  @!UPT UIADD3 URZ, URZ, URZ, URZ ;  /* 0x0000003f3f3ff290 */ /* 0x000ff6000fffe03f */
[----:B------:R-:W-:Y:S01]  /*8df0*/  @!UPT UIADD3 URZ, URZ, URZ, URZ ;  /* 0x0000003f3f3ff290 */ /* 0x000fe2000fffe03f */
[----:B------:R-:W-:Y:S04]  /*8e00*/  STL.64 [R1+0x2b0], R16 ;  /* 0x0002b01001007387 */ /* 0x000fe80000100a00 */
[----:B------:R-:W-:Y:S04]  /*8e10*/  STL.64 [R1+0x2b8], R18 ;  /* 0x0002b81201007387 */ /* 0x000fe80000100a00 */
[----:B----4-:R-:W-:Y:S01]  /*8e20*/  LDSM.16.M88.4 R16, [R12+0x11000] ;  /* 0x011000000c10783b */ /* 0x010fe20000000200 */
[----:B--2---:R-:W-:Y:S03]  /*8e30*/  HMMA.16816.F32 R4, R20, R26, R8 ;  /* 0x0000001a1404723c */ /* 0x004fe60000001808 */
[----:B------:R-:W0:Y:S04]  /*8e40*/  LDSM.16.MT88.4 R8, [R28+0x8000] ;  /* 0x008000001c08783b */ /* 0x000e280000004200 */
[----:B0-----:R-:W-:Y:S11]  /*8e50*/  STL.64 [R1+0x8a8], R10 ;  /* 0x0008a80a01007387 */ /* 0x001ff60000100a00 */
[----:B------:R-:W-:Y:S05]  /*8e60*/  @!UPT UIADD3 URZ, URZ, URZ, URZ ;  /* 0x0000003f3f3ff290 */ /* 0x000fea000fffe03f */
[----:B------:R-:W-:Y:S04]  /*8e70*/  STL.64 [R1+0x2a0], R4 ;  /* 0x0002a00401007387 */ /* 0x000fe80000100a00 */
[----:B------:R0:W-:Y:S04]  /*8e80*/  STL.64 [R1+0x2a8], R6 ;  /* 0x0002a80601007387 */ /* 0x0001e80000100a00 */
[----:B------:R-:W-:Y:S04]  /*8e90*/  STL.64 [R1+0x8a0], R8 ;  /* 0x0008a00801007387 */ /* 0x000fe80000100a00 */
[----:B------:R-:W1:Y:S01]  /*8ea0*/  LDSM.16.M88.4 R8, [R12+0x10000] ;  /* 0x010000000c08783b */ /* 0x000e620000000200 */
[----:B0-----:R-:W-:-:S03]  /*8eb0*/  IMAD.MOV.U32 R6, RZ, RZ, R25 ;  /* 0x000000ffff067224 */ /* 0x001fc600078e0019 */
[----:B------:R-:W2:Y:S04]  /*8ec0*/  LDL.LU R25, [R1+0x8d8] ;  /* 0x0008d80001197983 */ /* 0x000ea80000300800 */
[----:B-1----:R-:W-:Y:S04]  /*8ed0*/  STL.64 [R1+0x60], R8 ;  /* 0x0000600801007387 */ /* 0x002fe80000100a00 */
[----:B------:R-:W-:Y:S04]  /*8ee0*/  STL.64 [R1+0x68], R10 ;  /* 0x0000680a01007387 */ /* 0x000fe80000100a00 */
[----:B------:R-:W0:Y:S04]  /*8ef0*/  LDSM.16.M88.4 R8, [R12+0x10800] ;  /* 0x010800000c08783b */ /* 0x000e280000000200 */
[----:B0-----:R-:W-:Y:S01]  /*8f00*/  STL.64 [R1+0x50], R8 ;  /* 0x0000500801007387 */ /* 0x001fe20000100a00 */
[----:B------:R-:W-:-:S02]  /*8f10*/  IMAD.MOV.U32 R2, RZ, RZ, R8 ;  /* 0x000000ffff027224 */ /* 0x000fc400078e0008 */
[----:B------:R-:W-:Y:S01]  /*8f20*/  IMAD.MOV.U32 R0, RZ, RZ, R9 ;  /* 0x000000ffff007224 */ /* 0x000fe200078e0009 */
[----:B------:R-:W-:Y:S04]  /*8f30*/  STL.64 [R1+0x58], R10 ;  /* 0x0000580a01007387 */ /* 0x000fe80000100a00 */
[----:B------:R-:W0:Y:S04]  /*8f40*/  LDSM.16.M88.4 R8, [R12+0x11800] ;  /* 0x011800000c08783b */ /* 0x000e280000000200 */
[----:B0-----:R-:W-:Y:S04]  /*8f50*/  STL.64 [R1+0x30], R8 ;  /* 0x0000300801007387 */ /* 0x001fe80000100a00 */
[----:B------:R-:W-:Y:S04]  /*8f60*/  STL.64 [R1+0x38], R10 ;  /* 0x0000380a01007387 */ /* 0x000fe80000100a00 */
[----:B------:R-:W0:Y:S04]  /*8f70*/  LDSM.16.M88.4 R8, [R12+0x12000] ;  /* 0x012000000c08783b */ /* 0x000e280000000200 */
[----:B0-----:R-:W-:Y:S04]  /*8f80*/  STL.64 [R1+0x20], R8 ;  /* 0x0000200801007387 */ /* 0x001fe80000100a00 */
[----:B------:R-:W-:Y:S04]  /*8f90*/  STL.64 [R1+0x28], R10 ;  /* 0x0000280a01007387 */ /* 0x000fe80000100a00 */
[----:B------:R-:W0:Y:S04]  /*8fa0*/  LDSM.16.M88.4 R8, [R12+0x12800] ;  /* 0x012800000c08783b */ /* 0x000e280000000200 */
[----:B------:R-:W-:Y:S04]  /*8fb0*/  STL.64 [R1+0x40], R16 ;  /* 0x0000401001007387 */ /* 0x000fe80000100a00 */
[----:B------:R-:W-:Y:S04]  /*8fc0*/  STL.64 [R1+0x48], R18 ;  /* 0x0000481201007387 */ /* 0x000fe80000100a00 */
[----:B0-----:R-:W-:Y:S04]  /*8fd0*/  STL.64 [R1+0x10], R8 ;  /* 0x0000100801007387 */ /* 0x001fe80000100a00 */
[----:B------:R0:W-:Y:S04]  /*8fe0*/  STL.64 [R1+0x18], R10 ;  /* 0x0000180a01007387 */ /* 0x0001e80000100a00 */
[----:B------:R-:W-:Y:S04]  /*8ff0*/  STL.64 [R1+0x880], R16 ;  /* 0x0008801001007387 */ /* 0x000fe80000100a00 */
[----:B------:R-:W1:Y:S01]  /*9000*/  LDSM.16.M88.4 R16, [R12+0x13000] ;  /* 0x013000000c10783b */ /* 0x000e620000000200 */
[----:B0-----:R-:W-:-:S02]  /*9010*/  IMAD.MOV.U32 R10, RZ, RZ, R14 ;  /* 0x000000ffff0a7224 */ /* 0x001fc400078e000e */
[----:B------:R-:W-:Y:S01]  /*9020*/  IMAD.MOV.U32 R11, RZ, RZ, R13 ;  /* 0x000000ffff0b7224 */ /* 0x000fe200078e000d */
[----:B-1----:R-:W-:Y:S04]  /*9030*/  STL.64 [R1], R16 ;  /* 0x0000001001007387 */ /* 0x002fe80000100a00 */
[----:B------:R0:W-:Y:S02]  /*9040*/  STL.64 [R1+0x8], R18 ;  /* 0x0000081201007387 */ /* 0x0001e40000100a00 */
[----:B0-----:R-:W-:Y:S02]  /*9050*/  IMAD.MOV.U32 R19, RZ, RZ, R24 ;  /* 0x000000ffff137224 */ /* 0x001fe400078e0018 */
[----:B--2---:R-:W-:Y:S02]  /*9060*/  IMAD.MOV.U32 R18, RZ, RZ, R25 ;  /* 0x000000ffff127224 */ /* 0x004fe400078e0019 */
[----:B------:R-:W0:Y:S04]  /*9070*/  LDSM.16.M88.4 R24, [R12+0x13800] ;  /* 0x013800000c18783b */ /* 0x000e280000000200 */
[----:B------:R1:W-:Y:S04]  /*9080*/  STL.64 [R1+0x8c0], R10 ;  /* 0x0008c00a01007387 */ /* 0x0003e80000100a00 */
[----:B------:R-:W2:Y:S04]  /*9090*/  LDL.LU R8, [R1+0x280] ;  /* 0x0002800001087983 */ /* 0x000ea80000300800 */
[----:B------:R-:W2:Y:S04]  /*90a0*/  LDL.LU R9, [R1+0x284] ;  /* 0x0002840001097983 */ /* 0x000ea80000300800 */
[----:B-1----:R-:W2:Y:S04]  /*90b0*/  LDL.LU R10, [R1+0x288] ;  /* 0x00028800010a7983 */ /* 0x002ea80000300800 */
[----:B------:R-:W2:Y:S04]  /*90c0*/  LDL.LU R11, [R1+0x28c] ;  /* 0x00028c00010b7983 */ /* 0x000ea80000300800 */
[----:B------:R-:W3:Y:S04]  /*90d0*/  LDL.LU R16, [R1+0x340] ;  /* 0x0003400001107983 */ /* 0x000ee80000300800 */
[----:B------:R-:W3:Y:S04]  /*90e0*/  LDL.LU R17, [R1+0x344] ;  /* 0x0003440001117983 */ /* 0x000ee80000300800 */
[----:B0-----:R-:W-:Y:S04]  /*90f0*/  STL [R1+0x61c], R26 ;  /* 0x00061c1a01007387 */ /* 0x001fe80000100800 */
[----:B------:R-:W-:Y:S04]  /*9100*/  STL [R1+0x618], R27 ;  /* 0x0006181b01007387 */ /* 0x000fe80000100800 */
[----:B------:R0:W-:Y:S04]  /*9110*/  STL.64 [R1+0x820], R24 ;  /* 0x0008201801007387 */ /* 0x0001e80000100a00 */
[----:B0-----:R-:W4:Y:S04]  /*9120*/  LDL.LU R24, [R1+0x270] ;  /* 0x0002700001187983 */ /* 0x001f280000300800 */
[----:B------:R-:W4:Y:S04]  /*9130*/  LDL.LU R25, [R1+0x274] ;  /* 0x0002740001197983 */ /* 0x000f280000300800 */
[----:B------:R-:W4:Y:S04]  /*9140*/  LDL.LU R26, [R1+0x278] ;  /* 0x00027800011a7983 */ /* 0x000f280000300800 */
[----:B------:R-:W4:Y:S01]  /*9150*/  LDL.LU R27, [R1+0x27c] ;  /* 0x00027c00011b7983 */ /* 0x000f220000300800 */
[----:B------:R-:W-:-:S03]  /*9160*/  IMAD.MOV.U32 R7, RZ, RZ, R15 ;  /* 0x000000ffff077224 */ /* 0x000fc600078e000f */
[----:B------:R-:W0:Y:S04]  /*9170*/  LDSM.16.MT88.4 R12, [R28+0x8100] ;  /* 0x008100001c0c783b */ /* 0x000e280000004200 */
[----:B0-----:R0:W-:Y:S04]  /*9180*/  STL.64 [R1+0x818], R14 ;  /* 0x0008180e01007387 */ /* 0x0011e80000100a00 */
[----:B------:R-:W-:Y:S01]  /*9190*/  STL.64 [R1+0x810], R12 ;  /* 0x0008100c01007387 */ /* 0x000fe20000100a00 */
[----:B0-----:R-:W-:-:S03]  /*91a0*/  IMAD.MOV.U32 R14, RZ, RZ, R3 ;  /* 0x000000ffff0e7224 */ /* 0x001fc600078e0003 */
[----:B------:R-:W2:Y:S01]  /*91b0*/  LDL.LU R3, [R1+0x8d4] ;  /* 0x0008d40001037983 */ /* 0x000ea20000300800 */
[----:B------:R-:W-:-:S03]  /*91c0*/  IMAD.MOV.U32 R15, RZ, RZ, R29 ;  /* 0x000000ffff0f7224 */ /* 0x000fc600078e001d */
[----:B------:R-:W2:Y:S01]  /*91d0*/  LDL.LU R29, [R1+0x8d0] ;  /* 0x0008d000011d7983 */ /* 0x000ea20000300800 */
[----:B----4-:R-:W-:Y:S03]  /*91e0*/  HMMA.16816.F32 R24, R20, R6, R24 ;  /* 0x000000061418723c */ /* 0x010fe60000001818 */
[----:B------:R-:W0:Y:S04]  /*91f0*/  LDSM.16.MT88.4 R4, [R28+0x8200] ;  /* 0x008200001c04783b */ /* 0x000e280000004200 */
[----:B0-----:R-:W-:Y:S11]  /*9200*/  STL.64 [R1+0x788], R6 ;  /* 0x0007880601007387 */ /* 0x001ff60000100a00 */
[----:B------:R-:W-:Y:S05]  /*9210*/  @!UPT UIADD3 URZ, URZ, URZ, URZ ;  /* 0x0000003f3f3ff290 */ /* 0x000fea000fffe03f */
[----:B------:R-:W-:Y:S04]  /*9220*/  STL.64 [R1+0x290], R24 ;  /* 0x0002901801007387 */ /* 0x000fe80000100a00 */
[----:B------:R-:W-:Y:S04]  /*9230*/  STL.64 [R1+0x298], R26 ;  /* 0x0002981a01007387 */ /* 0x000fe80000100a00 */
[----:B------:R0:W-:Y:S02]  /*9240*/  STL.64 [R1+0x780], R4 ;  /* 0x0007800401007387 */ /* 0x0001e40000100a00 */
[----:B0-----:R-:W-:-:S02]  /*9250*/  IMAD.MOV.U32 R4, RZ, RZ, R2 ;  /* 0x000000ffff047224 */ /* 0x001fc400078e0002 */
[----:B------:R-:W-:Y:S01]  /*9260*/  IMAD.MOV.U32 R5, RZ, RZ, R0 ;  /* 0x000000ffff057224 */ /* 0x000fe200078e0000 */
[----:B------:R-:W4:Y:S04]  /*9270*/  LDL.LU R2, [R1+0x8cc] ;  /* 0x0008cc0001027983 */ /* 0x000f280000300800 */
[----:B------:R-:W2:Y:S04]  /*9280*/  LDL.LU R0, [R1+0x8c8] ;  /* 0x0008c80001007983 */ /* 0x000ea80000300800 */
[----:B------:R0:W-:Y:S04]  /*9290*/  STL.64 [R1+0x888], R4 ;  /* 0x0008880401007387 */ /* 0x0001e80000100a00 */
[----:B0-----:R-:W3:Y:S04]  /*92a0*/  LDL.LU R4, [R1+0x350] ;  /* 0x0003500001047983 */ /* 0x001ee80000300800 */
[----:B------:R-:W3:Y:S04]  /*92b0*/  LDL.LU R5, [R1+0x354] ;  /* 0x0003540001057983 */ /* 0x000ee80000300800 */
[----:B------:R-:W3:Y:S01]  /*92c0*/  LDL.64 R24, [R1] ;  /* 0x0000000001187983 */ /* 0x000ee20000100a00 */
[----:B----4-:R-:W-:-:S02]  /*92d0*/  IMAD.MOV.U32 R26, RZ, RZ, R2 ;  /* 0x000000ffff1a7224 */ /* 0x010fc400078e0002 */
[----:B--2---:R-:W-:Y:S01]  /*92e0*/  IMAD.MOV.U32 R27, RZ, RZ, R0 ;  /* 0x000000ffff1b7224 */ /* 0x004fe200078e0000 */
[----:B---3--:R0:W-:Y:S06]  /*92f0*/  STL.64 [R1+0x838], R24 ;  /* 0x0008381801007387 */ /* 0x0081ec0000100a00 */
[----:B0-----:R-:W-:Y:S01]  /*9300*/  HMMA.16816.F32 R24, R20, R26, R8 ;  /* 0x0000001a1418723c */ /* 0x001fe20000001808 */
[----:B------:R-:W2:Y:S11]  /*9310*/  LDL.LU.64 R10, [R1+0x8c0] ;  /* 0x0008c000010a7983 */ /* 0x000eb60000300a00 */
[----:B------:R-:W-:Y:S11]  /*9320*/  @!UPT UIADD3 URZ, URZ, URZ, URZ ;  /* 0x0000003f3f3ff290 */ /* 0x000ff6000fffe03f */
[----:B------:R0:W-:Y:S04]  /*9330*/  STL.64 [R1+0x280], R24 ;  /* 0x0002801801007387 */ /* 0x0001e80000100a00 */
[----:B------:R-:W-:Y:S04]  /*9340*/  STL.64 [R1+0x288], R26 ;  /* 0x0002881a01007387 */ /* 0x000fe80000100a00 */
[----:B0-----:R-:W3:Y:S01]  /*9350*/  LDL.64 R24, [R1+0x10] ;  /* 0x0000100001187983 */ /* 0x001ee20000100a00 */
[----:B------:R-:W-:Y:S02]  /*9360*/  IMAD.MOV.U32 R6, RZ, RZ, R29 ;  /* 0x000000ffff067224 */ /* 0x000fe400078e001d */
[----:B------:R-:W-:-:S07]  /*9370*/  IMAD.MOV.U32 R7, RZ, RZ, R3 ;  /* 0x000000ffff077224 */ /* 0x000fce00078e0003 */
[C---:B------:R-:W-:Y:S01]  /*9380*/  HMMA.16816.F32 R4, R20.reuse, R14, R4 ;  /* 0x0000000e1404723c */ /* 0x040fe20000001804 */
[----:B---3--:R0:W-:Y:S04]  /*9390*/  STL.64 [R1+0x850], R24 ;  /* 0x0008501801007387 */ /* 0x0081e80000100a00 */
[----:B0-----:R-:W3:Y:S11]  /*93a0*/  LDL.64 R24, [R1+0x20] ;  /* 0x0000200001187983 */ /* 0x001ef60000100a00 */
[----:B------:R-:W-:Y:S08]  /*93b0*/  @!UPT UIADD3 URZ, URZ, URZ, URZ ;  /* 0x0000003f3f3ff290 */ /* 0x000ff0000fffe03f */
[----:B------:R-:W-:Y:S02]  /*93c0*/  IMAD.MOV.U32 R29, RZ, RZ, R4 ;  /* 0x000000ffff1d7224 */ /* 0x000fe400078e0004 */
[----:B------:R-:W-:Y:S02]  /*93d0*/  IMAD.MOV.U32 R3, RZ, RZ, R5 ;  /* 0x000000ffff037224 */ /* 0x000fe400078e0005 */
[----:B------:R-:W-:Y:S02]  /*93e0*/  IMAD.MOV.U32 R2, RZ, RZ, R6 ;  /* 0x000000ffff027224 */ /* 0x000fe400078e0006 */
[----:B------:R-:W-:Y:S02]  /*93f0*/  IMAD.MOV.U32 R0, RZ, RZ, R7 ;  /* 0x000000ffff007224 */ /* 0x000fe400078e0007 */
[C---:B--2---:R-:W-:Y:S01]  /*9400*/  HMMA.16816.F32 R4, R20.reuse, R10, R16 ;  /* 0x0000000a1404723c */ /* 0x044fe20000001810 */
[----:B---3--:R0:W-:Y:S04]  /*9410*/  STL.64 [R1+0x868], R24 ;  /* 0x0008681801007387 */ /* 0x0081e80000100a00 */
[----:B------:R-:W-:Y:S04]  /*9420*/  STL [R1+0x734], R0 ;  /* 0x0007340001007387 */ /* 0x000fe80000100800 */
[----:B------:R-:W-:Y:S04]  /*9430*/  STL [R1+0x730], R2 ;  /* 0x0007300201007387 */ /* 0x000fe80000100800 */
[----:B------:R-:W-:Y:S04]  /*9440*/  STL [R1+0x72c], R3 ;  /* 0x00072c0301007387 */ /* 0x000fe80000100800 */
[----:B------:R-:W-:Y:S04]  /*9450*/  STL [R1+0x728], R29 ;  /* 0x0007281d01007387 */ /* 0x000fe80000100800 */
[----:B0-----:R-:W2:Y:S04]  /*9460*/  LDL.LU R24, [R1+0x2e0] ;  /* 0x0002e00001187983 */ /* 0x001ea80000300800 */
[----:B------:R-:W-:Y:S04]  /*9470*/  STL.64 [R1+0x70], R4 ;  /* 0x0000700401007387 */ /* 0x000fe80000100a00 */
[----:B------:R-:W-:Y:S04]  /*9480*/  STL.64 [R1+0x78], R6 ;  /* 0x0000780601007387 */ /* 0x000fe80000100a00 */
[----:B------:R-:W2:Y:S04]  /*9490*/  LDL.LU R25, [R1+0x2e4] ;  /* 0x0002e40001197983 */ /* 0x000ea80000300800 */
[----:B------:R-:W3:Y:S04]  /*94a0*/  LDL.LU R26, [R1+0x2e8] ;  /* 0x0002e800011a7983 */ /* 0x000ee80000300800 */
[----:B------:R-:W3:Y:S04]  /*94b0*/  LDL.LU R27, [R1+0x2ec] ;  /* 0x0002ec00011b7983 */ /* 0x000ee80000300800 */
[----:B------:R-:W4:Y:S04]  /*94c0*/  LDL.LU R16, [R1+0x250] ;  /* 0x0002500001107983 */ /* 0x000f280000300800 */
[----:B------:R-:W4:Y:S04]  /*94d0*/  LDL.LU R17, [R1+0x254] ;  /* 0x0002540001117983 */ /* 0x000f280000300800 */
[----:B------:R-:W2:Y:S04]  /*94e0*/  LDL.LU R18, [R1+0x258] ;  /* 0x0002580001127983 */ /* 0x000ea80000300800 */
[----:B------:R-:W2:Y:S04]  /*94f0*/  LDL.LU R19, [R1+0x25c] ;  /* 0x00025c0001137983 */ /* 0x000ea80000300800 */
[----:B------:R-:W3:Y:S04]  /*9500*/  LDL.LU R10, [R1+0x88] ;  /* 0x00008800010a7983 */ /* 0x000ee80000300800 */
[----:B------:R-:W3:Y:S04]  /*9510*/  LDL.LU R11, [R1+0x8c] ;  /* 0x00008c00010b7983 */ /* 0x000ee80000300800 */
[----:B--2---:R-:W-:Y:S04]  /*9520*/  STL.64 [R1+0x898], R18 ;  /* 0x0008981201007387 */ /* 0x004fe80000100a00 */
[----:B----4-:R0:W-:Y:S04]  /*9530*/  STL.64 [R1+0x890], R16 ;  /* 0x0008901001007387 */ /* 0x0101e80000100a00 */
        /* <DEDUP_REMOVED lines=10> */
[----:B------:R-:W4:Y:S04]  /*95e0*/  LDL.64 R4, [R1+0x60] ;  /* 0x0000600001047983 */ /* 0x000f280000100a00 */
[----:B---3--:R-:W-:Y:S04]  /*95f0*/  STL.64 [R1+0x878], R26 ;  /* 0x0008781a01007387 */ /* 0x008fe80000100a00 */
[----:B------:R0:W-:Y:S04]  /*9600*/  STL.64 [R1+0x870], R24 ;  /* 0x0008701801007387 */ /* 0x0001e80000100a00 */
[----:B0-----:R-:W3:Y:S04]  /*9610*/  LDL.LU R24, [R1+0x2f0] ;  /* 0x0002f00001187983 */ /* 0x001ee80000300800 */
[----:B------:R-:W3:Y:S04]  /*9620*/  LDL.LU R25, [R1+0x2f4] ;  /* 0x0002f40001197983 */ /* 0x000ee80000300800 */
[----:B------:R-:W3:Y:S04]  /*9630*/  LDL.LU R26, [R1+0x2f8] ;  /* 0x0002f800011a7983 */ /* 0x000ee80000300800 */
[----:B------:R-:W3:Y:S04]  /*9640*/  LDL.LU R27, [R1+0x2fc] ;  /* 0x0002fc00011b7983 */ /* 0x000ee80000300800 */
[----:B------:R-:W2:Y:S04]  /*9650*/  LDL.LU R12, [R1+0x190] ;  /* 0x00019000010c7983 */ /* 0x000ea80000300800 */
[----:B------:R-:W2:Y:S04]  /*9660*/  LDL.LU R13, [R1+0x194] ;  /* 0x00019400010d7983 */ /* 0x000ea80000300800 */
[----:B------:R-:W2:Y:S04]  /*9670*/  LDL.LU R14, [R1+0x198] ;  /* 0x00019800010e7983 */ /* 0x000ea80000300800 */
[----:B------:R-:W2:Y:S04]  /*9680*/  LDL.LU R15, [R1+0x19c] ;  /* 0x00019c00010f7983 */ /* 0x000ea80000300800 */
[----:B--2---:R-:W-:Y:S04]  /*9690*/  STL.64 [R1+0x830], R14 ;  /* 0x0008300e01007387 */ /* 0x004fe80000100a00 */
[----:B------:R0:W-:Y:S04]  /*96a0*/  STL.64 [R1+0x828], R12 ;  /* 0x0008280c01007387 */ /* 0x0001e80000100a00 */
[----:B0-----:R-:W2:Y:S04]  /*96b0*/  LDL.LU R12, [R1+0x1a0] ;  /* 0x0001a000010c7983 */ /* 0x001ea80000300800 */
        /* <DEDUP_REMOVED lines=8> */
[----:B------:R-:W2:Y:S01]  /*9740*/  LDL.LU R15, [R1+0x21c] ;  /* 0x00021c00010f7983 */ /* 0x000ea20000300800 */
[----:B------:R-:W-:Y:S03]  /*9750*/  HMMA.16816.F32 R20, R20, R10, R16 ;  /* 0x0000000a1414723c */ /* 0x000fe60000001810 */
[----:B--2---:R-:W-:Y:S04]  /*9760*/  STL.64 [R1+0x860], R14 ;  /* 0x0008600e01007387 */ /* 0x004fe80000100a00 */
[----:B------:R0:W-:Y:S04]  /*9770*/  STL.64 [R1+0x858], R12 ;  /* 0x0008580c01007387 */ /* 0x0001e80000100a00 */
[----:B0-----:R-:W2:Y:S04]  /*9780*/  LDL.LU R12, [R1+0x2d0] ;  /* 0x0002d000010c7983 */ /* 0x001ea80000300800 */
[----:B------:R-:W2:Y:S04]  /*9790*/  LDL.LU R13, [R1+0x2d4] ;  /* 0x0002d400010d7983 */ /* 0x000ea80000300800 */
[----:B------:R-:W2:Y:S04]  /*97a0*/  LDL.LU R14, [R1+0x2d8] ;  /* 0x0002d800010e7983 */ /* 0x000ea80000300800 */
[----:B------:R-:W2:Y:S04]  /*97b0*/  LDL.LU R15, [R1+0x2dc] ;  /* 0x0002dc00010f7983 */ /* 0x000ea80000300800 */
[----:B------:R-:W2:Y:S04]  /*97c0*/  LDL.LU.64 R18, [R1+0x8b8] ;  /* 0x0008b80001127983 */ /* 0x000ea80000300a00 */
[----:B------:R-:W2:Y:S04]  /*97d0*/  LDL.LU.64 R16, [R1+0x8b0] ;  /* 0x0008b00001107983 */ /* 0x000ea80000300a00 */
[----:B------:R-:W2:Y:S04]  /*97e0*/  LDL.LU.64 R10, [R1+0x8a8] ;  /* 0x0008a800010a7983 */ /* 0x000ea80000300a00 */
[----:B------:R-:W2:Y:S04]  /*97f0*/  LDL.LU.64 R8, [R1+0x8a0] ;  /* 0x0008a00001087983 */ /* 0x000ea80000300a00 */
[----:B------:R0:W-:Y:S04]  /*9800*/  STL.64 [R1+0x1f0], R20 ;  /* 0x0001f01401007387 */ /* 0x0001e80000100a00 */
[----:B------:R-:W-:Y:S01]  /*9810*/  STL.64 [R1+0x1f8], R22 ;  /* 0x0001f81601007387 */ /* 0x000fe20000100a00 */
[----:B----4-:R-:W-:-:S02]  /*9820*/  IMAD.MOV.U32 R2, RZ, RZ, R4 ;  /* 0x000000ffff027224 */ /* 0x010fc400078e0004 */
[----:B------:R-:W-:Y:S01]  /*9830*/  IMAD.MOV.U32 R0, RZ, RZ, R5 ;  /* 0x000000ffff007224 */ /* 0x000fe200078e0005 */
[----:B0-----:R-:W4:Y:S01]  /*9840*/  LDL.LU.64 R20, [R1+0x30] ;  /* 0x0000300001147983 */ /* 0x001f220000300a00 */
[C---:B--2---:R-:W-:Y:S11]  /*9850*/  HMMA.16816.F32 R16, R8.reuse, R4, R16 ;  /* 0x000000040810723c */ /* 0x044ff60000001810 */
[----:B------:R-:W-:Y:S11]  /*9860*/  @!UPT UIADD3 URZ, URZ, URZ, URZ ;  /* 0x0000003f3f3ff290 */ /* 0x000ff6000fffe03f */
[----:B------:R-:W-:Y:S01]  /*9870*/  @!UPT UIADD3 URZ, URZ, URZ, URZ ;  /* 0x0000003f3f3ff290 */ /* 0x000fe2000fffe03f */
[----:B------:R-:W-:Y:S04]  /*9880*/  STL.64 [R1+0x260], R16 ;  /* 0x0002601001007387 */ /* 0x000fe80000100a00 */
[----:B------:R0:W-:Y:S04]  /*9890*/  STL.64 [R1+0x268], R18 ;  /* 0x0002681201007387 */ /* 0x0001e80000100a00 */
[----:B0-----:R-:W2:Y:S04]  /*98a0*/  LDL.LU.64 R18, [R1+0x898] ;  /* 0x0008980001127983 */ /* 0x001ea80000300a00 */
[----:B------:R-:W2:Y:S04]  /*98b0*/  LDL.LU.64 R16, [R1+0x890] ;  /* 0x0008900001107983 */ /* 0x000ea80000300a00 */
[----:B------:R-:W2:Y:S02]  /*98c0*/  LDL.LU.64 R4, [R1+0x888] ;  /* 0x0008880001047983 */ /* 0x000ea40000300a00 */
[C---:B--2---:R-:W-:Y:S11]  /*98d0*/  HMMA.16816.F32 R16, R8.reuse, R4, R16 ;  /* 0x000000040810723c */ /* 0x044ff60000001810 */
[----:B------:R-:W-:Y:S11]  /*98e0*/  @!UPT UIADD3 URZ, URZ, URZ, URZ ;  /* 0x0000003f3f3ff290 */ /* 0x000ff6000fffe03f */
[----:B------:R-:W-:Y:S01]  /*98f0*/  @!UPT UIADD3 URZ, URZ, URZ, URZ ;  /* 0x0000003f3f3ff290 */ /* 0x000fe2000fffe03f */
[----:B------:R0:W-:Y:S04]  /*9900*/  STL.64 [R1+0x250], R16 ;  /* 0x0002501001007387 */ /* 0x0001e80000100a00 */
[----:B------:R-:W-:Y:S04]  /*9910*/  STL.64 [R1+0x258], R18 ;  /* 0x0002581201007387 */ /* 0x000fe80000100a00 */
[----:B0-----:R-:W3:Y:S04]  /*9920*/  LDL.LU.64 R16, [R1+0x880] ;  /* 0x0008800001107983 */ /* 0x001ee80000300a00 */
[----:B------:R-:W-:Y:S01]  /*9930*/  STL.64 [R1+0x7f8], R4 ;  /* 0x0007f80401007387 */ /* 0x000fe20000100a00 */
[C---:B---3--:R-:W-:Y:S11]  /*9940*/  HMMA.16816.F32 R24, R8.reuse, R16, R24 ;  /* 0x000000100818723c */ /* 0x048ff60000001818 */
[----:B------:R-:W-:Y:S11]  /*9950*/  @!UPT UIADD3 URZ, URZ, URZ, URZ ;  /* 0x0000003f3f3ff290 */ /* 0x000ff6000fffe03f */
[----:B------:R-:W-:Y:S01]  /*9960*/  @!UPT UIADD3 URZ, URZ, URZ, URZ ;  /* 0x0000003f3f3ff290 */ /* 0x000fe2000fffe03f */
[----:B------:R-:W-:Y:S04]  /*9970*/  STL.64 [R1+0x240], R24 ;  /* 0x0002401801007387 */ /* 0x000fe80000100a00 */
[----:B------:R0:W-:Y:S04]  /*9980*/  STL.64 [R1+0x248], R26 ;  /* 0x0002481a01007387 */ /* 0x0001e80000100a00 */
[----:B0-----:R-:W4:Y:S04]  /*9990*/  LDL.LU.64 R26, [R1+0x878] ;  /* 0x00087800011a7983 */ /* 0x001f280000300a00 */
[----:B------:R-:W4:Y:S02]  /*99a0*/  LDL.LU.64 R24, [R1+0x870] ;  /* 0x0008700001187983 */ /* 0x000f240000300a00 */
[C---:B----4-:R-:W-:Y:S11]  /*99b0*/  HMMA.16816.F32 R24, R8.reuse, R20, R24 ;  /* 0x000000140818723c */ /* 0x050ff60000001818 */
[----:B------:R-:W-:Y:S11]  /*99c0*/  @!UPT UIADD3 URZ, URZ, URZ, URZ ;  /* 0x0000003f3f3ff290 */ /* 0x000ff6000fffe03f */
[----:B------:R-:W-:Y:S01]  /*99d0*/  @!UPT UIADD3 URZ, URZ, URZ, URZ ;  /* 0x0000003f3f3ff290 */ /* 0x000fe2000fffe03f */
[----:B------:R0:W-:Y:S04]  /*99e0*/  STL.64 [R1+0x230], R24 ;  /* 0x0002301801007387 */ /* 0x0001e80000100a00 */
[----:B------:R-:W-:Y:S04]  /*99f0*/  STL.64 [R1+0x238], R26 ;  /* 0x0002381a01007387 */ /* 0x000fe80000100a00 */
[----:B0-----:R-:W2:Y:S01]  /*9a00*/  LDL.LU.64 R24, [R1+0x868] ;  /* 0x0008680001187983 */ /* 0x001ea20000300a00 */
[----:B------:R-:W-:Y:S02]  /*9a10*/  IMAD.MOV.U32 R4, RZ, RZ, R2 ;  /* 0x000000ffff047224 */ /* 0x000fe400078e0002 */
[----:B------:R-:W-:Y:S01]  /*9a20*/  IMAD.MOV.U32 R5, RZ, RZ, R0 ;  /* 0x000000ffff057224 */ /* 0x000fe200078e0000 */
[----:B--2---:R-:W-:Y:S01]  /*9a30*/  HMMA.16816.F32 R12, R8, R24, R12 ;  /* 0x00000018080c723c */ /* 0x004fe2000000180c */
[----:B------:R-:W-:-:S02]  /*9a40*/  IMAD.MOV.U32 R2, RZ, RZ, R24 ;  /* 0x000000ffff027224 */ /* 0x000fc400078e0018 */
[----:B------:R-:W-:Y:S11]  /*9a50*/  IMAD.MOV.U32 R0, RZ, RZ, R25 ;  /* 0x000000ffff007224 */ /* 0x000ff600078e0019 */
[----:B------:R-:W-:Y:S09]  /*9a60*/  @!UPT UIADD3 URZ, URZ, URZ, URZ ;  /* 0x0000003f3f3ff290 */ /* 0x000ff2000fffe03f */
[----:B------:R-:W-:Y:S04]  /*9a70*/  STL.64 [R1+0x220], R12 ;  /* 0x0002200c01007387 */ /* 0x000fe80000100a00 */
[----:B------:R0:W-:Y:S04]  /*9a80*/  STL.64 [R1+0x228], R14 ;  /* 0x0002280e01007387 */ /* 0x0001e80000100a00 */
[----:B0-----:R-:W2:Y:S04]  /*9a90*/  LDL.LU.64 R14, [R1+0x860] ;  /* 0x00086000010e7983 */ /* 0x001ea80000300a00 */
[----:B------:R-:W2:Y:S04]  /*9aa0*/  LDL.LU.64 R12, [R1+0x858] ;  /* 0x00085800010c7983 */ /* 0x000ea80000300a00 */
[----:B------:R-:W2:Y:S02]  /*9ab0*/  LDL.LU.64 R24, [R1+0x850] ;  /* 0x0008500001187983 */ /* 0x000ea40000300a00 */
        /* <DEDUP_REMOVED lines=17> */
[----:B------:R-:W2:Y:S04]  /*9bd0*/  LDL.LU.64 R24, [R1+0x820] ;  /* 0x0008200001187983 */ /* 0x000ea80000300a00 */
[----:B------:R-:W-:Y:S04]  /*9be0*/  STL.64 [R1+0x808], R18 ;  /* 0x0008081201007387 */ /* 0x000fe80000100a00 */
[----:B------:R0:W-:Y:S04]  /*9bf0*/  STL.64 [R1+0x800], R16 ;  /* 0x0008001001007387 */ /* 0x0001e80000100a00 */
[----:B0-----:R-:W3:Y:S04]  /*9c00*/  LDL.LU R16, [R1+0x180] ;  /* 0x0001800001107983 */ /* 0x001ee80000300800 */
[----:B------:R-:W3:Y:S04]  /*9c10*/  LDL.LU R17, [R1+0x184] ;  /* 0x0001840001117983 */ /* 0x000ee80000300800 */
[----:B------:R-:W3:Y:S04]  /*9c20*/  LDL.LU R18, [R1+0x188] ;  /* 0x0001880001127983 */ /* 0x000ee80000300800 */
[----:B------:R-:W3:Y:S04]  /*9c30*/  LDL.LU R19, [R1+0x18c] ;  /* 0x00018c0001137983 */ /* 0x000ee80000300800 */
[----:B------:R-:W-:Y:S04]  /*9c40*/  STL [R1+0x7f0], R22 ;  /* 0x0007f01601007387 */ /* 0x000fe80000100800 */
[----:B------:R0:W-:Y:S04]  /*9c50*/  STL.64 [R1+0x7e8], R20 ;  /* 0x0007e81401007387 */ /* 0x0001e80000100a00 */
[----:B0-----:R-:W4:Y:S04]  /*9c60*/  LDL.LU R20, [R1+0x170] ;  /* 0x0001700001147983 */ /* 0x001f280000300800 */
[----:B------:R-:W4:Y:S04]  /*9c70*/  LDL.LU R21, [R1+0x174] ;  /* 0x0001740001157983 */ /* 0x000f280000300800 */
[----:B------:R-:W4:Y:S04]  /*9c80*/  LDL.LU R22, [R1+0x178] ;  /* 0x0001780001167983 */ /* 0x000f280000300800 */
[----:B------:R-:W4:Y:S01]  /*9c90*/  LDL.LU R23, [R1+0x17c] ;  /* 0x00017c0001177983 */ /* 0x000f220000300800 */
[----:B--2---:R-:W-:Y:S03]  /*9ca0*/  HMMA.16816.F32 R8, R8, R24, R12 ;  /* 0x000000180808723c */ /* 0x004fe6000000180c */
[----:B------:R-:W3:Y:S04]  /*9cb0*/  LDL.LU.64 R14, [R1+0x818] ;  /* 0x00081800010e7983 */ /* 0x000ee80000300a00 */
[----:B------:R-:W3:Y:S11]  /*9cc0*/  LDL.LU.64 R12, [R1+0x810] ;  /* 0x00081000010c7983 */ /* 0x000ef60000300a00 */
[----:B------:R-:W-:Y:S05]  /*9cd0*/  @!UPT UIADD3 URZ, URZ, URZ, URZ ;  /* 0x0000003f3f3ff290 */ /* 0x000fea000fffe03f */
[----:B------:R0:W-:Y:S04]  /*9ce0*/  STL.64 [R1+0x1e0], R8 ;  /* 0x0001e00801007387 */ /* 0x0001e80000100a00 */
[----:B------:R1:W-:Y:S04]  /*9cf0*/  STL.64 [R1+0x1e8], R10 ;  /* 0x0001e80a01007387 */ /* 0x0003e80000100a00 */
[----:B0-----:R-:W2:Y:S04]  /*9d00*/  LDL.LU R8, [R1+0x160] ;  /* 0x0001600001087983 */ /* 0x001ea80000300800 */
[----:B------:R-:W2:Y:S04]  /*9d10*/  LDL.LU R9, [R1+0x164] ;  /* 0x0001640001097983 */ /* 0x000ea80000300800 */
[----:B-1----:R-:W2:Y:S04]  /*9d20*/  LDL.LU R10, [R1+0x168] ;  /* 0x00016800010a7983 */ /* 0x002ea80000300800 */
[----:B------:R-:W2:Y:S01]  /*9d30*/  LDL.LU R11, [R1+0x16c] ;  /* 0x00016c00010b7983 */ /* 0x000ea20000300800 */
[C---:B---3--:R-:W-:Y:S03]  /*9d40*/  HMMA.16816.F32 R4, R12.reuse, R4, R16 ;  /* 0x000000040c04723c */ /* 0x048fe60000001810 */
[----:B------:R-:W3:Y:S04]  /*9d50*/  LDL.LU.64 R18, [R1+0x808] ;  /* 0x0008080001127983 */ /* 0x000ee80000300a00 */
[----:B------:R-:W2:Y:S11]  /*9d60*/  LDL.LU.64 R16, [R1+0x800] ;  /* 0x0008000001107983 */ /* 0x000eb60000300a00 */
[----:B------:R-:W-:Y:S05]  /*9d70*/  @!UPT UIADD3 URZ, URZ, URZ, URZ ;  /* 0x0000003f3f3ff290 */ /* 0x000fea000fffe03f */
[----:B------:R0:W-:Y:S04]  /*9d80*/  STL.64 [R1+0x1d0], R4 ;  /* 0x0001d00401007387 */ /* 0x0001e80000100a00 */
[----:B------:R4:W-:Y:S04]  /*9d90*/  STL.64 [R1+0x1d8], R6 ;  /* 0x0001d80601007387 */ /* 0x0009e80000100a00 */
[----:B0-----:R-:W4:Y:S02]  /*9da0*/  LDL.LU.64 R4, [R1+0x7f8] ;  /* 0x0007f80001047983 */ /* 0x001f240000300a00 */
[C---:B----4-:R-:W-:Y:S02]  /*9db0*/  HMMA.16816.F32 R4, R12.reuse, R4, R20 ;  /* 0x000000040c04723c */ /* 0x050fe40000001814 */
[----:B------:R-:W4:Y:S04]  /*9dc0*/  LDL.LU R22, [R1+0x7f0] ;  /* 0x0007f00001167983 */ /* 0x000f280000300800 */
[----:B------:R-:W3:Y:S11]  /*9dd0*/  LDL.LU.64 R20, [R1+0x7e8] ;  /* 0x0007e80001147983 */ /* 0x000ef60000300a00 */
[----:B------:R-:W-:Y:S06]  /*9de0*/  @!UPT UIADD3 URZ, URZ, URZ, URZ ;  /* 0x0000003f3f3ff290 */ /* 0x000fec000fffe03f */
[----:B------:R0:W-:Y:S04]  /*9df0*/  STL.64 [R1+0x1c0], R4 ;  /* 0x0001c00401007387 */ /* 0x0001e80000100a00 */
[----:B------:R1:W-:Y:S04]  /*9e00*/  STL.64 [R1+0x1c8], R6 ;  /* 0x0001c80601007387 */ /* 0x0003e80000100a00 */
[----:B0-----:R-:W3:Y:S04]  /*9e10*/  LDL.LU R4, [R1+0xf0] ;  /* 0x0000f00001047983 */ /* 0x001ee80000300800 */
[----:B------:R-:W3:Y:S04]  /*9e20*/  LDL.LU R5, [R1+0xf4] ;  /* 0x0000f40001057983 */ /* 0x000ee80000300800 */
[----:B-1----:R-:W3:Y:S04]  /*9e30*/  LDL.LU R6, [R1+0xf8] ;  /* 0x0000f80001067983 */ /* 0x002ee80000300800 */
[----:B------:R-:W3:Y:S01]  /*9e40*/  LDL.LU R7, [R1+0xfc] ;  /* 0x0000fc0001077983 */ /* 0x000ee20000300800 */
[----:B--2---:R-:W-:Y:S11]  /*9e50*/  HMMA.16816.F32 R8, R12, R16, R8 ;  /* 0x000000100c08723c */ /* 0x004ff60000001808 */
[----:B------:R-:W-:Y:S11]  /*9e60*/  @!UPT UIADD3 URZ, URZ, URZ, URZ ;  /* 0x0000003f3f3ff290 */ /* 0x000ff6000fffe03f */
[----:B------:R-:W-:Y:S02]  /*9e70*/  @!UPT UIADD3 URZ, URZ, URZ, URZ ;  /* 0x0000003f3f3ff290 */ /* 0x000fe4000fffe03f */
[----:B------:R-:W-:Y:S02]  /*9e80*/  IMAD.MOV.U32 R26, RZ, RZ, R10 ;  /* 0x000000ffff1a7224 */ /* 0x000fe400078e000a */
[----:B------:R-:W-:Y:S01]  /*9e90*/  IMAD.MOV.U32 R27, RZ, RZ, R11 ;  /* 0x000000ffff1b7224 */ /* 0x000fe200078e000b */
[----:B---3--:R-:W-:Y:S04]  /*9ea0*/  STL.64 [R1+0x798], R6 ;  /* 0x0007980601007387 */ /* 0x008fe80000100a00 */
[----:B------:R4:W-:Y:S02]  /*9eb0*/  STL.64 [R1+0x790], R4 ;  /* 0x0007900401007387 */ /* 0x0009e40000100a00 */
[----:B----4-:R-:W-:Y:S02]  /*9ec0*/  IMAD.MOV.U32 R4, RZ, RZ, R22 ;  /* 0x000000ffff047224 */ /* 0x010fe400078e0016 */
[----:B------:R-:W-:-:S05]  /*9ed0*/  IMAD.MOV.U32 R5, RZ, RZ, R19 ;  /* 0x000000ffff057224 */ /* 0x000fca00078e0013 */
[----:B------:R0:W-:Y:S04]  /*9ee0*/  STL.64 [R1+0x7b0], R4 ;  /* 0x0007b00401007387 */ /* 0x0001e80000100a00 */
[----:B------:R1:W-:Y:S01]  /*9ef0*/  STL.64 [R1+0x1b0], R8 ;  /* 0x0001b00801007387 */ /* 0x0003e20000100a00 */
[----:B0-----:R-:W-:Y:S02]  /*9f00*/  IMAD.MOV.U32 R4, RZ, RZ, R18 ;  /* 0x000000ffff047224 */ /* 0x001fe400078e0012 */
[----:B------:R-:W-:-:S05]  /*9f10*/  IMAD.MOV.U32 R5, RZ, RZ, R3 ;  /* 0x000000ffff057224 */ /* 0x000fca00078e0003 */
[----:B------:R0:W-:Y:S04]  /*9f20*/  STL.64 [R1+0x7c8], R4 ;  /* 0x0007c80401007387 */ /* 0x0001e80000100a00 */
[----:B-1----:R-:W2:Y:S04]  /*9f30*/  LDL.LU R8, [R1+0xe0] ;  /* 0x0000e00001087983 */ /* 0x002ea80000300800 */
[----:B------:R-:W2:Y:S04]  /*9f40*/  LDL.LU R9, [R1+0xe4] ;  /* 0x0000e40001097983 */ /* 0x000ea80000300800 */
[----:B------:R-:W3:Y:S04]  /*9f50*/  LDL.LU R10, [R1+0xe8] ;  /* 0x0000e800010a7983 */ /* 0x000ee80000300800 */
[----:B------:R-:W3:Y:S01]  /*9f60*/  LDL.LU R11, [R1+0xec] ;  /* 0x0000ec00010b7983 */ /* 0x000ee20000300800 */
[----:B0-----:R-:W-:-:S02]  /*9f70*/  IMAD.MOV.U32 R4, RZ, RZ, R2 ;  /* 0x000000ffff047224 */ /* 0x001fc400078e0002 */
[----:B------:R-:W-:-:S05]  /*9f80*/  IMAD.MOV.U32 R5, RZ, RZ, R0 ;  /* 0x000000ffff057224 */ /* 0x000fca00078e0000 */
[----:B------:R0:W-:Y:S04]  /*9f90*/  STL.64 [R1+0x7e0], R4 ;  /* 0x0007e00401007387 */ /* 0x0001e80000100a00 */
[----:B0-----:R-:W4:Y:S04]  /*9fa0*/  LDL.LU R4, [R1+0x150] ;  /* 0x0001500001047983 */ /* 0x001f280000300800 */
[----:B------:R-:W4:Y:S04]  /*9fb0*/  LDL.LU R5, [R1+0x154] ;  /* 0x0001540001057983 */ /* 0x000f280000300800 */
[----:B------:R-:W4:Y:S04]  /*9fc0*/  LDL.LU R6, [R1+0x158] ;  /* 0x0001580001067983 */ /* 0x000f280000300800 */
[----:B------:R-:W4:Y:S04]  /*9fd0*/  LDL.LU R7, [R1+0x15c] ;  /* 0x00015c0001077983 */ /* 0x000f280000300800 */
[----:B---3--:R-:W-:Y:S04]  /*9fe0*/  STL.64 [R1+0x7a8], R10 ;  /* 0x0007a80a01007387 */ /* 0x008fe80000100a00 */
[----:B--2---:R0:W-:Y:S04]  /*9ff0*/  STL.64 [R1+0x7a0], R8 ;  /* 0x0007a00801007387 */ /* 0x0041e80000100a00 */
[----:B0-----:R-:W2:Y:S04]  /*a000*/  LDL.LU R8, [R1+0x110] ;  /* 0x0001100001087983 */ /* 0x001ea80000300800 */
[----:B------:R-:W2:Y:S04]  /*a010*/  LDL.LU R9, [R1+0x114] ;  /* 0x0001140001097983 */ /* 0x000ea80000300800 */
[----:B------:R-:W3:Y:S04]  /*a020*/  LDL.LU R10, [R1+0x118] ;  /* 0x00011800010a7983 */ /* 0x000ee80000300800 */
[----:B------:R-:W3:Y:S04]  /*a030*/  LDL.LU R11, [R1+0x11c] ;  /* 0x00011c00010b7983 */ /* 0x000ee80000300800 */
[----:B---3--:R-:W-:Y:S04]  /*a040*/  STL.64 [R1+0x7c0], R10 ;  /* 0x0007c00a01007387 */ /* 0x008fe80000100a00 */
[----:B--2---:R0:W-:Y:S04]  /*a050*/  STL.64 [R1+0x7b8], R8 ;  /* 0x0007b80801007387 */ /* 0x0041e80000100a00 */
[----:B0-----:R-:W2:Y:S04]  /*a060*/  LDL.LU R8, [R1+0x130] ;  /* 0x0001300001087983 */ /* 0x001ea80000300800 */
[----:B------:R-:W2:Y:S04]  /*a070*/  LDL.LU R9, [R1+0x134] ;  /* 0x0001340001097983 */ /* 0x000ea80000300800 */
[----:B------:R-:W3:Y:S04]  /*a080*/  LDL.LU R10, [R1+0x138] ;  /* 0x00013800010a7983 */ /* 0x000ee80000300800 */
[----:B------:R-:W3:Y:S01]  /*a090*/  LDL.LU R11, [R1+0x13c] ;  /* 0x00013c00010b7983 */ /* 0x000ee20000300800 */
[C---:B----4-:R-:W-:Y:S03]  /*a0a0*/  HMMA.16816.F32 R4, R12.reuse, R20, R4 ;  /* 0x000000140c04723c */ /* 0x050fe60000001804 */
[----:B---3--:R-:W-:Y:S04]  /*a0b0*/  STL.64 [R1+0x7d8], R10 ;  /* 0x0007d80a01007387 */ /* 0x008fe80000100a00 */
[----:B--2---:R0:W-:Y:S04]  /*a0c0*/  STL.64 [R1+0x7d0], R8 ;  /* 0x0007d00801007387 */ /* 0x0041e80000100a00 */
[----:B0-----:R-:W2:Y:S04]  /*a0d0*/  LDL.LU R8, [R1+0x140] ;  /* 0x0001400001087983 */ /* 0x001ea80000300800 */
[----:B------:R-:W2:Y:S04]  /*a0e0*/  LDL.LU R9, [R1+0x144] ;  /* 0x0001440001097983 */ /* 0x000ea80000300800 */
[----:B------:R-:W2:Y:S04]  /*a0f0*/  LDL.LU R10, [R1+0x148] ;  /* 0x00014800010a7983 */ /* 0x000ea80000300800 */
[----:B------:R-:W2:Y:S04]  /*a100*/  LDL.LU R11, [R1+0x14c] ;  /* 0x00014c00010b7983 */ /* 0x000ea80000300800 */
[----:B------:R0:W-:Y:S04]  /*a110*/  STL.64 [R1+0x760], R16 ;  /* 0x0007601001007387 */ /* 0x0001e80000100a00 */
[----:B0-----:R-:W3:Y:S04]  /*a120*/  LDL.LU.64 R16, [R1+0x50] ;  /* 0x0000500001107983 */ /* 0x001ee80000300a00 */
[----:B---3--:R0:W-:Y:S04]  /*a130*/  STL.64 [R1+0x778], R16 ;  /* 0x0007781001007387 */ /* 0x0081e80000100a00 */
[----:B0-----:R-:W3:Y:S04]  /*a140*/  LDL.LU.64 R16, [R1+0x60] ;  /* 0x0000600001107983 */ /* 0x001ee80000300a00 */
[----:B------:R-:W-:Y:S04]  /*a150*/  STL [R1+0x624], R27 ;  /* 0x0006241b01007387 */ /* 0x000fe80000100800 */
[----:B------:R-:W-:Y:S04]  /*a160*/  STL [R1+0x620], R26 ;  /* 0x0006201a01007387 */ /* 0x000fe80000100800 */
[----:B------:R0:W-:Y:S04]  /*a170*/  STL.64 [R1+0x1a0], R4 ;  /* 0x0001a00401007387 */ /* 0x0001e80000100a00 */
[----:B------:R-:W-:Y:S04]  /*a180*/  STL.64 [R1+0x1a8], R6 ;  /* 0x0001a80601007387 */ /* 0x000fe80000100a00 */
[----:B0-----:R-:W2:Y:S04]  /*a190*/  LDL.LU.64 R4, [R1+0x7e0] ;  /* 0x0007e00001047983 */ /* 0x001ea80000300a00 */
[----:B------:R0:W-:Y:S04]  /*a1a0*/  STL.64 [R1+0x758], R20 ;  /* 0x0007581401007387 */ /* 0x0001e80000100a00 */
[----:B0-----:R-:W4:Y:S04]  /*a1b0*/  LDL.LU R20, [R1+0xc0] ;  /* 0x0000c00001147983 */ /* 0x001f280000300800 */
[----:B------:R-:W4:Y:S04]  /*a1c0*/  LDL.LU R21, [R1+0xc4] ;  /* 0x0000c40001157983 */ /* 0x000f280000300800 */
[----:B------:R-:W3:Y:S04]  /*a1d0*/  LDL.LU R22, [R1+0xc8] ;  /* 0x0000c80001167983 */ /* 0x000ee80000300800 */
[----:B------:R-:W3:Y:S01]  /*a1e0*/  LDL.LU R23, [R1+0xcc] ;  /* 0x0000cc0001177983 */ /* 0x000ee20000300800 */
[----:B--2---:R-:W-:Y:S03]  /*a1f0*/  HMMA.16816.F32 R4, R12, R4, R8 ;  /* 0x000000040c04723c */ /* 0x004fe60000001808 */
[----:B---3--:R-:W-:Y:S04]  /*a200*/  STL.64 [R1+0x770], R22 ;  /* 0x0007701601007387 */ /* 0x008fe80000100a00 */
        /* <DEDUP_REMOVED lines=8> */
[----:B0-----:R-:W3:Y:S01]  /*a290*/  LDL.LU.64 R4, [R1+0x7c8] ;  /* 0x0007c80001047983 */ /* 0x001ee20000300a00 */
[----:B------:R-:W-:-:S02]  /*a2a0*/  IMAD.MOV.U32 R27, RZ, RZ, R6 ;  /* 0x000000ffff1b7224 */ /* 0x000fc400078e0006 */
[----:B------:R-:W-:Y:S02]  /*a2b0*/  IMAD.MOV.U32 R26, RZ, RZ, R7 ;  /* 0x000000ffff1a7224 */ /* 0x000fe400078e0007 */
[C---:B---3--:R-:W-:Y:S01]  /*a2c0*/  HMMA.16816.F32 R4, R12.reuse, R4, R8 ;  /* 0x000000040c04723c */ /* 0x048fe20000001808 */
[----:B------:R-:W3:Y:S04]  /*a2d0*/  LDL.LU.64 R10, [R1+0x7c0] ;  /* 0x0007c000010a7983 */ /* 0x000ee80000300a00 */
[----:B------:R-:W3:Y:S11]  /*a2e0*/  LDL.LU.64 R8, [R1+0x7b8] ;  /* 0x0007b80001087983 */ /* 0x000ef60000300a00 */
[----:B------:R-:W-:Y:S07]  /*a2f0*/  @!UPT UIADD3 URZ, URZ, URZ, URZ ;  /* 0x0000003f3f3ff290 */ /* 0x000fee000fffe03f */
[----:B------:R0:W-:Y:S04]  /*a300*/  STL.64 [R1+0x180], R4 ;  /* 0x0001800401007387 */ /* 0x0001e80000100a00 */
[----:B------:R3:W-:Y:S04]  /*a310*/  STL.64 [R1+0x188], R6 ;  /* 0x0001880601007387 */ /* 0x0007e80000100a00 */
[----:B0-----:R-:W3:Y:S02]  /*a320*/  LDL.LU.64 R4, [R1+0x7b0] ;  /* 0x0007b00001047983 */ /* 0x001ee40000300a00 */
[C---:B---3--:R-:W-:Y:S02]  /*a330*/  HMMA.16816.F32 R4, R12.reuse, R4, R8 ;  /* 0x000000040c04723c */ /* 0x048fe40000001808 */
[----:B------:R-:W3:Y:S04]  /*a340*/  LDL.LU.64 R10, [R1+0x7a8] ;  /* 0x0007a800010a7983 */ /* 0x000ee80000300a00 */
[----:B------:R-:W3:Y:S11]  /*a350*/  LDL.LU.64 R8, [R1+0x7a0] ;  /* 0x0007a00001087983 */ /* 0x000ef60000300a00 */
[----:B------:R-:W-:Y:S06]  /*a360*/  @!UPT UIADD3 URZ, URZ, URZ, URZ ;  /* 0x0000003f3f3ff290 */ /* 0x000fec000fffe03f */
[----:B------:R-:W-:Y:S04]  /*a370*/  STL.64 [R1+0x170], R4 ;  /* 0x0001700401007387 */ /* 0x000fe80000100a00 */
[----:B------:R0:W-:Y:S04]  /*a380*/  STL.64 [R1+0x178], R6 ;  /* 0x0001780601007387 */ /* 0x0001e80000100a00 */
[----:B0-----:R-:W4:Y:S04]  /*a390*/  LDL.LU.64 R6, [R1+0x798] ;  /* 0x0007980001067983 */ /* 0x001f280000300a00 */
[----:B------:R-:W4:Y:S02]  /*a3a0*/  LDL.LU.64 R4, [R1+0x790] ;  /* 0x0007900001047983 */ /* 0x000f240000300a00 */
[----:B----4-:R-:W-:Y:S02]  /*a3b0*/  HMMA.16816.F32 R12, R12, R24, R4 ;  /* 0x000000180c0c723c */ /* 0x010fe40000001804 */
[----:B------:R-:W3:Y:S04]  /*a3c0*/  LDL.LU.64 R6, [R1+0x788] ;  /* 0x0007880001067983 */ /* 0x000ee80000300a00 */
[----:B------:R-:W3:Y:S04]  /*a3d0*/  LDL.LU.64 R4, [R1+0x780] ;  /* 0x0007800001047983 */ /* 0x000ee80000300a00 */
[----:B------:R-:W-:Y:S04]  /*a3e0*/  STL.64 [R1+0x740], R26 ;  /* 0x0007401a01007387 */ /* 0x000fe80000100a00 */
[----:B------:R0:W-:Y:S09]  /*a3f0*/  STL.64 [R1+0x738], R24 ;  /* 0x0007381801007387 */ /* 0x0001f20000100a00 */
[----:B------:R1:W-:Y:S04]  /*a400*/  STL.64 [R1+0x160], R12 ;  /* 0x0001600c01007387 */ /* 0x0003e80000100a00 */
[----:B------:R-:W-:Y:S04]  /*a410*/  STL.64 [R1+0x168], R14 ;  /* 0x0001680e01007387 */ /* 0x000fe80000100a00 */
[----:B0-----:R-:W4:Y:S04]  /*a420*/  LDL.LU R24, [R1+0x2c0] ;  /* 0x0002c00001187983 */ /* 0x001f280000300800 */
[----:B------:R-:W4:Y:S04]  /*a430*/  LDL.LU R25, [R1+0x2c4] ;  /* 0x0002c40001197983 */ /* 0x000f280000300800 */
[----:B------:R-:W4:Y:S04]  /*a440*/  LDL.LU R26, [R1+0x2c8] ;  /* 0x0002c800011a7983 */ /* 0x000f280000300800 */
[----:B------:R-:W4:Y:S04]  /*a450*/  LDL.LU R27, [R1+0x2cc] ;  /* 0x0002cc00011b7983 */ /* 0x000f280000300800 */
[----:B-1----:R-:W4:Y:S01]  /*a460*/  LDL.LU.64 R12, [R1+0x10] ;  /* 0x00001000010c7983 */ /* 0x002f220000300a00 */
[C---:B---3--:R-:W-:Y:S11]  /*a470*/  HMMA.16816.F32 R8, R4.reuse, R16, R8 ;  /* 0x000000100408723c */ /* 0x048ff60000001808 */
[----:B------:R-:W-:Y:S11]  /*a480*/  @!UPT UIADD3 URZ, URZ, URZ, URZ ;  /* 0x0000003f3f3ff290 */ /* 0x000ff6000fffe03f */
[----:B------:R-:W-:Y:S01]  /*a490*/  @!UPT UIADD3 URZ, URZ, URZ, URZ ;  /* 0x0000003f3f3ff290 */ /* 0x000fe2000fffe03f */
[----:B------:R0:W-:Y:S04]  /*a4a0*/  STL.64 [R1+0x150], R8 ;  /* 0x0001500801007387 */ /* 0x0001e80000100a00 */
[----:B------:R1:W-:Y:S01]  /*a4b0*/  STL.64 [R1+0x158], R10 ;  /* 0x0001580a01007387 */ /* 0x0003e20000100a00 */
[----:B0-----:R-:W-:Y:S02]  /*a4c0*/  IMAD.MOV.U32 R9, RZ, RZ, R16 ;  /* 0x000000ffff097224 */ /* 0x001fe400078e0010 */
[----:B------:R-:W-:Y:S02]  /*a4d0*/  IMAD.MOV.U32 R8, RZ, RZ, R17 ;  /* 0x000000ffff087224 */ /* 0x000fe400078e0011 */
[----:B------:R-:W2:Y:S02]  /*a4e0*/  LDL.LU.64 R16, [R1+0x778] ;  /* 0x0007780001107983 */ /* 0x000ea40000300a00 */
[----:B--2---:R-:W-:Y:S01]  /*a4f0*/  HMMA.16816.F32 R20, R4, R16, R20 ;  /* 0x000000100414723c */ /* 0x004fe20000001814 */
[----:B-1----:R-:W-:-:S02]  /*a500*/  IMAD.MOV.U32 R11, RZ, RZ, R16 ;  /* 0x000000ffff0b7224 */ /* 0x002fc400078e0010 */
[----:B------:R-:W-:Y:S11]  /*a510*/  IMAD.MOV.U32 R10, RZ, RZ, R17 ;  /* 0x000000ffff0a7224 */ /* 0x000ff600078e0011 */
[----:B------:R-:W-:Y:S09]  /*a520*/  @!UPT UIADD3 URZ, URZ, URZ, URZ ;  /* 0x0000003f3f3ff290 */ /* 0x000ff2000fffe03f */
[----:B------:R-:W-:Y:S04]  /*a530*/  STL.64 [R1+0x140], R20 ;  /* 0x0001401401007387 */ /* 0x000fe80000100a00 */
[----:B------:R0:W-:Y:S04]  /*a540*/  STL.64 [R1+0x148], R22 ;  /* 0x0001481601007387 */ /* 0x0001e80000100a00 */
[----:B0-----:R-:W2:Y:S04]  /*a550*/  LDL.LU.64 R22, [R1+0x770] ;  /* 0x0007700001167983 */ /* 0x001ea80000300a00 */
[----:B------:R-:W2:Y:S04]  /*a560*/  LDL.LU.64 R20, [R1+0x768] ;  /* 0x0007680001147983 */ /* 0x000ea80000300a00 */
[----:B------:R-:W2:Y:S02]  /*a570*/  LDL.LU.64 R16, [R1+0x760] ;  /* 0x0007600001107983 */ /* 0x000ea40000300a00 */
[----:B--2---:R-:W-:Y:S02]  /*a580*/  HMMA.16816.F32 R16, R4, R16, R20 ;  /* 0x000000100410723c */ /* 0x004fe40000001814 */
[----:B------:R-:W2:Y:S11]  /*a590*/  LDL.LU.64 R20, [R1+0x758] ;  /* 0x0007580001147983 */ /* 0x000eb60000300a00 */
[----:B------:R-:W-:Y:S10]  /*a5a0*/  @!UPT UIADD3 URZ, URZ, URZ, URZ ;  /* 0x0000003f3f3ff290 */ /* 0x000ff4000fffe03f */
[----:B------:R-:W-:Y:S04]  /*a5b0*/  STL.64 [R1+0x130], R16 ;  /* 0x0001301001007387 */ /* 0x000fe80000100a00 */
[----:B------:R0:W-:Y:S04]  /*a5c0*/  STL.64 [R1+0x138], R18 ;  /* 0x0001381201007387 */ /* 0x0001e80000100a00 */
[----:B0-----:R-:W3:Y:S04]  /*a5d0*/  LDL.LU.64 R18, [R1+0x750] ;  /* 0x0007500001127983 */ /* 0x001ee80000300a00 */
[----:B------:R-:W3:Y:S01]  /*a5e0*/  LDL.LU.64 R16, [R1+0x748] ;  /* 0x0007480001107983 */ /* 0x000ee20000300a00 */
[----:B--2---:R-:W-:-:S02]  /*a5f0*/  IMAD.MOV.U32 R3, RZ, RZ, R20 ;  /* 0x000000ffff037224 */ /* 0x004fc400078e0014 */
[----:B------:R-:W-:Y:S01]  /*a600*/  IMAD.MOV.U32 R29, RZ, RZ, R21 ;  /* 0x000000ffff1d7224 */ /* 0x000fe200078e0015 */
[C---:B---3--:R-:W-:Y:S01]  /*a610*/  HMMA.16816.F32 R16, R4.reuse, R20, R16 ;  /* 0x000000140410723c */ /* 0x048fe20000001810 */
[----:B------:R-:W0:Y:S11]  /*a620*/  LDSM.16.MT88.4 R20, [R28+0x8300] ;  /* 0x008300001c14783b */ /* 0x000e360000004200 */
[----:B------:R-:W-:Y:S11]  /*a630*/  @!UPT UIADD3 URZ, URZ, URZ, URZ ;  /* 0x0000003f3f3ff290 */ /* 0x000ff6000fffe03f */
[----:B------:R1:W-:Y:S04]  /*a640*/  STL.64 [R1+0x120], R16 ;  /* 0x0001201001007387 */ /* 0x0003e80000100a00 */
[----:B------:R-:W-:Y:S04]  /*a650*/  STL.64 [R1+0x128], R18 ;  /* 0x0001281201007387 */ /* 0x000fe80000100a00 */
[----:B-1----:R-:W2:Y:S04]  /*a660*/  LDL.LU.64 R16, [R1+0x20] ;  /* 0x0000200001107983 */ /* 0x002ea80000300a00 */
[----:B0-----:R-:W-:Y:S04]  /*a670*/  STL.64 [R1+0x720], R22 ;  /* 0x0007201601007387 */ /* 0x001fe80000100a00 */
[----:B------:R0:W-:Y:S04]  /*a680*/  STL.64 [R1+0x718], R20 ;  /* 0x0007181401007387 */ /* 0x0001e80000100a00 */
[----:B0-----:R-:W3:Y:S04]  /*a690*/  LDL.LU R20, [R1+0x100] ;  /* 0x0001000001147983 */ /* 0x001ee80000300800 */
[----:B------:R-:W3:Y:S04]  /*a6a0*/  LDL.LU R21, [R1+0x104] ;  /* 0x0001040001157983 */ /* 0x000ee80000300800 */
[----:B------:R-:W3:Y:S04]  /*a6b0*/  LDL.LU R22, [R1+0x108] ;  /* 0x0001080001167983 */ /* 0x000ee80000300800 */
[----:B------:R-:W3:Y:S01]  /*a6c0*/  LDL.LU R23, [R1+0x10c] ;  /* 0x00010c0001177983 */ /* 0x000ee20000300800 */
[----:B----4-:R-:W-:Y:S01]  /*a6d0*/  HMMA.16816.F32 R24, R4, R12, R24 ;  /* 0x0000000c0418723c */ /* 0x010fe20000001818 */
[----:B--2---:R-:W-:-:S02]  /*a6e0*/  IMAD.MOV.U32 R0, RZ, RZ, R16 ;  /* 0x000000ffff007224 */ /* 0x004fc400078e0010 */
[----:B------:R-:W-:-:S05]  /*a6f0*/  IMAD.MOV.U32 R2, RZ, RZ, R17 ;  /* 0x000000ffff027224 */ /* 0x000fca00078e0011 */
[----:B---3--:R-:W-:Y:S01]  /*a700*/  HMMA.16816.F32 R20, R4, R16, R20 ;  /* 0x000000100414723c */ /* 0x008fe20000001814 */
[----:B------:R-:W0:Y:S11]  /*a710*/  LDSM.16.MT88.4 R16, [R28+0xc000] ;  /* 0x00c000001c10783b */ /* 0x000e360000004200 */
[----:B------:R-:W-:Y:S11]  /*a720*/  @!UPT UIADD3 URZ, URZ, URZ, URZ ;  /* 0x0000003f3f3ff290 */ /* 0x000ff6000fffe03f */
[----:B------:R1:W-:Y:S04]  /*a730*/  STL.64 [R1+0x110], R20 ;  /* 0x0001101401007387 */ /* 0x0003e80000100a00 */
[----:B------:R2:W-:Y:S04]  /*a740*/  STL.64 [R1+0x118], R22 ;  /* 0x0001181601007387 */ /* 0x0005e80000100a00 */
[----:B-1----:R-:W3:Y:S04]  /*a750*/  LDL.LU R20, [R1+0x330] ;  /* 0x0003300001147983 */ /* 0x002ee80000300800 */
[----:B------:R-:W3:Y:S04]  /*a760*/  LDL.LU R21, [R1+0x334] ;  /* 0x0003340001157983 */ /* 0x000ee80000300800 */
[----:B--2---:R-:W3:Y:S04]  /*a770*/  LDL.LU R22, [R1+0x338] ;  /* 0x0003380001167983 */ /* 0x004ee80000300800 */
[----:B------:R-:W3:Y:S04]  /*a780*/  LDL.LU R23, [R1+0x33c] ;  /* 0x00033c0001177983 */ /* 0x000ee80000300800 */
[----:B0-----:R0:W-:Y:S02]  /*a790*/  STL.64 [R1+0x6a0], R18 ;  /* 0x0006a01201007387 */ /* 0x0011e40000100a00 */
[----:B0-----:R-:W-:-:S02]  /*a7a0*/  IMAD.MOV.U32 R19, RZ, RZ, R12 ;  /* 0x000000ffff137224 */ /* 0x001fc400078e000c */
[----:B------:R-:W-:Y:S02]  /*a7b0*/  IMAD.MOV.U32 R18, RZ, RZ, R13 ;  /* 0x000000ffff127224 */ /* 0x000fe400078e000d */
[----:B------:R-:W0:Y:S04]  /*a7c0*/  LDSM.16.MT88.4 R12, [R28+0xc100] ;  /* 0x00c100001c0c783b */ /* 0x000e280000004200 */
[----:B------:R1:W-:Y:S04]  /*a7d0*/  STL.64 [R1+0x698], R16 ;  /* 0x0006981001007387 */ /* 0x0003e80000100a00 */
[----:B-1----:R-:W3:Y:S04]  /*a7e0*/  LDL.LU R16, [R1] ;  /* 0x0000000001107983 */ /* 0x002ee80000300800 */
[----:B------:R-:W3:Y:S04]  /*a7f0*/  LDL.LU R17, [R1+0x4] ;  /* 0x0000040001117983 */ /* 0x000ee80000300800 */
[----:B------:R-:W-:Y:S04]  /*a800*/  STL.64 [R1+0x100], R24 ;  /* 0x0001001801007387 */ /* 0x000fe80000100a00 */
[----:B------:R1:W-:Y:S04]  /*a810*/  STL.64 [R1+0x108], R26 ;  /* 0x0001081a01007387 */ /* 0x0003e80000100a00 */
[----:B-1----:R-:W2:Y:S04]  /*a820*/  LDL.LU.64 R26, [R1+0x740] ;  /* 0x00074000011a7983 */ /* 0x002ea80000300a00 */
[----:B------:R-:W4:Y:S04]  /*a830*/  LDL.LU.64 R24, [R1+0x738] ;  /* 0x0007380001187983 */ /* 0x000f280000300a00 */
[----:B0-----:R0:W-:Y:S04]  /*a840*/  STL.64 [R1+0x630], R14 ;  /* 0x0006300e01007387 */ /* 0x0011e80000100a00 */
[----:B------:R1:W-:Y:S04]  /*a850*/  STL.64 [R1+0x628], R12 ;  /* 0x0006280c01007387 */ /* 0x0003e80000100a00 */
[----:B0-----:R-:W2:Y:S04]  /*a860*/  LDL R14, [R1+0x18] ;  /* 0x00001800010e7983 */ /* 0x001ea80000100800 */
[----:B------:R-:W2:Y:S01]  /*a870*/  LDL R15, [R1+0x1c] ;  /* 0x00001c00010f7983 */ /* 0x000ea20000100800 */
[----:B-1----:R-:W-:-:S02]  /*a880*/  IMAD.MOV.U32 R12, RZ, RZ, R19 ;  /* 0x000000ffff0c7224 */ /* 0x002fc400078e0013 */
[----:B------:R-:W-:Y:S01]  /*a890*/  IMAD.MOV.U32 R13, RZ, RZ, R18 ;  /* 0x000000ffff0d7224 */ /* 0x000fe200078e0012 */
[----:B--2---:R-:W-:Y:S04]  /*a8a0*/  STL.64 [R1+0x6b0], R14 ;  /* 0x0006b00e01007387 */ /* 0x004fe80000100a00 */
[----:B------:R0:W-:Y:S02]  /*a8b0*/  STL.64 [R1+0x6a8], R12 ;  /* 0x0006a80c01007387 */ /* 0x0001e40000100a00 */
[----:B0-----:R-:W-:Y:S02]  /*a8c0*/  IMAD.MOV.U32 R12, RZ, RZ, R0 ;  /* 0x000000ffff0c7224 */ /* 0x001fe400078e0000 */
[----:B------:R-:W-:Y:S01]  /*a8d0*/  IMAD.MOV.U32 R13, RZ, RZ, R2 ;  /* 0x000000ffff0d7224 */ /* 0x000fe200078e0002 */
[----:B------:R-:W2:Y:S04]  /*a8e0*/  LDL.LU R0, [R1+0x734] ;  /* 0x0007340001007983 */ /* 0x000ea80000300800 */
[----:B------:R-:W2:Y:S04]  /*a8f0*/  LDL.LU R2, [R1+0x730] ;  /* 0x0007300001027983 */ /* 0x000ea80000300800 */
[----:B------:R0:W-:Y:S02]  /*a900*/  STL.64 [R1+0x6c0], R12 ;  /* 0x0006c00c01007387 */ /* 0x0001e40000100a00 */
[----:B0-----:R-:W-:-:S02]  /*a910*/  IMAD.MOV.U32 R12, RZ, RZ, R3 ;  /* 0x000000ffff0c7224 */ /* 0x001fc400078e0003 */
[----:B------:R-:W-:Y:S01]  /*a920*/  IMAD.MOV.U32 R13, RZ, RZ, R29 ;  /* 0x000000ffff0d7224 */ /* 0x000fe200078e001d */
[----:B------:R-:W2:Y:S04]  /*a930*/  LDL.LU R3, [R1+0x72c] ;  /* 0x00072c0001037983 */ /* 0x000ea80000300800 */
[----:B------:R-:W2:Y:S04]  /*a940*/  LDL.LU R29, [R1+0x728] ;  /* 0x00072800011d7983 */ /* 0x000ea80000300800 */
[----:B------:R0:W-:Y:S04]  /*a950*/  STL.64 [R1+0x6d8], R12 ;  /* 0x0006d80c01007387 */ /* 0x0001e80000100a00 */
[----:B0-----:R-:W2:Y:S04]  /*a960*/  LDL.LU R12, [R1+0x2a0] ;  /* 0x0002a000010c7983 */ /* 0x001ea80000300800 */
[----:B------:R-:W2:Y:S04]  /*a970*/  LDL.LU R13, [R1+0x2a4] ;  /* 0x0002a400010d7983 */ /* 0x000ea80000300800 */
[----:B------:R-:W2:Y:S04]  /*a980*/  LDL.LU R14, [R1+0x2a8] ;  /* 0x0002a800010e7983 */ /* 0x000ea80000300800 */
[----:B------:R-:W2:Y:S01]  /*a990*/  LDL.LU R15, [R1+0x2ac] ;  /* 0x0002ac00010f7983 */ /* 0x000ea20000300800 */
[----:B---3--:R-:W-:Y:S03]  /*a9a0*/  HMMA.16816.F32 R20, R4, R16, R20 ;  /* 0x000000100414723c */ /* 0x008fe60000001814 */
[----:B--2---:R-:W-:Y:S04]  /*a9b0*/  STL.64 [R1+0x6e8], R14 ;  /* 0x0006e80e01007387 */ /* 0x004fe80000100a00 */
[----:B------:R0:W-:Y:S02]  /*a9c0*/  STL.64 [R1+0x6e0], R12 ;  /* 0x0006e00c01007387 */ /* 0x0001e40000100a00 */
[----:B0-----:R-:W-:-:S02]  /*a9d0*/  IMAD.MOV.U32 R12, RZ, RZ, R11 ;  /* 0x000000ffff0c7224 */ /* 0x001fc400078e000b */
[----:B------:R-:W-:-:S05]  /*a9e0*/  IMAD.MOV.U32 R13, RZ, RZ, R10 ;  /* 0x000000ffff0d7224 */ /* 0x000fca00078e000a */
[----:B------:R-:W-:Y:S07]  /*a9f0*/  STL.64 [R1+0x700], R12 ;  /* 0x0007000c01007387 */ /* 0x000fee0000100a00 */
[----:B------:R0:W-:Y:S04]  /*aa00*/  STL.64 [R1+0xf0], R20 ;  /* 0x0000f01401007387 */ /* 0x0001e80000100a00 */
[----:B------:R1:W-:Y:S04]  /*aa10*/  STL.64 [R1+0xf8], R22 ;  /* 0x0000f81601007387 */ /* 0x0003e80000100a00 */
[----:B0-----:R-:W4:Y:S04]  /*aa20*/  LDL.LU R20, [R1+0x320] ;  /* 0x0003200001147983 */ /* 0x001f280000300800 */
[----:B------:R-:W4:Y:S04]  /*aa30*/  LDL.LU R21, [R1+0x324] ;  /* 0x0003240001157983 */ /* 0x000f280000300800 */
[----:B-1----:R-:W4:Y:S04]  /*aa40*/  LDL.LU R22, [R1+0x328] ;  /* 0x0003280001167983 */ /* 0x002f280000300800 */
[----:B------:R-:W4:Y:S04]  /*aa50*/  LDL.LU R23, [R1+0x32c] ;  /* 0x00032c0001177983 */ /* 0x000f280000300800 */
[----:B------:R0:W-:Y:S04]  /*aa60*/  STL.64 [R1+0x6b8], R16 ;  /* 0x0006b81001007387 */ /* 0x0001e80000100a00 */
        /* <DEDUP_REMOVED lines=10> */
[----:B------:R-:W-:-:S02]  /*ab10*/  IMAD.MOV.U32 R12, RZ, RZ, R9 ;  /* 0x000000ffff0c7224 */ /* 0x000fc400078e0009 */
[----:B------:R-:W-:Y:S02]  /*ab20*/  IMAD.MOV.U32 R13, RZ, RZ, R8 ;  /* 0x000000ffff0d7224 */ /* 0x000fe400078e0008 */
[----:B------:R-:W0:Y:S04]  /*ab30*/  LDSM.16.MT88.4 R8, [R28+0xc200] ;  /* 0x00c200001c08783b */ /* 0x000e280000004200 */
[----:B---3--:R-:W-:Y:S04]  /*ab40*/  STL.64 [R1+0x6f8], R18 ;  /* 0x0006f81201007387 */ /* 0x008fe80000100a00 */
[----:B--2---:R1:W-:Y:S04]  /*ab50*/  STL.64 [R1+0x6f0], R16 ;  /* 0x0006f01001007387 */ /* 0x0043e80000100a00 */
[----:B-1----:R-:W2:Y:S04]  /*ab60*/  LDL.LU R16, [R1+0x2b0] ;  /* 0x0002b00001107983 */ /* 0x002ea80000300800 */
[----:B------:R-:W2:Y:S04]  /*ab70*/  LDL.LU R17, [R1+0x2b4] ;  /* 0x0002b40001117983 */ /* 0x000ea80000300800 */
[----:B------:R-:W3:Y:S04]  /*ab80*/  LDL.LU R18, [R1+0x2b8] ;  /* 0x0002b80001127983 */ /* 0x000ee80000300800 */
[----:B------:R-:W3:Y:S01]  /*ab90*/  LDL.LU R19, [R1+0x2bc] ;  /* 0x0002bc0001137983 */ /* 0x000ee20000300800 */
[----:B----4-:R-:W-:Y:S03]  /*aba0*/  HMMA.16816.F32 R4, R4, R24, R20 ;  /* 0x000000180404723c */ /* 0x010fe60000001814 */
[----:B---3--:R-:W-:Y:S04]  /*abb0*/  STL.64 [R1+0x710], R18 ;  /* 0x0007101201007387 */ /* 0x008fe80000100a00 */
[----:B--2---:R1:W-:Y:S04]  /*abc0*/  STL.64 [R1+0x708], R16 ;  /* 0x0007081001007387 */ /* 0x0043e80000100a00 */
[----:B-1----:R-:W2:Y:S04]  /*abd0*/  LDL.LU R16, [R1+0x310] ;  /* 0x0003100001107983 */ /* 0x002ea80000300800 */
[----:B------:R-:W2:Y:S04]  /*abe0*/  LDL.LU R17, [R1+0x314] ;  /* 0x0003140001117983 */ /* 0x000ea80000300800 */
[----:B------:R-:W2:Y:S04]  /*abf0*/  LDL.LU R18, [R1+0x318] ;  /* 0x0003180001127983 */ /* 0x000ea80000300800 */
[----:B------:R-:W2:Y:S04]  /*ac00*/  LDL.LU R19, [R1+0x31c] ;  /* 0x00031c0001137983 */ /* 0x000ea80000300800 */
[----:B0-----:R-:W-:Y:S04]  /*ac10*/  STL.64 [R1+0x590], R10 ;  /* 0x0005900a01007387 */ /* 0x001fe80000100a00 */
[----:B------:R0:W-:Y:S04]  /*ac20*/  STL.64 [R1+0x588], R8 ;  /* 0x0005880801007387 */ /* 0x0001e80000100a00 */
[----:B0-----:R-:W3:Y:S04]  /*ac30*/  LDL.LU R8, [R1+0x70] ;  /* 0x0000700001087983 */ /* 0x001ee80000300800 */
[----:B------:R-:W3:Y:S04]  /*ac40*/  LDL.LU R9, [R1+0x74] ;  /* 0x0000740001097983 */ /* 0x000ee80000300800 */
[----:B------:R-:W3:Y:S04]  /*ac50*/  LDL.LU R10, [R1+0x78] ;  /* 0x00007800010a7983 */ /* 0x000ee80000300800 */
[----:B------:R-:W3:Y:S04]  /*ac60*/  LDL.LU R11, [R1+0x7c] ;  /* 0x00007c00010b7983 */ /* 0x000ee80000300800 */
[----:B------:R-:W2:Y:S04]  /*ac70*/  LDL.LU.64 R22, [R1+0x720] ;  /* 0x0007200001167983 */ /* 0x000ea80000300a00 */
[----:B------:R-:W2:Y:S04]  /*ac80*/  LDL.LU.64 R20, [R1+0x718] ;  /* 0x0007180001147983 */ /* 0x000ea80000300a00 */
[----:B------:R-:W-:Y:S04]  /*ac90*/  STL.64 [R1+0xe0], R4 ;  /* 0x0000e00401007387 */ /* 0x000fe80000100a00 */
[----:B------:R-:W-:Y:S04]  /*aca0*/  STL.64 [R1+0xe8], R6 ;  /* 0x0000e80601007387 */ /* 0x000fe80000100a00 */
[----:B------:R-:W0:Y:S04]  /*acb0*/  LDSM.16.MT88.4 R4, [R28+0xc300] ;  /* 0x00c300001c04783b */ /* 0x000e280000004200 */
[----:B0-----:R-:W-:Y:S04]  /*acc0*/  STL.64 [R1+0x510], R6 ;  /* 0x0005100601007387 */ /* 0x001fe80000100a00 */
[----:B------:R0:W-:Y:S04]  /*acd0*/  STL.64 [R1+0x508], R4 ;  /* 0x0005080401007387 */ /* 0x0001e80000100a00 */
[----:B0-----:R-:W4:Y:S04]  /*ace0*/  LDL.LU.64 R4, [R1+0x40] ;  /* 0x0000400001047983 */ /* 0x001f280000300a00 */
[----:B------:R-:W3:Y:S04]  /*acf0*/  LDL.64 R6, [R1+0x48] ;  /* 0x0000480001067983 */ /* 0x000ee80000100a00 */
[----:B------:R-:W-:Y:S01]  /*ad00*/  STL [R1+0x4a0], R28 ;  /* 0x0004a01c01007387 */ /* 0x000fe20000100800 */
[C---:B--2---:R-:W-:Y:S03]  /*ad10*/  HMMA.16816.F32 R12, R20.reuse, R12, R16 ;  /* 0x0000000c140c723c */ /* 0x044fe60000001810 */
[----:B------:R-:W2:Y:S04]  /*ad20*/  LDL.LU.64 R18, [R1+0x710] ;  /* 0x0007100001127983 */ /* 0x000ea80000300a00 */
[----:B------:R-:W2:Y:S11]  /*ad30*/  LDL.LU.64 R16, [R1+0x708] ;  /* 0x0007080001107983 */ /* 0x000eb60000300a00 */
[----:B------:R-:W-:Y:S05]  /*ad40*/  @!UPT UIADD3 URZ, URZ, URZ, URZ ;  /* 0x0000003f3f3ff290 */ /* 0x000fea000fffe03f */
[----:B------:R0:W-:Y:S04]  /*ad50*/  STL.64 [R1+0xd0], R12 ;  /* 0x0000d00c01007387 */ /* 0x0001e80000100a00 */
[----:B------:R2:W-:Y:S04]  /*ad60*/  STL.64 [R1+0xd8], R14 ;  /* 0x0000d80e01007387 */ /* 0x0005e80000100a00 */
[----:B0-----:R-:W2:Y:S02]  /*ad70*/  LDL.LU.64 R12, [R1+0x700] ;  /* 0x00070000010c7983 */ /* 0x001ea40000300a00 */
[C---:B--2---:R-:W-:Y:S02]  /*ad80*/  HMMA.16816.F32 R12, R20.reuse, R12, R16 ;  /* 0x0000000c140c723c */ /* 0x044fe40000001810 */
[----:B------:R-:W2:Y:S04]  /*ad90*/  LDL.LU.64 R18, [R1+0x6f8] ;  /* 0x0006f80001127983 */ /* 0x000ea80000300a00 */
[----:B------:R-:W2:Y:S11]  /*ada0*/  LDL.LU.64 R16, [R1+0x6f0] ;  /* 0x0006f00001107983 */ /* 0x000eb60000300a00 */
[----:B------:R-:W-:Y:S06]  /*adb0*/  @!UPT UIADD3 URZ, URZ, URZ, URZ ;  /* 0x0000003f3f3ff290 */ /* 0x000fec000fffe03f */
        /* <DEDUP_REMOVED lines=8> */
[----:B------:R2:W-:Y:S04]  /*ae40*/  STL.64 [R1+0xb8], R14 ;  /* 0x0000b80e01007387 */ /* 0x0005e80000100a00 */
[----:B0-----:R-:W2:Y:S04]  /*ae50*/  LDL.LU.64 R12, [R1+0x6d8] ;  /* 0x0006d800010c7983 */ /* 0x001ea80000300a00 */
[----:B---3--:R-:W-:Y:S01]  /*ae60*/  STL.64 [R1+0x668], R6 ;  /* 0x0006680601007387 */ /* 0x008fe20000100a00 */
[C---:B--2---:R-:W-:Y:S03]  /*ae70*/  HMMA.16816.F32 R12, R20.reuse, R12, R16 ;  /* 0x0000000c140c723c */ /* 0x044fe60000001810 */
[----:B------:R-:W2:Y:S04]  /*ae80*/  LDL.LU.64 R18, [R1+0x6d0] ;  /* 0x0006d00001127983 */ /* 0x000ea80000300a00 */
[----:B------:R-:W2:Y:S11]  /*ae90*/  LDL.LU.64 R16, [R1+0x6c8] ;  /* 0x0006c80001107983 */ /* 0x000eb60000300a00 */
[----:B------:R-:W-:Y:S05]  /*aea0*/  @!UPT UIADD3 URZ, URZ, URZ, URZ ;  /* 0x0000003f3f3ff290 */ /* 0x000fea000fffe03f */
[----:B------:R0:W-:Y:S04]  /*aeb0*/  STL.64 [R1+0xa0], R12 ;  /* 0x0000a00c01007387 */ /* 0x0001e80000100a00 */
[----:B------:R2:W-:Y:S04]  /*aec0*/  STL.64 [R1+0xa8], R14 ;  /* 0x0000a80e01007387 */ /* 0x0005e80000100a00 */
[----:B0-----:R-:W2:Y:S02]  /*aed0*/  LDL.LU.64 R12, [R1+0x6c0] ;  /* 0x0006c000010c7983 */ /* 0x001ea40000300a00 */
[----:B--2---:R-:W-:Y:S02]  /*aee0*/  HMMA.16816.F32 R12, R20, R12, R16 ;  /* 0x0000000c140c723c */ /* 0x004fe40000001810 */
[----:B------:R-:W2:Y:S11]  /*aef0*/  LDL.LU.64 R16, [R1+0x6b8] ;  /* 0x0006b80001107983 */ /* 0x000eb60000300a00 */
[----:B------:R-:W-:Y:S10]  /*af00*/  @!UPT UIADD3 URZ, URZ, URZ, URZ ;  /* 0x0000003f3f3ff290 */ /* 0x000ff4000fffe03f */
[----:B------:R-:W-:Y:S01]  /*af10*/  STL.64 [R1+0x90], R12 ;  /* 0x0000900c01007387 */ /* 0x000fe20000100a00 */
[----:B------:R-:W-:-:S03]  /*af20*/  IMAD.MOV.U32 R28, RZ, RZ, R15 ;  /* 0x000000ffff1c7224 */ /* 0x000fc600078e000f */
[----:B------:R0:W-:Y:S04]  /*af30*/  STL [R1+0x98], R14 ;  /* 0x0000980e01007387 */ /* 0x0001e80000100800 */
[----:B0-----:R-:W3:Y:S04]  /*af40*/  LDL.LU.64 R14, [R1+0x6b0] ;  /* 0x0006b000010e7983 */ /* 0x001ee80000300a00 */
[----:B------:R-:W4:Y:S01]  /*af50*/  LDL.LU.64 R12, [R1+0x6a8] ;  /* 0x0006a800010c7983 */ /* 0x000f220000300a00 */
[----:B------:R-:W-:Y:S02]  /*af60*/  IMAD.MOV.U32 R4, RZ, RZ, R29 ;  /* 0x000000ffff047224 */ /* 0x000fe400078e001d */
[----:B------:R-:W-:-:S02]  /*af70*/  IMAD.MOV.U32 R5, RZ, RZ, R3 ;  /* 0x000000ffff057224 */ /* 0x000fc400078e0003 */
[----:B------:R-:W-:Y:S02]  /*af80*/  IMAD.MOV.U32 R6, RZ, RZ, R2 ;  /* 0x000000ffff067224 */ /* 0x000fe400078e0002 */
[----:B------:R-:W-:Y:S01]  /*af90*/  IMAD.MOV.U32 R7, RZ, RZ, R0 ;  /* 0x000000ffff077224 */ /* 0x000fe200078e0000 */
[----:B------:R-:W-:Y:S06]  /*afa0*/  STL [R1+0x538], R28 ;  /* 0x0005381c01007387 */ /* 0x000fec0000100800 */
[C---:B----4-:R-:W-:Y:S01]  /*afb0*/  HMMA.16816.F32 R4, R20.reuse, R12, R4 ;  /* 0x0000000c1404723c */ /* 0x050fe20000001804 */
[----:B---3--:R-:W-:Y:S11]  /*afc0*/  STL.64 [R1+0x640], R14 ;  /* 0x0006400e01007387 */ /* 0x008ff60000100a00 */
[----:B------:R-:W-:Y:S11]  /*afd0*/  @!UPT UIADD3 URZ, URZ, URZ, URZ ;  /* 0x0000003f3f3ff290 */ /* 0x000ff6000fffe03f */
[----:B------:R-:W-:Y:S04]  /*afe0*/  STL.64 [R1+0x80], R4 ;  /* 0x0000800401007387 */ /* 0x000fe80000100a00 */
[----:B------:R2:W-:Y:S02]  /*aff0*/  STL.64 [R1+0x88], R6 ;  /* 0x0000880601007387 */ /* 0x0005e40000100a00 */
[----:B--2---:R-:W-:Y:S02]  /*b000*/  HMMA.16816.F32 R4, R20, R16, R8 ;  /* 0x000000101404723c */ /* 0x004fe40000001808 */
[----:B------:R-:W2:Y:S04]  /*b010*/  LDL.LU R16, [R1+0x1f0] ;  /* 0x0001f00001107983 */ /* 0x000ea80000300800 */
[----:B------:R-:W2:Y:S04]  /*b020*/  LDL.LU R17, [R1+0x1f4] ;  /* 0x0001f40001117983 */ /* 0x000ea80000300800 */
[----:B------:R-:W2:Y:S04]  /*b030*/  LDL.LU R18, [R1+0x1f8] ;  /* 0x0001f80001127983 */ /* 0x000ea80000300800 */
[----:B------:R-:W2:Y:S10]  /*b040*/  LDL.LU R19, [R1+0x1fc] ;  /* 0x0001fc0001137983 */ /* 0x000eb40000300800 */
[----:B------:R-:W-:-:S02]  /*b050*/  IMAD.MOV.U32 R3, RZ, RZ, R6 ;  /* 0x000000ffff037224 */ /* 0x000fc400078e0006 */
[----:B------:R-:W-:Y:S01]  /*b060*/  IMAD.MOV.U32 R0, RZ, RZ, R7 ;  /* 0x000000ffff007224 */ /* 0x000fe200078e0007 */
[----:B------:R-:W3:Y:S04]  /*b070*/  LDL R6, [R1+0x58] ;  /* 0x0000580001067983 */ /* 0x000ee80000100800 */
[----:B------:R-:W3:Y:S04]  /*b080*/  LDL R7, [R1+0x5c] ;  /* 0x00005c0001077983 */ /* 0x000ee80000100800 */
[----:B---3--:R0:W-:Y:S04]  /*b090*/  STL.64 [R1+0x680], R6 ;  /* 0x0006800601007387 */ /* 0x0081e80000100a00 */
[----:B------:R-:W3:Y:S04]  /*b0a0*/  LDL.LU R8, [R1+0x240] ;  /* 0x0002400001087983 */ /* 0x000ee80000300800 */
[----:B------:R-:W3:Y:S04]  /*b0b0*/  LDL.LU R9, [R1+0x244] ;  /* 0x0002440001097983 */ /* 0x000ee80000300800 */
[----:B------:R-:W4:Y:S04]  /*b0c0*/  LDL.LU R10, [R1+0x248] ;  /* 0x00024800010a7983 */ /* 0x000f280000300800 */
[----:B------:R-:W4:Y:S04]  /*b0d0*/  LDL.LU R11, [R1+0x24c] ;  /* 0x00024c00010b7983 */ /* 0x000f280000300800 */
[----:B0-----:R-:W2:Y:S04]  /*b0e0*/  LDL.64 R6, [R1+0x68] ;  /* 0x0000680001067983 */ /* 0x001ea80000100a00 */
[----:B----4-:R-:W-:Y:S04]  /*b0f0*/  STL.64 [R1+0x678], R10 ;  /* 0x0006780a01007387 */ /* 0x010fe80000100a00 */
[----:B---3--:R0:W-:Y:S04]  /*b100*/  STL.64 [R1+0x670], R8 ;  /* 0x0006700801007387 */ /* 0x0081e80000100a00 */
[----:B0-----:R-:W3:Y:S04]  /*b110*/  LDL.LU R8, [R1+0x250] ;  /* 0x0002500001087983 */ /* 0x001ee80000300800 */
[----:B------:R-:W3:Y:S04]  /*b120*/  LDL.LU R9, [R1+0x254] ;  /* 0x0002540001097983 */ /* 0x000ee80000300800 */
[----:B------:R-:W4:Y:S04]  /*b130*/  LDL.LU R10, [R1+0x258] ;  /* 0x00025800010a7983 */ /* 0x000f280000300800 */
[----:B------:R-:W4:Y:S04]  /*b140*/  LDL.LU R11, [R1+0x25c] ;  /* 0x00025c00010b7983 */ /* 0x000f280000300800 */
[----:B----4-:R-:W-:Y:S04]  /*b150*/  STL.64 [R1+0x690], R10 ;  /* 0x0006900a01007387 */ /* 0x010fe80000100a00 */
[----:B---3--:R0:W-:Y:S04]  /*b160*/  STL.64 [R1+0x688], R8 ;  /* 0x0006880801007387 */ /* 0x0081e80000100a00 */
[----:B0-----:R-:W3:Y:S04]  /*b170*/  LDL.LU R8, [R1+0x260] ;  /* 0x0002600001087983 */ /* 0x001ee80000300800 */
[----:B------:R-:W3:Y:S04]  /*b180*/  LDL.LU R9, [R1+0x264] ;  /* 0x0002640001097983 */ /* 0x000ee80000300800 */
[----:B------:R-:W3:Y:S04]  /*b190*/  LDL.LU R10, [R1+0x268] ;  /* 0x00026800010a7983 */ /* 0x000ee80000300800 */
[----:B------:R-:W3:Y:S04]  /*b1a0*/  LDL.LU R11, [R1+0x26c] ;  /* 0x00026c00010b7983 */ /* 0x000ee80000300800 */
[----:B------:R-:W4:Y:S04]  /*b1b0*/  LDL.LU R12, [R1+0x220] ;  /* 0x00022000010c7983 */ /* 0x000f280000300800 */
[----:B------:R-:W4:Y:S04]  /*b1c0*/  LDL.LU R13, [R1+0x224] ;  /* 0x00022400010d7983 */ /* 0x000f280000300800 */
[----:B------:R-:W3:Y:S04]  /*b1d0*/  LDL.LU R14, [R1+0x228] ;  /* 0x00022800010e7983 */ /* 0x000ee80000300800 */
[----:B------:R-:W3:Y:S01]  /*b1e0*/  LDL.LU R15, [R1+0x22c] ;  /* 0x00022c00010f7983 */ /* 0x000ee20000300800 */
[----:B------:R-:W-:-:S02]  /*b1f0*/  IMAD.MOV.U32 R2, RZ, RZ, R5 ;  /* 0x000000ffff027224 */ /* 0x000fc400078e0005 */
[----:B------:R-:W-:Y:S01]  /*b200*/  IMAD.MOV.U32 R29, RZ, RZ, R4 ;  /* 0x000000ffff1d7224 */ /* 0x000fe200078e0004 */
[----:B--2---:R-:W-:Y:S01]  /*b210*/  HMMA.16816.F32 R20, R20, R24, R16 ;  /* 0x000000181414723c */ /* 0x004fe20000001810 */
[----:B---3--:R0:W-:Y:S04]  /*b220*/  STL.64 [R1+0x650], R14 ;  /* 0x0006500e01007387 */ /* 0x0081e80000100a00 */
[----:B----4-:R-:W-:Y:S04]  /*b230*/  STL.64 [R1+0x648], R12 ;  /* 0x0006480c01007387 */ /* 0x010fe80000100a00 */
[----:B0-----:R-:W2:Y:S04]  /*b240*/  LDL.64 R14, [R1+0x38] ;  /* 0x00003800010e7983 */ /* 0x001ea80000100a00 */
[----:B------:R-:W-:Y:S04]  /*b250*/  STL [R1+0x544], R3 ;  /* 0x0005440301007387 */ /* 0x000fe80000100800 */
[----:B------:R-:W-:Y:S04]  /*b260*/  STL [R1+0x540], R2 ;  /* 0x0005400201007387 */ /* 0x000fe80000100800 */
[----:B------:R-:W-:Y:S04]  /*b270*/  STL [R1+0x53c], R29 ;  /* 0x00053c1d01007387 */ /* 0x000fe80000100800 */
[----:B------:R-:W3:Y:S04]  /*b280*/  LDL.LU.64 R18, [R1+0x6a0] ;  /* 0x0006a00001127983 */ /* 0x000ee80000300a00 */
[----:B------:R-:W3:Y:S04]  /*b290*/  LDL.LU.64 R16, [R1+0x698] ;  /* 0x0006980001107983 */ /* 0x000ee80000300a00 */
[----:B------:R0:W-:Y:S04]  /*b2a0*/  STL.64 [R1+0x638], R26 ;  /* 0x0006381a01007387 */ /* 0x0001e80000100a00 */
[----:B------:R-:W4:Y:S04]  /*b2b0*/  LDL.LU R24, [R1+0x210] ;  /* 0x0002100001187983 */ /* 0x000f280000300800 */
[----:B------:R-:W4:Y:S04]  /*b2c0*/  LDL.LU R25, [R1+0x214] ;  /* 0x0002140001197983 */ /* 0x000f280000300800 */
[----:B0-----:R-:W2:Y:S04]  /*b2d0*/  LDL.LU R26, [R1+0x218] ;  /* 0x00021800011a7983 */ /* 0x001ea80000300800 */
[----:B------:R-:W2:Y:S01]  /*b2e0*/  LDL.LU R27, [R1+0x21c] ;  /* 0x00021c00011b7983 */ /* 0x000ea20000300800 */
[----:B------:R-:W-:-:S02]  /*b2f0*/  IMAD.MOV.U32 R3, RZ, RZ, R6 ;  /* 0x000000ffff037224 */ /* 0x000fc400078e0006 */
[----:B------:R-:W-:Y:S01]  /*b300*/  IMAD.MOV.U32 R2, RZ, RZ, R7 ;  /* 0x000000ffff027224 */ /* 0x000fe200078e0007 */
[C---:B---3--:R-:W-:Y:S01]  /*b310*/  HMMA.16816.F32 R8, R16.reuse, R6, R8 ;  /* 0x000000061008723c */ /* 0x048fe20000001808 */
[----:B--2---:R-:W-:Y:S04]  /*b320*/  STL.64 [R1+0x660], R26 ;  /* 0x0006601a01007387 */ /* 0x004fe80000100a00 */
[----:B----4-:R0:W-:Y:S04]  /*b330*/  STL.64 [R1+0x658], R24 ;  /* 0x0006581801007387 */ /* 0x0101e80000100a00 */
[----:B0-----:R-:W2:Y:S04]  /*b340*/  LDL.LU R24, [R1+0x230] ;  /* 0x0002300001187983 */ /* 0x001ea80000300800 */
[----:B------:R-:W2:Y:S04]  /*b350*/  LDL.LU R25, [R1+0x234] ;  /* 0x0002340001197983 */ /* 0x000ea80000300800 */
[----:B------:R-:W2:Y:S04]  /*b360*/  LDL.LU R26, [R1+0x238] ;  /* 0x00023800011a7983 */ /* 0x000ea80000300800 */
[----:B------:R-:W2:Y:S04]  /*b370*/  LDL.LU R27, [R1+0x23c] ;  /* 0x00023c00011b7983 */ /* 0x000ea80000300800 */
[----:B------:R0:W-:Y:S04]  /*b380*/  STL.64 [R1+0x410], R22 ;  /* 0x0004101601007387 */ /* 0x0001e80000100a00 */
[----:B------:R-:W-:Y:S04]  /*b390*/  STL.64 [R1+0x408], R20 ;  /* 0x0004081401007387 */ /* 0x000fe80000100a00 */
[----:B0-----:R-:W3:Y:S04]  /*b3a0*/  LDL.LU R22, [R1+0x8] ;  /* 0x0000080001167983 */ /* 0x001ee80000300800 */
[----:B------:R-:W3:Y:S04]  /*b3b0*/  LDL.LU R23, [R1+0xc] ;  /* 0x00000c0001177983 */ /* 0x000ee80000300800 */
[----:B------:R-:W-:Y:S04]  /*b3c0*/  STL.64 [R1+0x360], R8 ;  /* 0x0003600801007387 */ /* 0x000fe80000100a00 */
[----:B------:R0:W-:Y:S04]  /*b3d0*/  STL.64 [R1+0x368], R10 ;  /* 0x0003680a01007387 */ /* 0x0001e80000100a00 */
[----:B0-----:R-:W4:Y:S04]  /*b3e0*/  LDL.LU.64 R10, [R1+0x690] ;  /* 0x00069000010a7983 */ /* 0x001f280000300a00 */
[----:B------:R-:W4:Y:S04]  /*b3f0*/  LDL.LU.64 R8, [R1+0x688] ;  /* 0x0006880001087983 */ /* 0x000f280000300a00 */
[----:B------:R-:W4:Y:S02]  /*b400*/  LDL.LU.64 R6, [R1+0x680] ;  /* 0x0006800001067983 */ /* 0x000f240000300a00 */
[C---:B----4-:R-:W-:Y:S02]  /*b410*/  HMMA.16816.F32 R4, R16.reuse, R6, R8 ;  /* 0x000000061004723c */ /* 0x050fe40000001808 */
[----:B------:R-:W4:Y:S04]  /*b420*/  LDL.LU.64 R10, [R1+0x678] ;  /* 0x00067800010a7983 */ /* 0x000f280000300a00 */
[----:B------:R-:W4:Y:S11]  /*b430*/  LDL.LU.64 R8, [R1+0x670] ;  /* 0x0006700001087983 */ /* 0x000f360000300a00 */
[----:B------:R-:W-:Y:S06]  /*b440*/  @!UPT UIADD3 URZ, URZ, URZ, URZ ;  /* 0x0000003f3f3ff290 */ /* 0x000fec000fffe03f */
[----:B------:R-:W-:Y:S04]  /*b450*/  STL.64 [R1+0x350], R4 ;  /* 0x0003500401007387 */ /* 0x000fe80000100a00 */
[----:B------:R0:W-:Y:S04]  /*b460*/  STL.64 [R1+0x358], R6 ;  /* 0x0003580601007387 */ /* 0x0001e80000100a00 */
[----:B0-----:R-:W4:Y:S02]  /*b470*/  LDL.LU.64 R6, [R1+0x668] ;  /* 0x0006680001067983 */ /* 0x001f240000300a00 */
[----:B----4-:R-:W-:Y:S11]  /*b480*/  HMMA.16816.F32 R8, R16, R6, R8 ;  /* 0x000000061008723c */ /* 0x010ff60000001808 */
[----:B------:R-:W-:Y:S11]  /*b490*/  @!UPT UIADD3 URZ, URZ, URZ, URZ ;  /* 0x0000003f3f3ff290 */ /* 0x000ff6000fffe03f */
[----:B------:R-:W-:Y:S01]  /*b4a0*/  @!UPT UIADD3 URZ, URZ, URZ, URZ ;  /* 0x0000003f3f3ff290 */ /* 0x000fe2000fffe03f */
[----:B------:R0:W-:Y:S04]  /*b4b0*/  STL.64 [R1+0x340], R8 ;  /* 0x0003400801007387 */ /* 0x0001e80000100a00 */
[----:B------:R-:W-:Y:S04]  /*b4c0*/  STL.64 [R1+0x348], R10 ;  /* 0x0003480a01007387 */ /* 0x000fe80000100a00 */
[----:B------:R-:W4:Y:S01]  /*b4d0*/  LDL.LU R4, [R1+0x180] ;  /* 0x0001800001047983 */ /* 0x000f220000300800 */
[----:B0-----:R-:W-:-:S03]  /*b4e0*/  IMAD.MOV.U32 R9, RZ, RZ, R6 ;  /* 0x000000ffff097224 */ /* 0x001fc600078e0006 */
[----:B------:R-:W4:Y:S01]  /*b4f0*/  LDL.LU R5, [R1+0x184] ;  /* 0x0001840001057983 */ /* 0x000f220000300800 */
[----:B------:R-:W-:-:S03]  /*b500*/  IMAD.MOV.U32 R8, RZ, RZ, R7 ;  /* 0x000000ffff087224 */ /* 0x000fc600078e0007 */
[----:B------:R-:W3:Y:S04]  /*b510*/  LDL.LU R6, [R1+0x188] ;  /* 0x0001880001067983 */ /* 0x000ee80000300800 */
[----:B------:R-:W3:Y:S01]  /*b520*/  LDL.LU R7, [R1+0x18c] ;  /* 0x00018c0001077983 */ /* 0x000ee20000300800 */
[----:B--2---:R-:W-:Y:S03]  /*b530*/  HMMA.16816.F32 R24, R16, R14, R24 ;  /* 0x0000000e1018723c */ /* 0x004fe60000001818 */
[----:B---3--:R0:W-:Y:S04]  /*b540*/  STL.64 [R1+0x5b0], R6 ;  /* 0x0005b00601007387 */ /* 0x0081e80000100a00 */
[----:B----4-:R1:W-:Y:S04]  /*b550*/  STL.64 [R1+0x5a8], R4 ;  /* 0x0005a80401007387 */ /* 0x0103e80000100a00 */
[----:B0-----:R-:W2:Y:S04]  /*b560*/  LDL R6, [R1+0x28] ;  /* 0x0000280001067983 */ /* 0x001ea80000100800 */
[----:B------:R-:W2:Y:S01]  /*b570*/  LDL R7, [R1+0x2c] ;  /* 0x00002c0001077983 */ /* 0x000ea20000100800 */
[----:B-1----:R-:W-:-:S07]  /*b580*/  IMAD.MOV.U32 R5, RZ, RZ, R14 ;  /* 0x000000ffff057224 */ /* 0x002fce00078e000e */
[----:B------:R-:W-:Y:S01]  /*b590*/  STL.64 [R1+0x300], R24 ;  /* 0x0003001801007387 */ /* 0x000fe20000100a00 */
[----:B------:R-:W-:-:S03]  /*b5a0*/  IMAD.MOV.U32 R4, RZ, RZ, R15 ;  /* 0x000000ffff047224 */ /* 0x000fc600078e000f */
[----:B------:R0:W-:Y:S04]  /*b5b0*/  STL.64 [R1+0x308], R26 ;  /* 0x0003081a01007387 */ /* 0x0001e80000100a00 */
[----:B0-----:R-:W3:Y:S04]  /*b5c0*/  LDL.LU.64 R26, [R1+0x660] ;  /* 0x00066000011a7983 */ /* 0x001ee80000300a00 */
[----:B------:R-:W3:Y:S04]  /*b5d0*/  LDL.LU.64 R24, [R1+0x658] ;  /* 0x0006580001187983 */ /* 0x000ee80000300a00 */
[----:B------:R-:W2:Y:S04]  /*b5e0*/  LDL.LU.64 R14, [R1+0x650] ;  /* 0x00065000010e7983 */ /* 0x000ea80000300a00 */
[----:B------:R-:W2:Y:S02]  /*b5f0*/  LDL.LU.64 R12, [R1+0x648] ;  /* 0x00064800010c7983 */ /* 0x000ea40000300a00 */
[----:B--2---:R-:W-:Y:S11]  /*b600*/  HMMA.16816.F32 R12, R16, R6, R12 ;  /* 0x00000006100c723c */ /* 0x004ff6000000180c */
[----:B------:R-:W-:Y:S11]  /*b610*/  @!UPT UIADD3 URZ, URZ, URZ, URZ ;  /* 0x0000003f3f3ff290 */ /* 0x000ff6000fffe03f */
[----:B------:R-:W-:Y:S01]  /*b620*/  @!UPT UIADD3 URZ, URZ, URZ, URZ ;  /* 0x0000003f3f3ff290 */ /* 0x000fe2000fffe03f */
[----:B------:R-:W-:Y:S04]  /*b630*/  STL.64 [R1+0x2f0], R12 ;  /* 0x0002f00c01007387 */ /* 0x000fe80000100a00 */
[----:B------:R0:W-:Y:S04]  /*b640*/  STL.64 [R1+0x2f8], R14 ;  /* 0x0002f80e01007387 */ /* 0x0001e80000100a00 */
[----:B0-----:R-:W3:Y:S04]  /*b650*/  LDL.LU.64 R14, [R1+0x640] ;  /* 0x00064000010e7983 */ /* 0x001ee80000300a00 */
[----:B------:R0:W-:Y:S02]  /*b660*/  STL.64 [R1+0x5c0], R6 ;  /* 0x0005c00601007387 */ /* 0x0001e40000100a00 */
[----:B0-----:R-:W-:-:S02]  /*b670*/  IMAD.MOV.U32 R6, RZ, RZ, R5 ;  /* 0x000000ffff067224 */ /* 0x001fc400078e0005 */
[----:B------:R-:W-:Y:S01]  /*b680*/  IMAD.MOV.U32 R7, RZ, RZ, R4 ;  /* 0x000000ffff077224 */ /* 0x000fe200078e0004 */
[C---:B---3--:R-:W-:Y:S01]  /*b690*/  HMMA.16816.F32 R12, R16.reuse, R14, R24 ;  /* 0x0000000e100c723c */ /* 0x048fe20000001818 */
[----:B------:R-:W2:Y:S11]  /*b6a0*/  LDL.LU.64 R26, [R1+0x638] ;  /* 0x00063800011a7983 */ /* 0x000eb60000300a00 */
[----:B------:R-:W-:Y:S11]  /*b6b0*/  @!UPT UIADD3 URZ, URZ, URZ, URZ ;  /* 0x0000003f3f3ff290 */ /* 0x000ff6000fffe03f */
[----:B------:R-:W-:Y:S04]  /*b6c0*/  STL.64 [R1+0x2e0], R12 ;  /* 0x0002e00c01007387 */ /* 0x000fe80000100a00 */
[----:B------:R0:W-:Y:S04]  /*b6d0*/  STL.64 [R1+0x2e8], R14 ;  /* 0x0002e80e01007387 */ /* 0x0001e80000100a00 */
[----:B0-----:R-:W3:Y:S04]  /*b6e0*/  LDL.LU.64 R14, [R1+0x630] ;  /* 0x00063000010e7983 */ /* 0x001ee80000300a00 */
[----:B------:R-:W3:Y:S04]  /*b6f0*/  LDL.LU.64 R12, [R1+0x628] ;  /* 0x00062800010c7983 */ /* 0x000ee80000300a00 */
[----:B------:R0:W-:Y:S04]  /*b700*/  STL.64 [R1+0x5d8], R6 ;  /* 0x0005d80601007387 */ /* 0x0001e80000100a00 */
[----:B------:R-:W4:Y:S04]  /*b710*/  LDL.LU R4, [R1+0x200] ;  /* 0x0002000001047983 */ /* 0x000f280000300800 */
[----:B------:R-:W4:Y:S04]  /*b720*/  LDL.LU R5, [R1+0x204] ;  /* 0x0002040001057983 */ /* 0x000f280000300800 */
[----:B0-----:R-:W4:Y:S04]  /*b730*/  LDL.LU R6, [R1+0x208] ;  /* 0x0002080001067983 */ /* 0x001f280000300800 */
[----:B------:R-:W4:Y:S02]  /*b740*/  LDL.LU R7, [R1+0x20c] ;  /* 0x00020c0001077983 */ /* 0x000f240000300800 */
[----:B----4-:R-:W-:Y:S11]  /*b750*/  HMMA.16816.F32 R4, R16, R22, R4 ;  /* 0x000000161004723c */ /* 0x010ff60000001804 */
[----:B------:R-:W-:Y:S11]  /*b760*/  @!UPT UIADD3 URZ, URZ, URZ, URZ ;  /* 0x0000003f3f3ff290 */ /* 0x000ff6000fffe03f */
[----:B------:R-:W-:Y:S01]  /*b770*/  @!UPT UIADD3 URZ, URZ, URZ, URZ ;  /* 0x0000003f3f3ff290 */ /* 0x000fe2000fffe03f */
[----:B------:R-:W-:Y:S04]  /*b780*/  STL.64 [R1+0x2d0], R4 ;  /* 0x0002d00401007387 */ /* 0x000fe80000100a00 */
[----:B------:R0:W-:Y:S02]  /*b790*/  STL.64 [R1+0x2d8], R6 ;  /* 0x0002d80601007387 */ /* 0x0001e40000100a00 */
[----:B0-----:R-:W-:Y:S02]  /*b7a0*/  IMAD.MOV.U32 R6, RZ, RZ, R9 ;  /* 0x000000ffff067224 */ /* 0x001fe400078e0009 */
[----:B------:R-:W-:Y:S02]  /*b7b0*/  IMAD.MOV.U32 R7, RZ, RZ, R8 ;  /* 0x000000ffff077224 */ /* 0x000fe400078e0008 */
[----:B------:R-:W4:Y:S04]  /*b7c0*/  LDL.LU R8, [R1+0x1e0] ;  /* 0x0001e00001087983 */ /* 0x000f280000300800 */
[----:B------:R-:W4:Y:S04]  /*b7d0*/  LDL.LU R9, [R1+0x1e4] ;  /* 0x0001e40001097983 */ /* 0x000f280000300800 */
[----:B------:R-:W4:Y:S04]  /*b7e0*/  LDL.LU R10, [R1+0x1e8] ;  /* 0x0001e800010a7983 */ /* 0x000f280000300800 */
[----:B------:R-:W4:Y:S04]  /*b7f0*/  LDL.LU R11, [R1+0x1ec] ;  /* 0x0001ec00010b7983 */ /* 0x000f280000300800 */
[----:B------:R-:W-:Y:S04]  /*b800*/  STL.64 [R1+0x5f0], R6 ;  /* 0x0005f00601007387 */ /* 0x000fe80000100a00 */
[----:B------:R0:W-:Y:S04]  /*b810*/  STL.64 [R1+0x5a0], R22 ;  /* 0x0005a01601007387 */ /* 0x0001e80000100a00 */
[----:B0-----:R-:W2:Y:S04]  /*b820*/  LDL.LU.64 R22, [R1+0x18] ;  /* 0x0000180001167983 */ /* 0x001ea80000300a00 */
[----:B--2---:R0:W-:Y:S04]  /*b830*/  STL.64 [R1+0x5b8], R22 ;  /* 0x0005b81601007387 */ /* 0x0041e80000100a00 */
[----:B------:R-:W2:Y:S04]  /*b840*/  LDL.LU R20, [R1+0x190] ;  /* 0x0001900001147983 */ /* 0x000ea80000300800 */
[----:B------:R-:W2:Y:S01]  /*b850*/  LDL.LU R21, [R1+0x194] ;  /* 0x0001940001157983 */ /* 0x000ea20000300800 */
[----:B0-----:R-:W-:-:S03]  /*b860*/  IMAD.MOV.U32 R22, RZ, RZ, R27 ;  /* 0x000000ffff167224 */ /* 0x001fc600078e001b */
[----:B------:R-:W2:Y:S01]  /*b870*/  LDL.LU R27, [R1+0x624] ;  /* 0x00062400011b7983 */ /* 0x000ea20000300800 */
[----:B------:R-:W-:-:S03]  /*b880*/  IMAD.MOV.U32 R23, RZ, RZ, R26 ;  /* 0x000000ffff177224 */ /* 0x000fc600078e001a */
[----:B------:R-:W2:Y:S04]  /*b890*/  LDL.LU R26, [R1+0x620] ;  /* 0x00062000011a7983 */ /* 0x000ea80000300800 */
[----:B------:R-:W2:Y:S04]  /*b8a0*/  LDL.LU R4, [R1+0x1c0] ;  /* 0x0001c00001047983 */ /* 0x000ea80000300800 */
[----:B------:R-:W2:Y:S04]  /*b8b0*/  LDL.LU R5, [R1+0x1c4] ;  /* 0x0001c40001057983 */ /* 0x000ea80000300800 */
[----:B------:R-:W2:Y:S04]  /*b8c0*/  LDL.LU R6, [R1+0x1c8] ;  /* 0x0001c80001067983 */ /* 0x000ea80000300800 */
[----:B------:R-:W2:Y:S04]  /*b8d0*/  LDL.LU R7, [R1+0x1cc] ;  /* 0x0001cc0001077983 */ /* 0x000ea80000300800 */
[----:B--2---:R-:W-:Y:S04]  /*b8e0*/  STL.64 [R1+0x600], R6 ;  /* 0x0006000601007387 */ /* 0x004fe80000100a00 */
[----:B------:R-:W-:Y:S04]  /*b8f0*/  STL.64 [R1+0x5f8], R4 ;  /* 0x0005f80401007387 */ /* 0x000fe80000100a00 */
[----:B------:R-:W-:Y:S04]  /*b900*/  STL.64 [R1+0x5d0], R22 ;  /* 0x0005d01601007387 */ /* 0x000fe80000100a00 */
[----:B------:R0:W-:Y:S04]  /*b910*/  STL.64 [R1+0x5c8], R20 ;  /* 0x0005c81401007387 */ /* 0x0001e80000100a00 */
[----:B0-----:R-:W2:Y:S04]  /*b920*/  LDL.LU R20, [R1+0x1a0] ;  /* 0x0001a00001147983 */ /* 0x001ea80000300800 */
[----:B------:R-:W2:Y:S04]  /*b930*/  LDL.LU R21, [R1+0x1a4] ;  /* 0x0001a40001157983 */ /* 0x000ea80000300800 */
[----:B------:R-:W2:Y:S04]  /*b940*/  LDL.LU R22, [R1+0x1a8] ;  /* 0x0001a80001167983 */ /* 0x000ea80000300800 */
[----:B------:R-:W2:Y:S04]  /*b950*/  LDL.LU R23, [R1+0x1ac] ;  /* 0x0001ac0001177983 */ /* 0x000ea80000300800 */
[----:B--2---:R0:W-:Y:S04]  /*b960*/  STL.64 [R1+0x5e8], R22 ;  /* 0x0005e81601007387 */ /* 0x0041e80000100a00 */
[----:B------:R1:W-:Y:S01]  /*b970*/  STL.64 [R1+0x5e0], R20 ;  /* 0x0005e01401007387 */ /* 0x0003e20000100a00 */
[----:B0-----:R-:W-:-:S02]  /*b980*/  IMAD.MOV.U32 R22, RZ, RZ, R26 ;  /* 0x000000ffff167224 */ /* 0x001fc400078e001a */
[----:B------:R-:W-:Y:S01]  /*b990*/  IMAD.MOV.U32 R23, RZ, RZ, R27 ;  /* 0x000000ffff177224 */ /* 0x000fe200078e001b */
[----:B-1----:R-:W2:Y:S04]  /*b9a0*/  LDL.LU R20, [R1+0x1b0] ;  /* 0x0001b00001147983 */ /* 0x002ea80000300800 */
[----:B------:R-:W2:Y:S04]  /*b9b0*/  LDL.LU R21, [R1+0x1b4] ;  /* 0x0001b40001157983 */ /* 0x000ea80000300800 */
[----:B------:R-:W4:Y:S04]  /*b9c0*/  LDL.LU R26, [R1+0x61c] ;  /* 0x00061c00011a7983 */ /* 0x000f280000300800 */
[----:B------:R-:W4:Y:S04]  /*b9d0*/  LDL.LU R27, [R1+0x618] ;  /* 0x00061800011b7983 */ /* 0x000f280000300800 */
[----:B------:R-:W-:Y:S01]  /*b9e0*/  STL.64 [R1+0x610], R22 ;  /* 0x0006101601007387 */ /* 0x000fe20000100a00 */
[----:B----4-:R-:W-:Y:S03]  /*b9f0*/  HMMA.16816.F32 R16, R16, R26, R8 ;  /* 0x0000001a1010723c */ /* 0x010fe60000001808 */
[----:B--2---:R0:W-:Y:S04]  /*ba00*/  STL.64 [R1+0x608], R20 ;  /* 0x0006081401007387 */ /* 0x0041e80000100a00 */
[----:B0-----:R-:W3:Y:S04]  /*ba10*/  LDL.LU R20, [R1+0x1d0] ;  /* 0x0001d00001147983 */ /* 0x001ee80000300800 */
[----:B------:R-:W3:Y:S04]  /*ba20*/  LDL.LU R21, [R1+0x1d4] ;  /* 0x0001d40001157983 */ /* 0x000ee80000300800 */
[----:B------:R-:W3:Y:S04]  /*ba30*/  LDL.LU R22, [R1+0x1d8] ;  /* 0x0001d80001167983 */ /* 0x000ee80000300800 */
[----:B------:R-:W3:Y:S04]  /*ba40*/  LDL.LU R23, [R1+0x1dc] ;  /* 0x0001dc0001177983 */ /* 0x000ee80000300800 */
[----:B------:R0:W-:Y:S04]  /*ba50*/  STL.64 [R1+0x598], R26 ;  /* 0x0005981a01007387 */ /* 0x0001e80000100a00 */
[----:B------:R-:W2:Y:S04]  /*ba60*/  LDL.LU R8, [R1+0x160] ;  /* 0x0001600001087983 */ /* 0x000ea80000300800 */
[----:B------:R1:W-:Y:S04]  /*ba70*/  STL.64 [R1+0x2a0], R16 ;  /* 0x0002a01001007387 */ /* 0x0003e80000100a00 */
[----:B------:R4:W-:Y:S04]  /*ba80*/  STL.64 [R1+0x2a8], R18 ;  /* 0x0002a81201007387 */ /* 0x0009e80000100a00 */
[----:B------:R-:W2:Y:S04]  /*ba90*/  LDL.LU R9, [R1+0x164] ;  /* 0x0001640001097983 */ /* 0x000ea80000300800 */
[----:B------:R-:W2:Y:S04]  /*baa0*/  LDL.LU R10, [R1+0x168] ;  /* 0x00016800010a7983 */ /* 0x000ea80000300800 */
[----:B------:R-:W2:Y:S04]  /*bab0*/  LDL.LU R11, [R1+0x16c] ;  /* 0x00016c00010b7983 */ /* 0x000ea80000300800 */
[----:B------:R-:W2:Y:S04]  /*bac0*/  LDL.LU R24, [R1+0x170] ;  /* 0x0001700001187983 */ /* 0x000ea80000300800 */
[----:B------:R-:W2:Y:S04]  /*bad0*/  LDL.LU R25, [R1+0x174] ;  /* 0x0001740001197983 */ /* 0x000ea80000300800 */
[----:B0-----:R-:W2:Y:S04]  /*bae0*/  LDL.LU R26, [R1+0x178] ;  /* 0x00017800011a7983 */ /* 0x001ea80000300800 */
[----:B------:R-:W2:Y:S04]  /*baf0*/  LDL.LU R27, [R1+0x17c] ;  /* 0x00017c00011b7983 */ /* 0x000ea80000300800 */
[----:B-1----:R-:W2:Y:S04]  /*bb00*/  LDL.LU R16, [R1+0x130] ;  /* 0x0001300001107983 */ /* 0x002ea80000300800 */
[----:B------:R-:W2:Y:S04]  /*bb10*/  LDL.LU R17, [R1+0x134] ;  /* 0x0001340001117983 */ /* 0x000ea80000300800 */
[----:B----4-:R-:W4:Y:S04]  /*bb20*/  LDL.LU R18, [R1+0x138] ;  /* 0x0001380001127983 */ /* 0x010f280000300800 */
[----:B------:R-:W4:Y:S01]  /*bb30*/  LDL.LU R19, [R1+0x13c] ;  /* 0x00013c0001137983 */ /* 0x000f220000300800 */
[----:B------:R-:W-:-:S02]  /*bb40*/  IMAD.MOV.U32 R6, RZ, RZ, R3 ;  /* 0x000000ffff067224 */ /* 0x000fc400078e0003 */
[----:B------:R-:W-:-:S07]  /*bb50*/  IMAD.MOV.U32 R7, RZ, RZ, R2 ;  /* 0x000000ffff077224 */ /* 0x000fce00078e0002 */
[C---:B---3--:R-:W-:Y:S01]  /*bb60*/  HMMA.16816.F32 R4, R12.reuse, R6, R20 ;  /* 0x000000060c04723c */ /* 0x048fe20000001814 */
[----:B----4-:R0:W-:Y:S04]  /*bb70*/  STL.64 [R1+0x560], R18 ;  /* 0x0005601201007387 */ /* 0x0101e80000100a00 */
[----:B--2---:R-:W-:Y:S04]  /*bb80*/  STL.64 [R1+0x558], R16 ;  /* 0x0005581001007387 */ /* 0x004fe80000100a00 */
[----:B0-----:R-:W2:Y:S04]  /*bb90*/  LDL.LU.64 R18, [R1+0x58] ;  /* 0x0000580001127983 */ /* 0x001ea80000300a00 */
[----:B------:R-:W3:Y:S04]  /*bba0*/  LDL.LU.64 R22, [R1+0x610] ;  /* 0x0006100001167983 */ /* 0x000ee80000300a00 */
[----:B------:R-:W3:Y:S06]  /*bbb0*/  LDL.LU.64 R20, [R1+0x608] ;  /* 0x0006080001147983 */ /* 0x000eec0000300a00 */
[----:B------:R-:W-:Y:S04]  /*bbc0*/  STL.64 [R1+0x290], R4 ;  /* 0x0002900401007387 */ /* 0x000fe80000100a00 */
[----:B------:R0:W-:Y:S04]  /*bbd0*/  STL.64 [R1+0x298], R6 ;  /* 0x0002980601007387 */ /* 0x0001e80000100a00 */
[----:B0-----:R-:W2:Y:S04]  /*bbe0*/  LDL.LU.64 R6, [R1+0x600] ;  /* 0x0006000001067983 */ /* 0x001ea80000300a00 */
[----:B------:R-:W2:Y:S02]  /*bbf0*/  LDL.LU.64 R4, [R1+0x5f8] ;  /* 0x0005f80001047983 */ /* 0x000ea40000300a00 */
[C---:B--2---:R-:W-:Y:S11]  /*bc00*/  HMMA.16816.F32 R4, R12.reuse, R18, R4 ;  /* 0x000000120c04723c */ /* 0x044ff60000001804 */
[----:B------:R-:W-:Y:S11]  /*bc10*/  @!UPT UIADD3 URZ, URZ, URZ, URZ ;  /* 0x0000003f3f3ff290 */ /* 0x000ff6000fffe03f */
[----:B------:R-:W-:Y:S01]  /*bc20*/  @!UPT UIADD3 URZ, URZ, URZ, URZ ;  /* 0x0000003f3f3ff290 */ /* 0x000fe2000fffe03f */
[----:B------:R-:W-:Y:S04]  /*bc30*/  STL.64 [R1+0x280], R4 ;  /* 0x0002800401007387 */ /* 0x000fe80000100a00 */
[----:B------:R0:W-:Y:S04]  /*bc40*/  STL.64 [R1+0x288], R6 ;  /* 0x0002880601007387 */ /* 0x0001e80000100a00 */
[----:B0-----:R-:W3:Y:S04]  /*bc50*/  LDL.LU.64 R6, [R1+0x5f0] ;  /* 0x0005f00001067983 */ /* 0x001ee80000300a00 */
[----:B------:R0:W-:Y:S04]  /*bc60*/  STL.64 [R1+0x570], R18 ;  /* 0x0005701201007387 */ /* 0x0001e80000100a00 */
[----:B0-----:R-:W2:Y:S01]  /*bc70*/  LDL.LU.64 R18, [R1+0x68] ;  /* 0x0000680001127983 */ /* 0x001ea20000300a00 */
        /* <DEDUP_REMOVED lines=21> */
[C---:B---3--:R-:W-:Y:S11]  /*bdd0*/  HMMA.16816.F32 R4, R12.reuse, R22, R4 ;  /* 0x000000160c04723c */ /* 0x048ff60000001804 */
[----:B------:R-:W-:Y:S11]  /*bde0*/  @!UPT UIADD3 URZ, URZ, URZ, URZ ;  /* 0x0000003f3f3ff290 */ /* 0x000ff6000fffe03f */
[----:B------:R-:W-:Y:S01]  /*bdf0*/  @!UPT UIADD3 URZ, URZ, URZ, URZ ;  /* 0x0000003f3f3ff290 */ /* 0x000fe2000fffe03f */
[----:B------:R-:W-:Y:S04]  /*be00*/  STL.64 [R1+0x200], R4 ;  /* 0x0002000401007387 */ /* 0x000fe80000100a00 */
[----:B------:R0:W-:Y:S02]  /*be10*/  STL.64 [R1+0x208], R6 ;  /* 0x0002080601007387 */ /* 0x0001e40000100a00 */
[----:B0-----:R-:W-:Y:S02]  /*be20*/  IMAD.MOV.U32 R7, RZ, RZ, R22 ;  /* 0x000000ffff077224 */ /* 0x001fe400078e0016 */
[----:B------:R-:W-:Y:S02]  /*be30*/  IMAD.MOV.U32 R6, RZ, RZ, R23 ;  /* 0x000000ffff067224 */ /* 0x000fe400078e0017 */
[----:B------:R-:W3:Y:S04]  /*be40*/  LDL.LU.64 R22, [R1+0x5a0] ;  /* 0x0005a00001167983 */ /* 0x000ee80000300a00 */
[----:B------:R0:W-:Y:S04]  /*be50*/  STL.64 [R1+0x550], R6 ;  /* 0x0005500601007387 */ /* 0x0001e80000100a00 */
[----:B0-----:R-:W4:Y:S04]  /*be60*/  LDL.LU.64 R6, [R1+0x48] ;  /* 0x0000480001067983 */ /* 0x001f280000300a00 */
[----:B----4-:R0:W-:Y:S04]  /*be70*/  STL.64 [R1+0x568], R6 ;  /* 0x0005680601007387 */ /* 0x0101e80000100a00 */
[----:B------:R-:W4:Y:S04]  /*be80*/  LDL.LU R4, [R1+0x140] ;  /* 0x0001400001047983 */ /* 0x000f280000300800 */
[----:B------:R-:W4:Y:S04]  /*be90*/  LDL.LU R5, [R1+0x144] ;  /* 0x0001440001057983 */ /* 0x000f280000300800 */
[----:B0-----:R-:W2:Y:S04]  /*bea0*/  LDL.LU R6, [R1+0x148] ;  /* 0x0001480001067983 */ /* 0x001ea80000300800 */
[----:B------:R-:W2:Y:S01]  /*beb0*/  LDL.LU R7, [R1+0x14c] ;  /* 0x00014c0001077983 */ /* 0x000ea20000300800 */
[C---:B---3--:R-:W-:Y:S03]  /*bec0*/  HMMA.16816.F32 R24, R12.reuse, R22, R24 ;  /* 0x000000160c18723c */ /* 0x048fe60000001818 */
[----:B--2---:R-:W-:Y:S04]  /*bed0*/  STL.64 [R1+0x580], R6 ;  /* 0x0005800601007387 */ /* 0x004fe80000100a00 */
[----:B----4-:R0:W-:Y:S04]  /*bee0*/  STL.64 [R1+0x578], R4 ;  /* 0x0005780401007387 */ /* 0x0101e80000100a00 */
[----:B0-----:R-:W2:Y:S04]  /*bef0*/  LDL.LU R4, [R1+0x150] ;  /* 0x0001500001047983 */ /* 0x001ea80000300800 */
[----:B------:R-:W2:Y:S04]  /*bf00*/  LDL.LU R5, [R1+0x154] ;  /* 0x0001540001057983 */ /* 0x000ea80000300800 */
[----:B------:R-:W2:Y:S04]  /*bf10*/  LDL.LU R6, [R1+0x158] ;  /* 0x0001580001067983 */ /* 0x000ea80000300800 */
[----:B------:R-:W2:Y:S04]  /*bf20*/  LDL.LU R7, [R1+0x15c] ;  /* 0x00015c0001077983 */ /* 0x000ea80000300800 */
[----:B------:R-:W-:Y:S04]  /*bf30*/  STL.64 [R1+0x1f0], R24 ;  /* 0x0001f01801007387 */ /* 0x000fe80000100a00 */
[----:B------:R0:W-:Y:S04]  /*bf40*/  STL.64 [R1+0x1f8], R26 ;  /* 0x0001f81a01007387 */ /* 0x0001e80000100a00 */
[----:B0-----:R-:W3:Y:S02]  /*bf50*/  LDL.LU.64 R26, [R1+0x598] ;  /* 0x00059800011a7983 */ /* 0x001ee40000300a00 */
[----:B---3--:R-:W-:Y:S02]  /*bf60*/  HMMA.16816.F32 R12, R12, R26, R8 ;  /* 0x0000001a0c0c723c */ /* 0x008fe40000001808 */
[----:B------:R-:W2:Y:S04]  /*bf70*/  LDL.LU.64 R10, [R1+0x590] ;  /* 0x00059000010a7983 */ /* 0x000ea80000300a00 */
[----:B------:R-:W2:Y:S01]  /*bf80*/  LDL.LU.64 R8, [R1+0x588] ;  /* 0x0005880001087983 */ /* 0x000ea20000300a00 */
[----:B------:R-:W-:-:S02]  /*bf90*/  IMAD.MOV.U32 R29, RZ, RZ, R18 ;  /* 0x000000ffff1d7224 */ /* 0x000fc400078e0012 */
[----:B------:R-:W-:Y:S11]  /*bfa0*/  IMAD.MOV.U32 R28, RZ, RZ, R19 ;  /* 0x000000ffff1c7224 */ /* 0x000ff600078e0013 */
[----:B------:R-:W-:Y:S03]  /*bfb0*/  @!UPT UIADD3 URZ, URZ, URZ, URZ ;  /* 0x0000003f3f3ff290 */ /* 0x000fe6000fffe03f */
[----:B------:R0:W-:Y:S04]  /*bfc0*/  STL.64 [R1+0x1d0], R12 ;  /* 0x0001d00c01007387 */ /* 0x0001e80000100a00 */
[----:B------:R1:W-:Y:S04]  /*bfd0*/  STL.64 [R1+0x1d8], R14 ;  /* 0x0001d80e01007387 */ /* 0x0003e80000100a00 */
[----:B0-----:R-:W3:Y:S04]  /*bfe0*/  LDL.LU R12, [R1+0x120] ;  /* 0x00012000010c7983 */ /* 0x001ee80000300800 */
[----:B------:R-:W3:Y:S04]  /*bff0*/  LDL.LU R13, [R1+0x124] ;  /* 0x00012400010d7983 */ /* 0x000ee80000300800 */
[----:B-1----:R-:W3:Y:S04]  /*c000*/  LDL.LU R14, [R1+0x128] ;  /* 0x00012800010e7983 */ /* 0x002ee80000300800 */
[----:B------:R-:W3:Y:S01]  /*c010*/  LDL.LU R15, [R1+0x12c] ;  /* 0x00012c00010f7983 */ /* 0x000ee20000300800 */
        /* <DEDUP_REMOVED lines=17> */
[----:B------:R-:W4:Y:S04]  /*c130*/  LDL.LU.64 R24, [R1+0x380] ;  /* 0x0003800001187983 */ /* 0x000f280000300a00 */
[----:B------:R0:W-:Y:S01]  /*c140*/  STL.64 [R1+0x520], R26 ;  /* 0x0005201a01007387 */ /* 0x0001e20000100a00 */
[----:B--2---:R-:W-:Y:S01]  /*c150*/  HMMA.16816.F32 R16, R8, R6, R16 ;  /* 0x000000060810723c */ /* 0x004fe20000001810 */
[----:B------:R-:W-:-:S02]  /*c160*/  IMAD.MOV.U32 R21, RZ, RZ, R6 ;  /* 0x000000ffff157224 */ /* 0x000fc400078e0006 */
[----:B------:R-:W-:Y:S01]  /*c170*/  IMAD.MOV.U32 R20, RZ, RZ, R7 ;  /* 0x000000ffff147224 */ /* 0x000fe200078e0007 */
[----:B----4-:R-:W-:Y:S04]  /*c180*/  STL.64 [R1+0x518], R24 ;  /* 0x0005181801007387 */ /* 0x010fe80000100a00 */
[----:B0-----:R-:W2:Y:S04]  /*c190*/  LDL.LU.64 R26, [R1+0x28] ;  /* 0x00002800011a7983 */ /* 0x001ea80000300a00 */
[----:B------:R-:W4:Y:S04]  /*c1a0*/  LDL.LU.64 R6, [R1+0x550] ;  /* 0x0005500001067983 */ /* 0x000f280000300a00 */
[----:B------:R0:W-:Y:S04]  /*c1b0*/  STL.64 [R1+0x530], R22 ;  /* 0x0005301601007387 */ /* 0x0001e80000100a00 */
[----:B------:R-:W-:Y:S04]  /*c1c0*/  STL.64 [R1+0x528], R20 ;  /* 0x0005281401007387 */ /* 0x000fe80000100a00 */
[----:B0-----:R-:W3:Y:S04]  /*c1d0*/  LDL.LU.64 R22, [R1+0x38] ;  /* 0x0000380001167983 */ /* 0x001ee80000300a00 */
[----:B------:R0:W-:Y:S04]  /*c1e0*/  STL.64 [R1+0x420], R18 ;  /* 0x0004201201007387 */ /* 0x0001e80000100a00 */
[----:B0-----:R-:W2:Y:S04]  /*c1f0*/  LDL.LU.64 R18, [R1+0x390] ;  /* 0x0003900001127983 */ /* 0x001ea80000300a00 */
[----:B------:R0:W-:Y:S04]  /*c200*/  STL.64 [R1+0x418], R16 ;  /* 0x0004181001007387 */ /* 0x0001e80000100a00 */
[----:B--2---:R1:W-:Y:S04]  /*c210*/  STL.64 [R1+0x548], R18 ;  /* 0x0005481201007387 */ /* 0x0043e80000100a00 */
[----:B0-----:R-:W2:Y:S04]  /*c220*/  LDL.LU R16, [R1+0x110] ;  /* 0x0001100001107983 */ /* 0x001ea80000300800 */
[----:B------:R-:W2:Y:S04]  /*c230*/  LDL.LU R17, [R1+0x114] ;  /* 0x0001140001117983 */ /* 0x000ea80000300800 */
[----:B-1----:R-:W2:Y:S04]  /*c240*/  LDL.LU R18, [R1+0x118] ;  /* 0x0001180001127983 */ /* 0x002ea80000300800 */
[----:B------:R-:W2:Y:S01]  /*c250*/  LDL.LU R19, [R1+0x11c] ;  /* 0x00011c0001137983 */ /* 0x000ea20000300800 */
[----:B---3--:R-:W-:Y:S01]  /*c260*/  HMMA.16816.F32 R12, R8, R22, R12 ;  /* 0x00000016080c723c */ /* 0x008fe2000000180c */
[----:B------:R-:W-:-:S02]  /*c270*/  IMAD.MOV.U32 R5, RZ, RZ, R22 ;  /* 0x000000ffff057224 */ /* 0x000fc400078e0016 */
[----:B------:R-:W3:Y:S01]  /*c280*/  LDL.LU R20, [R1+0x100] ;  /* 0x0001000001147983 */ /* 0x000ee20000300800 */
[----:B------:R-:W-:-:S03]  /*c290*/  IMAD.MOV.U32 R4, RZ, RZ, R23 ;  /* 0x000000ffff047224 */ /* 0x000fc600078e0017 */
[----:B------:R-:W3:Y:S04]  /*c2a0*/  LDL.LU R21, [R1+0x104] ;  /* 0x0001040001157983 */ /* 0x000ee80000300800 */
[----:B------:R-:W3:Y:S04]  /*c2b0*/  LDL.LU R22, [R1+0x108] ;  /* 0x0001080001167983 */ /* 0x000ee80000300800 */
[----:B------:R-:W3:Y:S08]  /*c2c0*/  LDL.LU R23, [R1+0x10c] ;  /* 0x00010c0001177983 */ /* 0x000ef00000300800 */
[----:B------:R-:W-:Y:S04]  /*c2d0*/  STL.64 [R1+0x440], R14 ;  /* 0x0004400e01007387 */ /* 0x000fe80000100a00 */
[----:B------:R-:W-:Y:S01]  /*c2e0*/  STL.64 [R1+0x438], R12 ;  /* 0x0004380c01007387 */ /* 0x000fe20000100a00 */
[----:B--2---:R-:W-:Y:S11]  /*c2f0*/  HMMA.16816.F32 R16, R8, R26, R16 ;  /* 0x0000001a0810723c */ /* 0x004ff60000001810 */
[----:B------:R-:W-:Y:S11]  /*c300*/  @!UPT UIADD3 URZ, URZ, URZ, URZ ;  /* 0x0000003f3f3ff290 */ /* 0x000ff6000fffe03f */
[----:B------:R-:W-:Y:S01]  /*c310*/  @!UPT UIADD3 URZ, URZ, URZ, URZ ;  /* 0x0000003f3f3ff290 */ /* 0x000fe2000fffe03f */
[----:B------:R-:W-:Y:S04]  /*c320*/  STL.64 [R1+0x1e0], R16 ;  /* 0x0001e01001007387 */ /* 0x000fe80000100a00 */
[----:B------:R0:W-:Y:S04]  /*c330*/  STL.64 [R1+0x1e8], R18 ;  /* 0x0001e81201007387 */ /* 0x0001e80000100a00 */
[----:B0-----:R-:W2:Y:S01]  /*c340*/  LDL.LU.64 R18, [R1+0x548] ;  /* 0x0005480001127983 */ /* 0x001ea20000300a00 */
[----:B------:R-:W-:Y:S02]  /*c350*/  IMAD.MOV.U32 R17, RZ, RZ, R26 ;  /* 0x000000ffff117224 */ /* 0x000fe400078e001a */
[----:B------:R-:W-:-:S02]  /*c360*/  IMAD.MOV.U32 R16, RZ, RZ, R27 ;  /* 0x000000ffff107224 */ /* 0x000fc400078e001b */
[----:B----4-:R-:W-:Y:S01]  /*c370*/  IMAD.MOV.U32 R15, RZ, RZ, R6 ;  /* 0x000000ffff0f7224 */ /* 0x010fe200078e0006 */
[----:B--2---:R-:W-:Y:S04]  /*c380*/  STL.64 [R1+0x4b0], R18 ;  /* 0x0004b01201007387 */ /* 0x004fe80000100a00 */
[----:B------:R0:W-:Y:S04]  /*c390*/  STL.64 [R1+0x4a8], R16 ;  /* 0x0004a81001007387 */ /* 0x0001e80000100a00 */
[----:B0-----:R-:W2:Y:S01]  /*c3a0*/  LDL.LU.64 R16, [R1+0x388] ;  /* 0x0003880001107983 */ /* 0x001ea20000300a00 */
[----:B------:R-:W-:-:S02]  /*c3b0*/  IMAD.MOV.U32 R19, RZ, RZ, R4 ;  /* 0x000000ffff137224 */ /* 0x000fc400078e0004 */
[----:B------:R-:W-:Y:S01]  /*c3c0*/  IMAD.MOV.U32 R18, RZ, RZ, R5 ;  /* 0x000000ffff127224 */ /* 0x000fe200078e0005 */
[----:B------:R-:W4:Y:S01]  /*c3d0*/  LDL.LU R4, [R1+0xe0] ;  /* 0x0000e00001047983 */ /* 0x000f220000300800 */
[----:B------:R-:W-:-:S03]  /*c3e0*/  IMAD.MOV.U32 R14, RZ, RZ, R7 ;  /* 0x000000ffff0e7224 */ /* 0x000fc600078e0007 */
[----:B------:R-:W4:Y:S04]  /*c3f0*/  LDL.LU R5, [R1+0xe4] ;  /* 0x0000e40001057983 */ /* 0x000f280000300800 */
[----:B------:R-:W4:Y:S04]  /*c400*/  LDL.LU R6, [R1+0xe8] ;  /* 0x0000e80001067983 */ /* 0x000f280000300800 */
[----:B------:R-:W4:Y:S04]  /*c410*/  LDL.LU R7, [R1+0xec] ;  /* 0x0000ec0001077983 */ /* 0x000f280000300800 */
[----:B------:R-:W3:Y:S04]  /*c420*/  LDL.LU R24, [R1+0xf0] ;  /* 0x0000f00001187983 */ /* 0x000ee80000300800 */
[----:B------:R-:W3:Y:S04]  /*c430*/  LDL.LU R25, [R1+0xf4] ;  /* 0x0000f40001197983 */ /* 0x000ee80000300800 */
[----:B------:R-:W4:Y:S04]  /*c440*/  LDL.LU R26, [R1+0xf8] ;  /* 0x0000f800011a7983 */ /* 0x000f280000300800 */
[----:B------:R-:W4:Y:S04]  /*c450*/  LDL.LU R27, [R1+0xfc] ;  /* 0x0000fc00011b7983 */ /* 0x000f280000300800 */
[----:B------:R-:W-:Y:S04]  /*c460*/  STL.64 [R1+0x4c8], R18 ;  /* 0x0004c81201007387 */ /* 0x000fe80000100a00 */
[----:B--2---:R0:W-:Y:S04]  /*c470*/  STL.64 [R1+0x4c0], R16 ;  /* 0x0004c01001007387 */ /* 0x0041e80000100a00 */
[----:B0-----:R-:W2:Y:S04]  /*c480*/  LDL.LU R16, [R1+0xb0] ;  /* 0x0000b00001107983 */ /* 0x001ea80000300800 */
[----:B------:R-:W2:Y:S04]  /*c490*/  LDL.LU R17, [R1+0xb4] ;  /* 0x0000b40001117983 */ /* 0x000ea80000300800 */
[----:B------:R-:W2:Y:S04]  /*c4a0*/  LDL.LU R18, [R1+0xb8] ;  /* 0x0000b80001127983 */ /* 0x000ea80000300800 */
[----:B------:R-:W2:Y:S01]  /*c4b0*/  LDL.LU R19, [R1+0xbc] ;  /* 0x0000bc0001137983 */ /* 0x000ea20000300800 */
[----:B---3--:R-:W-:Y:S03]  /*c4c0*/  HMMA.16816.F32 R20, R8, R14, R20 ;  /* 0x0000000e0814723c */ /* 0x008fe60000001814 */
[----:B--2---:R0:W-:Y:S04]  /*c4d0*/  STL.64 [R1+0x4d8], R18 ;  /* 0x0004d81201007387 */ /* 0x0041e80000100a00 */
[----:B------:R-:W-:Y:S01]  /*c4e0*/  STL.64 [R1+0x4d0], R16 ;  /* 0x0004d01001007387 */ /* 0x000fe20000100a00 */
[----:B0-----:R-:W-:-:S02]  /*c4f0*/  IMAD.MOV.U32 R18, RZ, RZ, R3 ;  /* 0x000000ffff127224 */ /* 0x001fc400078e0003 */
[----:B------:R-:W-:Y:S01]  /*c500*/  IMAD.MOV.U32 R19, RZ, RZ, R2 ;  /* 0x000000ffff137224 */ /* 0x000fe200078e0002 */
[----:B------:R-:W2:Y:S04]  /*c510*/  LDL.LU R3, [R1+0x544] ;  /* 0x0005440001037983 */ /* 0x000ea80000300800 */
[----:B------:R-:W3:Y:S04]  /*c520*/  LDL.LU R2, [R1+0x540] ;  /* 0x0005400001027983 */ /* 0x000ee80000300800 */
[----:B------:R0:W-:Y:S02]  /*c530*/  STL.64 [R1+0x4f0], R18 ;  /* 0x0004f01201007387 */ /* 0x0001e40000100a00 */
[----:B0-----:R-:W-:-:S02]  /*c540*/  IMAD.MOV.U32 R18, RZ, RZ, R29 ;  /* 0x000000ffff127224 */ /* 0x001fc400078e001d */
[----:B------:R-:W2:Y:S01]  /*c550*/  LDL.LU R29, [R1+0x53c] ;  /* 0x00053c00011d7983 */ /* 0x000ea20000300800 */
[----:B------:R-:W-:-:S03]  /*c560*/  IMAD.MOV.U32 R19, RZ, RZ, R28 ;  /* 0x000000ffff137224 */ /* 0x000fc600078e001c */
[----:B------:R-:W2:Y:S04]  /*c570*/  LDL.LU R28, [R1+0x538] ;  /* 0x00053800011c7983 */ /* 0x000ea80000300800 */
[----:B------:R-:W-:Y:S04]  /*c580*/  STL.64 [R1+0x2c0], R20 ;  /* 0x0002c01401007387 */ /* 0x000fe80000100a00 */
[----:B------:R0:W-:Y:S04]  /*c590*/  STL.64 [R1+0x2c8], R22 ;  /* 0x0002c81601007387 */ /* 0x0001e80000100a00 */
[----:B0-----:R-:W4:Y:S04]  /*c5a0*/  LDL.LU.64 R22, [R1+0x530] ;  /* 0x0005300001167983 */ /* 0x001f280000300a00 */
[----:B------:R-:W2:Y:S04]  /*c5b0*/  LDL.LU.64 R20, [R1+0x528] ;  /* 0x0005280001147983 */ /* 0x000ea80000300a00 */
        /* <DEDUP_REMOVED lines=8> */
[----:B------:R-:W2:Y:S04]  /*c640*/  LDL.LU R13, [R1+0xc4] ;  /* 0x0000c400010d7983 */ /* 0x000ea80000300800 */
[----:B------:R-:W2:Y:S04]  /*c650*/  LDL.LU R14, [R1+0xc8] ;  /* 0x0000c800010e7983 */ /* 0x000ea80000300800 */
[----:B------:R-:W2:Y:S01]  /*c660*/  LDL.LU R15, [R1+0xcc] ;  /* 0x0000cc00010f7983 */ /* 0x000ea20000300800 */
[C---:B----4-:R-:W-:Y:S03]  /*c670*/  HMMA.16816.F32 R24, R8.reuse, R22, R24 ;  /* 0x000000160818723c */ /* 0x050fe60000001818 */
[----:B--2---:R-:W-:Y:S04]  /*c680*/  STL.64 [R1+0x500], R14 ;  /* 0x0005000e01007387 */ /* 0x004fe80000100a00 */
[----:B------:R0:W-:Y:S04]  /*c690*/  STL.64 [R1+0x4f8], R12 ;  /* 0x0004f80c01007387 */ /* 0x0001e80000100a00 */
[----:B0-----:R-:W2:Y:S04]  /*c6a0*/  LDL.LU R12, [R1+0xd0] ;  /* 0x0000d000010c7983 */ /* 0x001ea80000300800 */
[----:B------:R-:W2:Y:S04]  /*c6b0*/  LDL.LU R13, [R1+0xd4] ;  /* 0x0000d400010d7983 */ /* 0x000ea80000300800 */
[----:B------:R-:W2:Y:S04]  /*c6c0*/  LDL.LU R14, [R1+0xd8] ;  /* 0x0000d800010e7983 */ /* 0x000ea80000300800 */
[----:B------:R-:W2:Y:S04]  /*c6d0*/  LDL.LU R15, [R1+0xdc] ;  /* 0x0000dc00010f7983 */ /* 0x000ea80000300800 */
[----:B------:R-:W-:Y:S04]  /*c6e0*/  STL.64 [R1+0x330], R24 ;  /* 0x0003301801007387 */ /* 0x000fe80000100a00 */
[----:B------:R0:W-:Y:S04]  /*c6f0*/  STL.64 [R1+0x338], R26 ;  /* 0x0003381a01007387 */ /* 0x0001e80000100a00 */
[----:B0-----:R-:W4:Y:S04]  /*c700*/  LDL.LU.64 R26, [R1+0x520] ;  /* 0x00052000011a7983 */ /* 0x001f280000300a00 */
[----:B------:R-:W2:Y:S01]  /*c710*/  LDL.LU.64 R24, [R1+0x518] ;  /* 0x0005180001187983 */ /* 0x000ea20000300a00 */
[----:B----4-:R-:W-:Y:S03]  /*c720*/  HMMA.16816.F32 R8, R8, R26, R4 ;  /* 0x0000001a0808723c */ /* 0x010fe60000001804 */
[----:B------:R-:W2:Y:S04]  /*c730*/  LDL.LU.64 R6, [R1+0x510] ;  /* 0x0005100001067983 */ /* 0x000ea80000300a00 */
[----:B------:R-:W2:Y:S11]  /*c740*/  LDL.LU.64 R4, [R1+0x508] ;  /* 0x0005080001047983 */ /* 0x000eb60000300a00 */
[----:B------:R-:W-:Y:S05]  /*c750*/  @!UPT UIADD3 URZ, URZ, URZ, URZ ;  /* 0x0000003f3f3ff290 */ /* 0x000fea000fffe03f */
[----:B------:R-:W-:Y:S04]  /*c760*/  STL.64 [R1+0x320], R8 ;  /* 0x0003200801007387 */ /* 0x000fe80000100a00 */
[----:B------:R-:W-:Y:S01]  /*c770*/  STL.64 [R1+0x328], R10 ;  /* 0x0003280a01007387 */ /* 0x000fe20000100a00 */
[C---:B--2---:R-:W-:Y:S03]  /*c780*/  HMMA.16816.F32 R16, R4.reuse, R18, R12 ;  /* 0x000000120410723c */ /* 0x044fe6000000180c */
[----:B------:R-:W2:Y:S04]  /*c790*/  LDL.LU.64 R14, [R1+0x500] ;  /* 0x00050000010e7983 */ /* 0x000ea80000300a00 */
[----:B------:R-:W2:Y:S11]  /*c7a0*/  LDL.LU.64 R12, [R1+0x4f8] ;  /* 0x0004f800010c7983 */ /* 0x000eb60000300a00 */
[----:B------:R-:W-:Y:S05]  /*c7b0*/  @!UPT UIADD3 URZ, URZ, URZ, URZ ;  /* 0x0000003f3f3ff290 */ /* 0x000fea000fffe03f */
[----:B------:R-:W-:Y:S04]  /*c7c0*/  STL.64 [R1+0x310], R16 ;  /* 0x0003101001007387 */ /* 0x000fe80000100a00 */
[----:B------:R0:W-:Y:S04]  /*c7d0*/  STL.64 [R1+0x318], R18 ;  /* 0x0003181201007387 */ /* 0x0001e80000100a00 */
[----:B0-----:R-:W2:Y:S02]  /*c7e0*/  LDL.LU.64 R18, [R1+0x4f0] ;  /* 0x0004f00001127983 */ /* 0x001ea40000300a00 */
[----:B--2---:R-:W-:Y:S02]  /*c7f0*/  HMMA.16816.F32 R16, R4, R18, R12 ;  /* 0x000000120410723c */ /* 0x004fe4000000180c */
[----:B------:R-:W2:Y:S04]  /*c800*/  LDL.LU.64 R14, [R1+0x4e8] ;  /* 0x0004e800010e7983 */ /* 0x000ea80000300a00 */
[----:B------:R-:W2:Y:S11]  /*c810*/  LDL.LU.64 R12, [R1+0x4e0] ;  /* 0x0004e000010c7983 */ /* 0x000eb60000300a00 */
[----:B------:R-:W-:Y:S06]  /*c820*/  @!UPT UIADD3 URZ, URZ, URZ, URZ ;  /* 0x0000003f3f3ff290 */ /* 0x000fec000fffe03f */
[----:B------:R-:W-:Y:S04]  /*c830*/  STL.64 [R1+0x2b0], R16 ;  /* 0x0002b01001007387 */ /* 0x000fe80000100a00 */
[----:B------:R0:W-:Y:S04]  /*c840*/  STL.64 [R1+0x2b8], R18 ;  /* 0x0002b81201007387 */ /* 0x0001e80000100a00 */
[----:B0-----:R-:W4:Y:S04]  /*c850*/  LDL.LU.64 R18, [R1+0x4d8] ;  /* 0x0004d80001127983 */ /* 0x001f280000300a00 */
[----:B------:R-:W4:Y:S01]  /*c860*/  LDL.LU.64 R16, [R1+0x4d0] ;  /* 0x0004d00001107983 */ /* 0x000f220000300a00 */
[----:B------:R-:W-:-:S02]  /*c870*/  IMAD.MOV.U32 R10, RZ, RZ, R21 ;  /* 0x000000ffff0a7224 */ /* 0x000fc400078e0015 */
[----:B------:R-:W-:Y:S02]  /*c880*/  IMAD.MOV.U32 R11, RZ, RZ, R20 ;  /* 0x000000ffff0b7224 */ /* 0x000fe400078e0014 */
[----:B------:R-:W-:-:S05]  /*c890*/  IMAD.MOV.U32 R20, RZ, RZ, c[0x0][0x18c] ;  /* 0x00006300ff147624 */ /* 0x000fca00078e00ff */
[C---:B----4-:R-:W-:Y:S01]  /*c8a0*/  HMMA.16816.F32 R8, R4.reuse, R10, R16 ;  /* 0x0000000a0408723c */ /* 0x050fe20000001810 */
[----:B------:R-:W2:Y:S04]  /*c8b0*/  LDL.LU.64 R18, [R1+0x4c8] ;  /* 0x0004c80001127983 */ /* 0x000ea80000300a00 */
[----:B------:R-:W4:Y:S01]  /*c8c0*/  LDL.LU.64 R16, [R1+0x4c0] ;  /* 0x0004c00001107983 */ /* 0x000f220000300a00 */
[----:B------:R-:W-:Y:S11]  /*c8d0*/  IMAD.SHL.U32 R20, R20, 0x40, RZ ;  /* 0x0000004014147824 */ /* 0x000ff600078e00ff */
[----:B------:R-:W-:Y:S06]  /*c8e0*/  @!UPT UIADD3 URZ, URZ, URZ, URZ ;  /* 0x0000003f3f3ff290 */ /* 0x000fec000fffe03f */
[----:B------:R-:W-:Y:S04]  /*c8f0*/  STL.64 [R1+0x270], R8 ;  /* 0x0002700801007387 */ /* 0x000fe80000100a00 */
[----:B------:R4:W-:Y:S02]  /*c900*/  STL.64 [R1+0x278], R10 ;  /* 0x0002780a01007387 */ /* 0x0009e40000100a00 */
[C---:B----4-:R-:W-:Y:S02]  /*c910*/  IMAD.WIDE R10, R20.reuse, 0x2, R16 ;  /* 0x00000002140a7825 */ /* 0x050fe400078e0210 */
[----:B--2---:R-:W-:Y:S01]  /*c920*/  HMMA.16816.F32 R16, R4, R18, R12 ;  /* 0x000000120410723c */ /* 0x004fe2000000180c */
[----:B------:R-:W2:Y:S11]  /*c930*/  LDL.LU.64 R14, [R1+0x4b8] ;  /* 0x0004b800010e7983 */ /* 0x000eb60000300a00 */
[----:B------:R-:W-:Y:S11]  /*c940*/  @!UPT UIADD3 URZ, URZ, URZ, URZ ;  /* 0x0000003f3f3ff290 */ /* 0x000ff6000fffe03f */
[----:B------:R-:W-:Y:S04]  /*c950*/  STL.64 [R1+0x260], R16 ;  /* 0x0002601001007387 */ /* 0x000fe80000100a00 */
[----:B------:R0:W-:Y:S04]  /*c960*/  STL.64 [R1+0x268], R18 ;  /* 0x0002681201007387 */ /* 0x0001e80000100a00 */
[----:B0-----:R-:W4:Y:S04]  /*c970*/  LDL.LU.64 R18, [R1+0x4b0] ;  /* 0x0004b00001127983 */ /* 0x001f280000300a00 */
[----:B------:R-:W3:Y:S04]  /*c980*/  LDL.LU.64 R16, [R1+0x4a8] ;  /* 0x0004a80001107983 */ /* 0x000ee80000300a00 */
[----:B------:R-:W3:Y:S01]  /*c990*/  LDL.LU.64 R12, [R1+0x3a0] ;  /* 0x0003a000010c7983 */ /* 0x000ee20000300a00 */
[----:B------:R-:W-:-:S03]  /*c9a0*/  IMAD.WIDE R24, R20, 0x2, R24 ;  /* 0x0000000214187825 */ /* 0x000fc600078e0218 */
[----:B--2---:R-:W-:Y:S01]  /*c9b0*/  STL.64 [R1+0x470], R14 ;  /* 0x0004700e01007387 */ /* 0x004fe20000100a00 */
[----:B----4-:R-:W-:-:S03]  /*c9c0*/  IMAD.WIDE R8, R20, 0x2, R18 ;  /* 0x0000000214087825 */ /* 0x010fc600078e0212 */
[----:B---3--:R0:W-:Y:S04]  /*c9d0*/  STL.64 [R1+0x468], R12 ;  /* 0x0004680c01007387 */ /* 0x0081e80000100a00 */
[----:B0-----:R-:W2:Y:S04]  /*c9e0*/  LDL.LU.64 R12, [R1+0x398] ;  /* 0x00039800010c7983 */ /* 0x001ea80000300a00 */
[----:B------:R-:W3:Y:S04]  /*c9f0*/  LDL.LU.64 R20, [R1+0x3a8] ;  /* 0x0003a80001147983 */ /* 0x000ee80000300a00 */
[----:B------:R-:W-:Y:S04]  /*ca00*/  STL.64 [R1+0x450], R22 ;  /* 0x0004501601007387 */ /* 0x000fe80000100a00 */
[----:B---3--:R0:W-:Y:S04]  /*ca10*/  STL.64 [R1+0x448], R20 ;  /* 0x0004481401007387 */ /* 0x0081e80000100a00 */
[----:B0-----:R-:W3:Y:S04]  /*ca20*/  LDL.LU R20, [R1+0x80] ;  /* 0x0000800001147983 */ /* 0x001ee80000300800 */
[----:B------:R-:W3:Y:S04]  /*ca30*/  LDL.LU R21, [R1+0x84] ;  /* 0x0000840001157983 */ /* 0x000ee80000300800 */
[----:B------:R-:W4:Y:S04]  /*ca40*/  LDL.LU R22, [R1+0x88] ;  /* 0x0000880001167983 */ /* 0x000f280000300800 */
[----:B------:R-:W4:Y:S01]  /*ca50*/  LDL.LU R23, [R1+0x8c] ;  /* 0x00008c0001177983 */ /* 0x000f220000300800 */
[----:B------:R-:W-:-:S02]  /*ca60*/  IMAD.MOV.U32 R15, RZ, RZ, R16 ;  /* 0x000000ffff0f7224 */ /* 0x000fc400078e0010 */
[----:B------:R-:W-:Y:S02]  /*ca70*/  IMAD.MOV.U32 R14, RZ, RZ, R17 ;  /* 0x000000ffff0e7224 */ /* 0x000fe400078e0011 */
[----:B------:R-:W-:Y:S02]  /*ca80*/  IMAD.MOV.U32 R16, RZ, RZ, R29 ;  /* 0x000000ffff107224 */ /* 0x000fe400078e001d */
[----:B------:R-:W-:Y:S02]  /*ca90*/  IMAD.MOV.U32 R17, RZ, RZ, R2 ;  /* 0x000000ffff117224 */ /* 0x000fe400078e0002 */
[----:B------:R-:W-:Y:S01]  /*caa0*/  IMAD.MOV.U32 R18, RZ, RZ, R3 ;  /* 0x000000ffff127224 */ /* 0x000fe200078e0003 */
[----:B----4-:R0:W-:Y:S04]  /*cab0*/  STL.64 [R1+0x480], R22 ;  /* 0x0004801601007387 */ /* 0x0101e80000100a00 */
[----:B---3--:R1:W-:Y:S01]  /*cac0*/  STL.64 [R1+0x478], R20 ;  /* 0x0004781401007387 */ /* 0x0083e20000100a00 */
[----:B0-----:R-:W-:-:S03]  /*cad0*/  IMAD.MOV.U32 R23, RZ, RZ, R28 ;  /* 0x000000ffff177224 */ /* 0x001fc600078e001c */
[----:B-1----:R-:W3:Y:S04]  /*cae0*/  LDL.LU R20, [R1+0x90] ;  /* 0x0000900001147983 */ /* 0x002ee80000300800 */
[----:B------:R-:W3:Y:S04]  /*caf0*/  LDL.LU R21, [R1+0x94] ;  /* 0x0000940001157983 */ /* 0x000ee80000300800 */
[----:B------:R-:W3:Y:S04]  /*cb00*/  LDL.LU R22, [R1+0x98] ;  /* 0x0000980001167983 */ /* 0x000ee80000300800 */
[----:B------:R0:W5:Y:S04]  /*cb10*/  LDL.LU R28, [R1+0x4a0] ;  /* 0x0004a000011c7983 */ /* 0x0001680000300800 */
[----:B------:R0:W5:Y:S04]  /*cb20*/  LDL.LU R29, [R1+0x49c] ;  /* 0x00049c00011d7983 */ /* 0x0001680000300800 */
[----:B------:R-:W4:Y:S04]  /*cb30*/  LDL.LU R2, [R1+0x498] ;  /* 0x0004980001027983 */ /* 0x000f280000300800 */
[----:B------:R-:W4:Y:S01]  /*cb40*/  LDL.LU R3, [R1+0x494] ;  /* 0x0004940001037983 */ /* 0x000f220000300800 */
[----:B------:R-:W-:-:S03]  /*cb50*/  IMAD.MOV.U32 R19, RZ, RZ, R0 ;  /* 0x000000ffff137224 */ /* 0x000fc600078e0000 */
[----:B------:R-:W2:Y:S04]  /*cb60*/  LDL.LU R0, [R1+0x490] ;  /* 0x0004900001007983 */ /* 0x000ea80000300800 */
[----:B------:R-:W-:Y:S04]  /*cb70*/  STL [R1+0x178], R24 ;  /* 0x0001781801007387 */ /* 0x000fe80000100800 */
[----:B------:R1:W-:Y:S02]  /*cb80*/  STL [R1+0x174], R25 ;  /* 0x0001741901007387 */ /* 0x0003e40000100800 */
[----:B-1----:R-:W-:-:S02]  /*cb90*/  IMAD.MOV.U32 R25, RZ, RZ, c[0x0][0x18c] ;  /* 0x00006300ff197624 */ /* 0x002fc400078e00ff */
[----:B------:R-:W-:Y:S02]  /*cba0*/  STL [R1+0x170], R10 ;  /* 0x0001700a01007387 */ /* 0x000fe40000100800 */
[----:B------:R-:W-:Y:S02]  /*cbb0*/  IMAD.SHL.U32 R25, R25, 0x40, RZ ;  /* 0x0000004019197824 */ /* 0x000fe400078e00ff */
[----:B------:R-:W-:Y:S02]  /*cbc0*/  STL [R1+0x16c], R11 ;  /* 0x00016c0b01007387 */ /* 0x000fe40000100800 */
[----:B----4-:R-:W-:Y:S02]  /*cbd0*/  IMAD.WIDE R24, R25, 0x2, R2 ;  /* 0x0000000219187825 */ /* 0x010fe400078e0202 */
[----:B------:R-:W4:Y:S04]  /*cbe0*/  LDL.LU.64 R2, [R1+0x488] ;  /* 0x0004880001027983 */ /* 0x000f280000300a00 */
[----:B------:R-:W-:Y:S04]  /*cbf0*/  STL [R1+0x168], R8 ;  /* 0x0001680801007387 */ /* 0x000fe80000100800 */
[----:B------:R1:W-:Y:S02]  /*cc00*/  STL [R1+0x164], R9 ;  /* 0x0001640901007387 */ /* 0x0003e40000100800 */
[----:B-1----:R-:W-:-:S04]  /*cc10*/  IMAD.MOV.U32 R9, RZ, RZ, c[0x0][0x18c] ;  /* 0x00006300ff097624 */ /* 0x002fc800078e00ff */
[----:B------:R-:W-:-:S04]  /*cc20*/  IMAD.SHL.U32 R9, R9, 0x40, RZ ;  /* 0x0000004009097824 */ /* 0x000fc800078e00ff */
[C---:B--2---:R-:W-:Y:S02]  /*cc30*/  IMAD.WIDE R10, R9.reuse, 0x2, R12 ;  /* 0x00000002090a7825 */ /* 0x044fe400078e020c */
[----:B---3--:R-:W-:Y:S01]  /*cc40*/  HMMA.16816.F32 R12, R4, R14, R20 ;  /* 0x0000000e040c723c */ /* 0x008fe20000001814 */
[----:B------:R-:W2:Y:S04]  /*cc50*/  LDL.LU.64 R22, [R1+0x480] ;  /* 0x0004800001167983 */ /* 0x000ea80000300a00 */
[----:B------:R-:W2:Y:S11]  /*cc60*/  LDL.LU.64 R20, [R1+0x478] ;  /* 0x0004780001147983 */ /* 0x000eb60000300a00 */
[----:B------:R-:W-:Y:S07]  /*cc70*/  @!UPT UIADD3 URZ, URZ, URZ, URZ ;  /* 0x0000003f3f3ff290 */ /* 0x000fee000fffe03f */
[----:B------:R-:W-:Y:S04]  /*cc80*/  STL.64 [R1+0x250], R12 ;  /* 0x0002500c01007387 */ /* 0x000fe80000100a00 */
[----:B------:R1:W-:Y:S04]  /*cc90*/  STL.64 [R1+0x258], R14 ;  /* 0x0002580e01007387 */ /* 0x0003e80000100a00 */
[----:B-1----:R-:W2:Y:S04]  /*cca0*/  LDL.LU.64 R14, [R1+0x470] ;  /* 0x00047000010e7983 */ /* 0x002ea80000300a00 */
[----:B------:R-:W3:Y:S01]  /*ccb0*/  LDL.LU.64 R12, [R1+0x468] ;  /* 0x00046800010c7983 */ /* 0x000ee20000300a00 */
[----:B----4-:R-:W-:-:S03]  /*ccc0*/  IMAD.WIDE R8, R9, 0x2, R2 ;  /* 0x0000000209087825 */ /* 0x010fc600078e0202 */
[----:B------:R-:W4:Y:S04]  /*ccd0*/  LDL.LU.64 R2, [R1+0x460] ;  /* 0x0004600001027983 */ /* 0x000f280000300a00 */
        /* <DEDUP_REMOVED lines=12> */
[C---:B---3--:R-:W-:Y:S02]  /*cda0*/  IMAD.WIDE R10, R9.reuse, 0x2, R12 ;  /* 0x00000002090a7825 */ /* 0x048fe400078e020c */
[----:B--2---:R-:W-:Y:S01]  /*cdb0*/  HMMA.16816.F32 R12, R4, R14, R20 ;  /* 0x0000000e040c723c */ /* 0x004fe20000001814 */
[----:B------:R-:W2:Y:S04]  /*cdc0*/  LDL.LU.64 R22, [R1+0x450] ;  /* 0x0004500001167983 */ /* 0x000ea80000300a00 */
[----:B------:R-:W3:Y:S11]  /*cdd0*/  LDL.LU.64 R20, [R1+0x448] ;  /* 0x0004480001147983 */ /* 0x000ef60000300a00 */
[----:B------:R-:W-:Y:S07]  /*cde0*/  @!UPT UIADD3 URZ, URZ, URZ, URZ ;  /* 0x0000003f3f3ff290 */ /* 0x000fee000fffe03f */
[----:B------:R-:W-:Y:S04]  /*cdf0*/  STL.64 [R1+0x210], R12 ;  /* 0x0002100c01007387 */ /* 0x000fe80000100a00 */
[----:B------:R1:W-:Y:S04]  /*ce00*/  STL.64 [R1+0x218], R14 ;  /* 0x0002180e01007387 */ /* 0x0003e80000100a00 */
[----:B-1----:R0:W5:Y:S04]  /*ce10*/  LDL.LU.64 R14, [R1+0x440] ;  /* 0x00044000010e7983 */ /* 0x0021680000300a00 */
[----:B------:R0:W5:Y:S01]  /*ce20*/  LDL.LU.64 R12, [R1+0x438] ;  /* 0x00043800010c7983 */ /* 0x0001620000300a00 */
        /* <DEDUP_REMOVED lines=16> */
[----:B------:R0:W5:Y:S04]  /*cf30*/  LDL.LU.64 R18, [R1+0x420] ;  /* 0x0004200001127983 */ /* 0x0001680000300a00 */
[----:B------:R0:W5:Y:S11]  /*cf40*/  LDL.LU.64 R16, [R1+0x418] ;  /* 0x0004180001107983 */ /* 0x0001760000300a00 */
[----:B------:R-:W-:Y:S07]  /*cf50*/  @!UPT UIADD3 URZ, URZ, URZ, URZ ;  /* 0x0000003f3f3ff290 */ /* 0x000fee000fffe03f */
[----:B------:R-:W-:Y:S04]  /*cf60*/  STL.64 [R1+0x190], R20 ;  /* 0x0001901401007387 */ /* 0x000fe80000100a00 */
[----:B------:R1:W-:Y:S04]  /*cf70*/  STL.64 [R1+0x198], R22 ;  /* 0x0001981601007387 */ /* 0x0003e80000100a00 */
[----:B-1----:R-:W2:Y:S04]  /*cf80*/  LDL.LU.64 R22, [R1+0x410] ;  /* 0x0004100001167983 */ /* 0x002ea80000300a00 */
[----:B------:R-:W2:Y:S01]  /*cf90*/  LDL.LU.64 R20, [R1+0x408] ;  /* 0x0004080001147983 */ /* 0x000ea20000300a00 */
[----:B----4-:R-:W-:-:S03]  /*cfa0*/  IMAD.WIDE R8, R9, 0x2, R2 ;  /* 0x0000000209087825 */ /* 0x010fc600078e0202 */
[----:B------:R-:W3:Y:S04]  /*cfb0*/  LDL.LU.64 R2, [R1+0x400] ;  /* 0x0004000001027983 */ /* 0x000ee80000300a00 */
[----:B------:R1:W-:Y:S04]  /*cfc0*/  STL [R1+0x130], R24 ;  /* 0x0001301801007387 */ /* 0x0003e80000100800 */
[----:B------:R4:W-:Y:S01]  /*cfd0*/  STL [R1+0x12c], R25 ;  /* 0x00012c1901007387 */ /* 0x0009e20000100800 */
[----:B-1----:R-:W-:-:S03]  /*cfe0*/  IMAD.MOV.U32 R24, RZ, RZ, c[0x0][0x18c] ;  /* 0x00006300ff187624 */ /* 0x002fc600078e00ff */
[----:B----4-:R-:W4:Y:S01]  /*cff0*/  LDL.LU R25, [R1+0x3c0] ;  /* 0x0003c00001197983 */ /* 0x010f220000300800 */
[----:B------:R-:W-:-:S03]  /*d000*/  IMAD.SHL.U32 R24, R24, 0x40, RZ ;  /* 0x0000004018187824 */ /* 0x000fc600078e00ff */
[----:B------:R-:W-:Y:S04]  /*d010*/  STL [R1+0x128], R10 ;  /* 0x0001280a01007387 */ /* 0x000fe80000100800 */
[----:B------:R3:W-:Y:S02]  /*d020*/  STL [R1+0x124], R11 ;  /* 0x0001240b01007387 */ /* 0x0007e40000100800 */
[----:B---3--:R-:W-:Y:S02]  /*d030*/  IMAD.WIDE R10, R24, 0x2, R2 ;  /* 0x00000002180a7825 */ /* 0x008fe400078e0202 */
[----:B------:R-:W3:Y:S01]  /*d040*/  LDL.LU.64 R2, [R1+0x3f8] ;  /* 0x0003f80001027983 */ /* 0x000ee20000300a00 */
[----:B--2---:R-:W-:Y:S03]  /*d050*/  HMMA.16816.F32 R4, R4, R26, R20 ;  /* 0x0000001a0404723c */ /* 0x004fe60000001814 */
[----:B------:R-:W-:Y:S04]  /*d060*/  STL [R1+0x120], R8 ;  /* 0x0001200801007387 */ /* 0x000fe80000100800 */
[----:B------:R-:W-:Y:S01]  /*d070*/  IMAD.MOV.U32 R23, RZ, RZ, c[0x0][0x18c] ;  /* 0x00006300ff177624 */ /* 0x000fe200078e00ff */
[----:B------:R-:W-:Y:S03]  /*d080*/  STL [R1+0x11c], R9 ;  /* 0x00011c0901007387 */ /* 0x000fe60000100800 */
[----:B------:R-:W-:Y:S11]  /*d090*/  IMAD.SHL.U32 R23, R23, 0x40, RZ ;  /* 0x0000004017177824 */ /* 0x000ff600078e00ff */
[----:B------:R-:W-:Y:S01]  /*d0a0*/  @!UPT UIADD3 URZ, URZ, URZ, URZ ;  /* 0x0000003f3f3ff290 */ /* 0x000fe2000fffe03f */
[----:B------:R3:W-:Y:S04]  /*d0b0*/  STL.64 [R1+0x100], R4 ;  /* 0x0001000401007387 */ /* 0x0007e80000100a00 */
[----:B------:R1:W-:Y:S04]  /*d0c0*/  STL.64 [R1+0x108], R6 ;  /* 0x0001080601007387 */ /* 0x0003e80000100a00 */
[----:B------:R-:W1:Y:S04]  /*d0d0*/  LDL.LU.64 R26, [R1+0x3b0] ;  /* 0x0003b000011a7983 */ /* 0x000e680000300a00 */
[----:B------:R-:W2:Y:S01]  /*d0e0*/  LDL.LU.64 R20, [R1+0x3b8] ;  /* 0x0003b80001147983 */ /* 0x000ea20000300a00 */
[----:B---3--:R-:W-:-:S03]  /*d0f0*/  IMAD.WIDE R4, R23, 0x2, R2 ;  /* 0x0000000217047825 */ /* 0x008fc600078e0202 */
[----:B------:R-:W3:Y:S01]  /*d100*/  LDL.LU.64 R2, [R1+0x3f0] ;  /* 0x0003f00001027983 */ /* 0x000ee20000300a00 */
[----:B----4-:R-:W-:Y:S01]  /*d110*/  IADD3 R25, R25, -0x1, RZ ;  /* 0xffffffff19197810 */ /* 0x010fe20007ffe0ff */
[----:B------:R-:W-:-:S03]  /*d120*/  IMAD.MOV.U32 R24, RZ, RZ, c[0x0][0x188] ;  /* 0x00006200ff187624 */ /* 0x000fc600078e00ff */
[----:B------:R-:W-:Y:S01]  /*d130*/  ISETP.NE.U32.AND P0, PT, R25, RZ, PT ;  /* 0x000000ff1900720c */ /* 0x000fe20003f05070 */
[----:B------:R-:W-:Y:S01]  /*d140*/  STL [R1+0x118], R10 ;  /* 0x0001180a01007387 */ /* 0x000fe20000100800 */
[----:B------:R-:W-:-:S03]  /*d150*/  IMAD.SHL.U32 R24, R24, 0x40, RZ ;  /* 0x0000004018187824 */ /* 0x000fc600078e00ff */
[----:B------:R-:W-:Y:S01]  /*d160*/  STL [R1+0x114], R11 ;  /* 0x0001140b01007387 */ /* 0x000fe20000100800 */
[----:B------:R-:W-:-:S03]  /*d170*/  IMAD.MOV.U32 R9, RZ, RZ, R6 ;  /* 0x000000ffff097224 */ /* 0x000fc600078e0006 */
[----:B------:R-:W-:Y:S01]  /*d180*/  STL [R1+0x110], R4 ;  /* 0x0001100401007387 */ /* 0x000fe20000100800 */
[----:B------:R-:W-:-:S03]  /*d190*/  IMAD.MOV.U32 R8, RZ, RZ, R7 ;  /* 0x000000ffff087224 */ /* 0x000fc600078e0007 */
[----:B------:R2:W-:Y:S01]  /*d1a0*/  STL [R1+0xfc], R5 ;  /* 0x0000fc0501007387 */ /* 0x0005e20000100800 */
[----:B------:R-:W-:-:S03]  /*d1b0*/  IADD3 R0, R0, -0x40, RZ ;  /* 0xffffffc000007810 */ /* 0x000fc60007ffe0ff */
[----:B------:R4:W-:Y:S01]  /*d1c0*/  STL [R1+0x3c0], R25 ;  /* 0x0003c01901007387 */ /* 0x0009e20000100800 */
[----:B-1----:R-:W-:-:S04]  /*d1d0*/  IMAD.WIDE R6, R23, 0x2, R26 ;  /* 0x0000000217067825 */ /* 0x002fc800078e021a */
[----:B--2---:R-:W-:-:S04]  /*d1e0*/  IMAD.WIDE R4, R23, 0x2, R20 ;  /* 0x0000000217047825 */ /* 0x004fc800078e0214 */
[----:B------:R-:W-:Y:S02]  /*d1f0*/  IMAD.MOV.U32 R23, RZ, RZ, R4 ;  /* 0x000000ffff177224 */ /* 0x000fe400078e0004 */
[----:B----4-:R-:W-:Y:S02]  /*d200*/  IMAD.MOV.U32 R25, RZ, RZ, R6 ;  /* 0x000000ffff197224 */ /* 0x010fe400078e0006 */
[----:B------:R-:W-:Y:S02]  /*d210*/  IMAD.MOV.U32 R22, RZ, RZ, R5 ;  /* 0x000000ffff167224 */ /* 0x000fe400078e0005 */
[----:B---3--:R-:W-:-:S04]  /*d220*/  IMAD.WIDE R2, R24, 0x2, R2 ;  /* 0x0000000218027825 */ /* 0x008fc800078e0202 */
[----:B------:R-:W-:Y:S02]  /*d230*/  IMAD.MOV.U32 R4, RZ, RZ, R2 ;  /* 0x000000ffff047224 */ /* 0x000fe400078e0002 */
[----:B------:R-:W-:Y:S02]  /*d240*/  IMAD.MOV.U32 R24, RZ, RZ, R7 ;  /* 0x000000ffff187224 */ /* 0x000fe400078e0007 */
[----:B------:R-:W-:Y:S01]  /*d250*/  IMAD.MOV.U32 R2, RZ, RZ, R3 ;  /* 0x000000ffff027224 */ /* 0x000fe200078e0003 */
[----:B0-----:R-:W-:Y:S01]  /*d260*/  @!P0 CALL.REL.NOINC `(.L_x_2) ;  /* 0x0000001000008944 */ /* 0x001fe20003c00000 */
[----:B------:R-:W-:Y:S05]  /*d270*/  BRA `(.L_x_3) ;  /* 0xffff550000007947 */ /* 0x000fea000383ffff */
.L_x_2:
[----:B------:R-:W2:Y:S04]  /*d280*/  LDL.LU R0, [R1+0x1f0] ;  /* 0x0001f00001007983 */ /* 0x000ea80000300800 */
[----:B--2---:R0:W-:Y:S04]  /*d290*/  STL [R1+0x45c], R0 ;  /* 0x00045c0001007387 */ /* 0x0041e80000100800 */
[----:B0-----:R-:W2:Y:S04]  /*d2a0*/  LDL.LU R0, [R1+0x1fc] ;  /* 0x0001fc0001007983 */ /* 0x001ea80000300800 */
        /* <DEDUP_REMOVED lines=33> */
[----:B-----5:R-:W2:Y:S01]  /*d4c0*/  LDL.LU R28, [R1+0x204] ;  /* 0x00020400011c7983 */ /* 0x020ea20000300800 */
[----:B0-----:R-:W-:-:S03]  /*d4d0*/  IMAD.MOV.U32 R0, RZ, RZ, R9 ;  /* 0x000000ffff007224 */ /* 0x001fc600078e0009 */
        /* <DEDUP_REMOVED lines=33> */
[----:B------:R-:W2:Y:S04]  /*d6f0*/  LDL.LU R29, [R1+0x200] ;  /* 0x00020000011d7983 */ /* 0x000ea80000300800 */
[----:B------:R-:W3:Y:S04]  /*d700*/  LDL.LU R4, [R1+0x224] ;  /* 0x0002240001047983 */ /* 0x000ee80000300800 */
[----:B------:R-:W3:Y:S04]  /*d710*/  LDL.LU R2, [R1+0x220] ;  /* 0x0002200001027983 */ /* 0x000ee80000300800 */
[----:B------:R-:W4:Y:S04]  /*d720*/  LDL.LU R25, [R1+0x2ac] ;  /* 0x0002ac0001197983 */ /* 0x000f280000300800 */
[----:B------:R-:W4:Y:S04]  /*d730*/  LDL.LU R23, [R1+0x2a8] ;  /* 0x0002a80001177983 */ /* 0x000f280000300800 */
[----:B------:R-:W2:Y:S04]  /*d740*/  LDL.LU R24, [R1+0x2dc] ;  /* 0x0002dc0001187983 */ /* 0x000ea80000300800 */
[----:B------:R-:W2:Y:S04]  /*d750*/  LDL.LU R22, [R1+0x2d8] ;  /* 0x0002d80001167983 */ /* 0x000ea80000300800 */
[----:B------:R-:W2:Y:S04]  /*d760*/  LDL.LU R3, [R1+0x2ec] ;  /* 0x0002ec0001037983 */ /* 0x000ea80000300800 */
[----:B------:R-:W2:Y:S04]  /*d770*/  LDL.LU R5, [R1+0x2e8] ;  /* 0x0002e80001057983 */ /* 0x000ea80000300800 */
[----:B------:R-:W2:Y:S04]  /*d780*/  LDL.LU R6, [R1+0x2fc] ;  /* 0x0002fc0001067983 */ /* 0x000ea80000300800 */
[----:B------:R-:W2:Y:S04]  /*d790*/  LDL.LU R7, [R1+0x2f8] ;  /* 0x0002f80001077983 */ /* 0x000ea80000300800 */
[----:B------:R-:W2:Y:S04]  /*d7a0*/  LDL.LU R10, [R1+0x2a4] ;  /* 0x0002a400010a7983 */ /* 0x000ea80000300800 */
[----:B------:R-:W2:Y:S01]  /*d7b0*/  LDL.LU R11, [R1+0x2a0] ;  /* 0x0002a000010b7983 */ /* 0x000ea20000300800 */
[----:B0-----:R-:W-:-:S03]  /*d7c0*/  IMAD.MOV.U32 R28, RZ, RZ, R8 ;  /* 0x000000ffff1c7224 */ /* 0x001fc600078e0008 */
[----:B------:R-:W2:Y:S04]  /*d7d0*/  LDL.LU R26, [R1+0x2d4] ;  /* 0x0002d400011a7983 */ /* 0x000ea80000300800 */
[----:B------:R-:W2:Y:S04]  /*d7e0*/  LDL.LU R27, [R1+0x2d0] ;  /* 0x0002d000011b7983 */ /* 0x000ea80000300800 */
[----:B------:R-:W2:Y:S04]  /*d7f0*/  LDL.LU R20, [R1+0x2e4] ;  /* 0x0002e40001147983 */ /* 0x000ea80000300800 */
[----:B------:R-:W2:Y:S04]  /*d800*/  LDL.LU R21, [R1+0x2e0] ;  /* 0x0002e00001157983 */ /* 0x000ea80000300800 */
[----:B------:R-:W2:Y:S04]  /*d810*/  LDL.LU R8, [R1+0x2f4] ;  /* 0x0002f40001087983 */ /* 0x000ea80000300800 */
[----:B------:R-:W2:Y:S04]  /*d820*/  LDL.LU R9, [R1+0x2f0] ;  /* 0x0002f00001097983 */ /* 0x000ea80000300800 */
[----:B------:R0:W-:Y:S04]  /*d830*/  STL [R1+0x440], R14 ;  /* 0x0004400e01007387 */ /* 0x0001e80000100800 */
[----:B0-----:R-:W2:Y:S04]  /*d840*/  LDL.LU R14, [R1+0x1f4] ;  /* 0x0001f400010e7983 */ /* 0x001ea80000300800 */
[----:B------:R0:W-:Y:S01]  /*d850*/  STL [R1+0x43c], R15 ;  /* 0x00043c0f01007387 */ /* 0x0001e20000100800 */
[----:B------:R-:W-:-:S03]  /*d860*/  F2FP.PACK_AB R0, R28, R0 ;  /* 0x000000001c00723e */ /* 0x000fc600000000ff */
[----:B0-----:R-:W2:Y:S04]  /*d870*/  LDL.LU R15, [R1+0x1d0] ;  /* 0x0001d000010f7983 */ /* 0x001ea80000300800 */
[----:B------:R0:W-:Y:S04]  /*d880*/  STL [R1+0x438], R18 ;  /* 0x0004381201007387 */ /* 0x0001e80000100800 */
        /* <DEDUP_REMOVED lines=11> */
[----:B------:R-:W2:Y:S04]  /*d940*/  LDL.LU R28, [R1+0x4e4] ;  /* 0x0004e400011c7983 */ /* 0x000ea80000300800 */
[----:B------:R0:W-:Y:S04]  /*d950*/  STL [R1+0x9c], R0 ;  /* 0x00009c0001007387 */ /* 0x0001e80000100800 */
[----:B0-----:R-:W2:Y:S02]  /*d960*/  LDL.LU R0, [R1+0x4e0] ;  /* 0x0004e00001007983 */ /* 0x001ea40000300800 */
[----:B--2---:R-:W-:-:S02]  /*d970*/  F2FP.PACK_AB R0, R28, R0 ;  /* 0x000000001c00723e */ /* 0x004fc400000000ff */
        /* <DEDUP_REMOVED lines=65> */
[----:B------:R0:W-:Y:S01]  /*dd90*/  STL [R1+0x58], R17 ;  /* 0x0000581101007387 */ /* 0x0001e20000100800 */
[----:B---3--:R-:W-:Y:S02]  /*dda0*/  F2FP.PACK_AB R4, R4, R2 ;  /* 0x000000020404723e */ /* 0x008fe400000000ff */
[----:B0-----:R-:W-:Y:S02]  /*ddb0*/  F2FP.PACK_AB R17, R16, R13 ;  /* 0x0000000d1011723e */ /* 0x001fe400000000ff */
[----:B------:R-:W-:Y:S02]  /*ddc0*/  F2FP.PACK_AB R16, R12, R19 ;  /* 0x000000130c10723e */ /* 0x000fe400000000ff */
[----:B------:R-:W-:Y:S01]  /*ddd0*/  F2FP.PACK_AB R13, R18, R15 ;  /* 0x0000000f120d723e */ /* 0x000fe200000000ff */
[----:B------:R-:W-:Y:S01]  /*dde0*/  STL [R1+0x54], R17 ;  /* 0x0000541101007387 */ /* 0x000fe20000100800 */
[----:B----4-:R-:W-:-:S03]  /*ddf0*/  F2FP.PACK_AB R2, R25, R23 ;  /* 0x000000171902723e */ /* 0x010fc600000000ff */
[----:B------:R-:W-:Y:S04]  /*de00*/  STL [R1+0x50], R16 ;  /* 0x0000501001007387 */ /* 0x000fe80000100800 */
[----:B------:R-:W-:Y:S01]  /*de10*/  STL [R1+0x4c], R13 ;  /* 0x00004c0d01007387 */ /* 0x000fe20000100800 */
[----:B------:R-:W-:Y:S02]  /*de20*/  F2FP.PACK_AB R3, R3, R5 ;  /* 0x000000050303723e */ /* 0x000fe400000000ff */
[----:B--2---:R-:W-:Y:S02]  /*de30*/  F2FP.PACK_AB R12, R14, R0 ;  /* 0x000000000e0c723e */ /* 0x004fe400000000ff */
[----:B------:R-:W-:-:S03]  /*de40*/  F2FP.PACK_AB R0, R28, R29 ;  /* 0x0000001d1c00723e */ /* 0x000fc600000000ff */
[----:B------:R-:W-:Y:S04]  /*de50*/  STL [R1+0x48], R12 ;  /* 0x0000480c01007387 */ /* 0x000fe80000100800 */
[----:B------:R0:W-:Y:S04]  /*de60*/  STL [R1+0x44], R0 ;  /* 0x0000440001007387 */ /* 0x0001e80000100800 */
[----:B------:R-:W-:Y:S01]  /*de70*/  STL [R1+0x40], R4 ;  /* 0x0000400401007387 */ /* 0x000fe20000100800 */
[----:B0-----:R-:W-:-:S03]  /*de80*/  F2FP.PACK_AB R0, R24, R22 ;  /* 0x000000161800723e */ /* 0x001fc600000000ff */
[----:B------:R0:W-:Y:S04]  /*de90*/  STL [R1+0x3c], R2 ;  /* 0x00003c0201007387 */ /* 0x0001e80000100800 */
[----:B------:R1:W-:Y:S04]  /*dea0*/  STL [R1+0x38], R0 ;  /* 0x0000380001007387 */ /* 0x0003e80000100800 */
[----:B------:R2:W-:Y:S01]  /*deb0*/  STL [R1+0x34], R3 ;  /* 0x0000340301007387 */ /* 0x0005e20000100800 */
[----:B0-----:R-:W-:Y:S02]  /*dec0*/  F2FP.PACK_AB R2, R6, R7 ;  /* 0x000000070602723e */ /* 0x001fe400000000ff */
[----:B-1----:R-:W-:-:S03]  /*ded0*/  F2FP.PACK_AB R0, R10, R11 ;  /* 0x0000000b0a00723e */ /* 0x002fc600000000ff */
[----:B------:R0:W-:Y:S01]  /*dee0*/  STL [R1+0x30], R2 ;  /* 0x0000300201007387 */ /* 0x0001e20000100800 */
[----:B--2---:R-:W-:-:S03]  /*def0*/  F2FP.PACK_AB R3, R26, R27 ;  /* 0x0000001b1a03723e */ /* 0x004fc600000000ff */
[----:B------:R1:W-:Y:S04]  /*df00*/  STL [R1+0x2c], R0 ;  /* 0x00002c0001007387 */ /* 0x0003e80000100800 */
[----:B------:R-:W-:Y:S04]  /*df10*/  STL [R1+0x28], R3 ;  /* 0x0000280301007387 */ /* 0x000fe80000100800 */
[----:B------:R-:W2:Y:S01]  /*df20*/  LDL.LU R14, [R1+0x31c] ;  /* 0x00031c00010e7983 */ /* 0x000ea20000300800 */
[----:B0-----:R-:W-:Y:S02]  /*df30*/  F2FP.PACK_AB R2, R20, R21 ;  /* 0x000000151402723e */ /* 0x001fe400000000ff */
[----:B-1----:R-:W-:-:S03]  /*df40*/  F2FP.PACK_AB R0, R8, R9 ;  /* 0x000000090800723e */ /* 0x002fc600000000ff */
[----:B------:R-:W-:Y:S04]  /*df50*/  STL [R1+0x24], R2 ;  /* 0x0000240201007387 */ /* 0x000fe80000100800 */
[----:B--2---:R0:W-:Y:S04]  /*df60*/  STL [R1+0x444], R14 ;  /* 0x0004440e01007387 */ /* 0x0041e80000100800 */
[----:B------:R-:W-:Y:S04]  /*df70*/  STL [R1+0x20], R0 ;  /* 0x0000200001007387 */ /* 0x000fe80000100800 */
[----:B0-----:R-:W2:Y:S04]  /*df80*/  LDL.LU R14, [R1+0x2b8] ;  /* 0x0002b800010e7983 */ /* 0x001ea80000300800 */
[----:B--2---:R0:W-:Y:S04]  /*df90*/  STL [R1+0x44c], R14 ;  /* 0x00044c0e01007387 */ /* 0x0041e80000100800 */
[----:B0-----:R-:W2:Y:S04]  /*dfa0*/  LDL.LU R14, [R1+0x278] ;  /* 0x00027800010e7983 */ /* 0x001ea80000300800 */
[----:B--2---:R0:W-:Y:S04]  /*dfb0*/  STL [R1+0x454], R14 ;  /* 0x0004540e01007387 */ /* 0x0041e80000100800 */
[----:B0-----:R-:W2:Y:S04]  /*dfc0*/  LDL.LU R14, [R1+0x268] ;  /* 0x00026800010e7983 */ /* 0x001ea80000300800 */
[----:B------:R-:W3:Y:S04]  /*dfd0*/  LDL.LU R15, [R1+0x318] ;  /* 0x00031800010f7983 */ /* 0x000ee80000300800 */
[----:B---3--:R0:W-:Y:S04]  /*dfe0*/  STL [R1+0x448], R15 ;  /* 0x0004480f01007387 */ /* 0x0081e80000100800 */
[----:B0-----:R-:W3:Y:S04]  /*dff0*/  LDL.LU R15, [R1+0x2bc] ;  /* 0x0002bc00010f7983 */ /* 0x001ee80000300800 */
[----:B---3--:R0:W-:Y:S04]  /*e000*/  STL [R1+0x450], R15 ;  /* 0x0004500f01007387 */ /* 0x0081e80000100800 */
[----:B0-----:R-:W3:Y:S04]  /*e010*/  LDL.LU R15, [R1+0x27c] ;  /* 0x00027c00010f7983 */ /* 0x001ee80000300800 */
[----:B---3--:R0:W-:Y:S04]  /*e020*/  STL [R1+0x458], R15 ;  /* 0x0004580f01007387 */ /* 0x0081e80000100800 */
[----:B0-----:R-:W2:Y:S04]  /*e030*/  LDL.LU R15, [R1+0x26c] ;  /* 0x00026c00010f7983 */ /* 0x001ea80000300800 */
        /* <DEDUP_REMOVED lines=11> */
[----:B--2---:R0:W-:Y:S04]  /*e0f0*/  STL [R1+0x41c], R7 ;  /* 0x00041c0701007387 */ /* 0x0041e80000100800 */
[----:B0-----:R-:W2:Y:S04]  /*e100*/  LDL.LU R7, [R1+0x1c4] ;  /* 0x0001c40001077983 */ /* 0x001ea80000300800 */
[----:B--2---:R0:W-:Y:S04]  /*e110*/  STL [R1+0x420], R7 ;  /* 0x0004200701007387 */ /* 0x0041e80000100800 */
[----:B0-----:R-:W2:Y:S04]  /*e120*/  LDL.LU R7, [R1+0x1b4] ;  /* 0x0001b40001077983 */ /* 0x001ea80000300800 */
[----:B------:R-:W2:Y:S04]  /*e130*/  LDL.LU R6, [R1+0x248] ;  /* 0x0002480001067983 */ /* 0x000ea80000300800 */
        /* <DEDUP_REMOVED lines=23> */
[----:B--2---:R0:W-:Y:S04]  /*e2b0*/  STL [R1+0x3f4], R0 ;  /* 0x0003f40001007387 */ /* 0x0041e80000100800 */
[----:B0-----:R-:W2:Y:S04]  /*e2c0*/  LDL.LU R0, [R1+0x34c] ;  /* 0x00034c0001007983 */ /* 0x001ea80000300800 */
[----:B--2---:R0:W-:Y:S04]  /*e2d0*/  STL [R1+0x3f8], R0 ;  /* 0x0003f80001007387 */ /* 0x0041e80000100800 */
[----:B0-----:R-:W2:Y:S01]  /*e2e0*/  LDL.LU R0, [R1+0x30c] ;  /* 0x00030c0001007983 */ /* 0x001ea20000300800 */
[----:B------:R-:W-:-:S03]  /*e2f0*/  F2FP.PACK_AB R14, R15, R14 ;  /* 0x0000000e0f0e723e */ /* 0x000fc600000000ff */
[----:B--2---:R0:W-:Y:S04]  /*e300*/  STL [R1+0x3fc], R0 ;  /* 0x0003fc0001007387 */ /* 0x0041e80000100800 */
[----:B0-----:R-:W2:Y:S04]  /*e310*/  LDL.LU R0, [R1+0x294] ;  /* 0x0002940001007983 */ /* 0x001ea80000300800 */
        /* <DEDUP_REMOVED lines=18> */
[----:B0-----:R-:W2:Y:S01]  /*e440*/  LDL.LU R14, [R1+0x444] ;  /* 0x00044400010e7983 */ /* 0x001ea20000300800 */
[----:B---3--:R-:W-:Y:S02]  /*e450*/  F2FP.PACK_AB R19, R18, R19 ;  /* 0x000000131213723e */ /* 0x008fe400000000ff */
[----:B----4-:R-:W-:-:S02]  /*e460*/  F2FP.PACK_AB R13, R12, R13 ;  /* 0x0000000d0c0d723e */ /* 0x010fc400000000ff */
[----:B--2---:R-:W-:Y:S02]  /*e470*/  F2FP.PACK_AB R15, R14, R15 ;  /* 0x0000000f0e0f723e */ /* 0x004fe400000000ff */
[----:B------:R-:W2:Y:S04]  /*e480*/  LDL.LU R14, [R1+0x440] ;  /* 0x00044000010e7983 */ /* 0x000ea80000300800 */
[----:B------:R0:W-:Y:S04]  /*e490*/  STL [R1+0x10], R15 ;  /* 0x0000100f01007387 */ /* 0x0001e80000100800 */
[----:B0-----:R-:W2:Y:S04]  /*e4a0*/  LDL.LU R15, [R1+0x43c] ;  /* 0x00043c00010f7983 */ /* 0x001ea80000300800 */
[----:B------:R-:W3:Y:S04]  /*e4b0*/  LDL.LU R18, [R1+0x438] ;  /* 0x0004380001127983 */ /* 0x000ee80000300800 */
[----:B------:R0:W-:Y:S04]  /*e4c0*/  STL [R1+0xc], R19 ;  /* 0x00000c1301007387 */ /* 0x0001e80000100800 */
[----:B0-----:R-:W3:Y:S01]  /*e4d0*/  LDL.LU R19, [R1+0x434] ;  /* 0x0004340001137983 */ /* 0x001ee20000300800 */
[----:B------:R-:W-:-:S03]  /*e4e0*/  F2FP.PACK_AB R17, R16, R17 ;  /* 0x000000111011723e */ /* 0x000fc600000000ff */
[----:B------:R-:W4:Y:S01]  /*e4f0*/  LDL.LU R12, [R1+0x430] ;  /* 0x00043000010c7983 */ /* 0x000f220000300800 */
[----:B------:R-:W-:-:S03]  /*e500*/  F2FP.PACK_AB R26, R26, R27 ;  /* 0x0000001b1a1a723e */ /* 0x000fc600000000ff */
[----:B------:R0:W-:Y:S04]  /*e510*/  STL [R1+0x8], R13 ;  /* 0x0000080d01007387 */ /* 0x0001e80000100800 */
[----:B0-----:R-:W4:Y:S04]  /*e520*/  LDL.LU R13, [R1+0x42c] ;  /* 0x00042c00010d7983 */ /* 0x001f280000300800 */
[----:B------:R-:W4:Y:S04]  /*e530*/  LDL.LU R16, [R1+0x428] ;  /* 0x0004280001107983 */ /* 0x000f280000300800 */
[----:B------:R0:W-:Y:S04]  /*e540*/  STL [R1+0x4], R17 ;  /* 0x0000041101007387 */ /* 0x0001e80000100800 */
[----:B0-----:R-:W4:Y:S01]  /*e550*/  LDL.LU R17, [R1+0x424] ;  /* 0x0004240001117983 */ /* 0x001f220000300800 */
[----:B--2---:R-:W-:-:S03]  /*e560*/  F2FP.PACK_AB R27, R15, R14 ;  /* 0x0000000e0f1b723e */ /* 0x004fc600000000ff */
[----:B------:R-:W2:Y:S04]  /*e570*/  LDL.LU R15, [R1+0x308] ;  /* 0x00030800010f7983 */ /* 0x000ea80000300800 */
[----:B------:R3:W-:Y:S04]  /*e580*/  STL [R1], R26 ;  /* 0x0000001a01007387 */ /* 0x0007e80000100800 */
[----:B------:R-:W2:Y:S01]  /*e590*/  LDL.LU R14, [R1+0x348] ;  /* 0x00034800010e7983 */ /* 0x000ea20000300800 */
[----:B---3--:R-:W-:-:S03]  /*e5a0*/  F2FP.PACK_AB R26, R19, R18 ;  /* 0x00000012131a723e */ /* 0x008fc600000000ff */
[----:B------:R-:W3:Y:S04]  /*e5b0*/  LDL.LU R18, [R1+0x1bc] ;  /* 0x0001bc0001127983 */ /* 0x000ee80000300800 */
[----:B------:R-:W2:Y:S01]  /*e5c0*/  LDL.LU R19, [R1+0x1cc] ;  /* 0x0001cc0001137983 */ /* 0x000ea20000300800 */
[----:B---3--:R-:W-:Y:S02]  /*e5d0*/  F2FP.PACK_AB R25, R18, R25 ;  /* 0x000000191219723e */ /* 0x008fe400000000ff */
[----:B--2---:R-:W-:Y:S02]  /*e5e0*/  F2FP.PACK_AB R24, R19, R24 ;  /* 0x000000181318723e */ /* 0x004fe400000000ff */
[----:B----4-:R-:W-:Y:S02]  /*e5f0*/  F2FP.PACK_AB R19, R13, R12 ;  /* 0x0000000c0d13723e */ /* 0x010fe400000000ff */
[----:B------:R-:W2:Y:S01]  /*e600*/  LDL.LU R13, [R1+0x358] ;  /* 0x00035800010d7983 */ /* 0x000ea20000300800 */
[----:B------:R-:W-:-:S03]  /*e610*/  F2FP.PACK_AB R18, R17, R16 ;  /* 0x000000101112723e */ /* 0x000fc600000000ff */
[----:B------:R-:W3:Y:S04]  /*e620*/  LDL.LU R12, [R1+0x36c] ;  /* 0x00036c00010c7983 */ /* 0x000ee80000300800 */
[----:B------:R-:W4:Y:S04]  /*e630*/  LDL.LU R17, [R1+0x1b0] ;  /* 0x0001b00001117983 */ /* 0x000f280000300800 */
[----:B------:R-:W2:Y:S01]  /*e640*/  LDL.LU R16, [R1+0x1c0] ;  /* 0x0001c00001107983 */ /* 0x000ea20000300800 */
[----:B----4-:R-:W-:-:S03]  /*e650*/  F2FP.PACK_AB R17, R7, R17 ;  /* 0x000000110711723e */ /* 0x010fc600000000ff */
[----:B------:R-:W2:Y:S02]  /*e660*/  LDL.LU R7, [R1+0x420] ;  /* 0x0004200001077983 */ /* 0x000ea40000300800 */
[----:B--2---:R-:W-:Y:S02]  /*e670*/  F2FP.PACK_AB R16, R7, R16 ;  /* 0x000000100710723e */ /* 0x004fe400000000ff */
[----:B------:R-:W2:Y:S02]  /*e680*/  LDL.LU R7, [R1+0x41c] ;  /* 0x00041c0001077983 */ /* 0x000ea40000300800 */
[----:B--2---:R-:W-:Y:S02]  /*e690*/  F2FP.PACK_AB R7, R6, R7 ;  /* 0x000000070607723e */ /* 0x004fe400000000ff */
[----:B------:R-:W2:Y:S02]  /*e6a0*/  LDL.LU R6, [R1+0x418] ;  /* 0x0004180001067983 */ /* 0x000ea40000300800 */
[----:B--2---:R-:W-:-:S02]  /*e6b0*/  F2FP.PACK_AB R6, R5, R6 ;  /* 0x000000060506723e */ /* 0x004fc400000000ff */
        /* <DEDUP_REMOVED lines=18> */
[----:B------:R-:W3:Y:S01]  /*e7e0*/  LDL.LU R0, [R1+0x3f0] ;  /* 0x0003f00001007983 */ /* 0x000ee20000300800 */
[----:B------:R-:W-:Y:S02]  /*e7f0*/  F2FP.PACK_AB R23, R28, R23 ;  /* 0x000000171c17723e */ /* 0x000fe400000000ff */
[----:B------:R-:W-:Y:S02]  /*e800*/  F2FP.PACK_AB R22, R29, R22 ;  /* 0x000000161d16723e */ /* 0x000fe400000000ff */
[----:B------:R-:W-:Y:S02]  /*e810*/  F2FP.PACK_AB R21, R2, R21 ;  /* 0x000000150215723e */ /* 0x000fe400000000ff */
[----:B------:R-:W-:Y:S02]  /*e820*/  F2FP.PACK_AB R20, R3, R20 ;  /* 0x000000140314723e */ /* 0x000fe400000000ff */
[----:B---3--:R-:W-:Y:S02]  /*e830*/  F2FP.PACK_AB R12, R12, R0 ;  /* 0x000000000c0c723e */ /* 0x008fe400000000ff */
.L_x_1:
[----:B------:R-:W2:Y:S04]  /*e840*/  LDL.LU R2, [R1+0x3ec] ;  /* 0x0003ec0001027983 */ /* 0x000ea80000300800 */
[----:B0-----:R-:W0:Y:S02]  /*e850*/  S2R R29, SR_TID.X ;  /* 0x00000000001d7919 */ /* 0x001e240000002100 */
[----:B01----:R-:W-:-:S02]  /*e860*/  IMAD.SHL.U32 R0, R29, 0x800, RZ ;  /* 0x000008001d007824 */ /* 0x003fc400078e00ff */
[C---:B------:R-:W-:Y:S02]  /*e870*/  IMAD.SHL.U32 R28, R29.reuse, 0x4, RZ ;  /* 0x000000041d1c7824 */ /* 0x040fe400078e00ff */
[----:B------:R-:W-:Y:S01]  /*e880*/  IMAD.SHL.U32 R3, R29, 0x100, RZ ;  /* 0x000001001d037824 */ /* 0x000fe200078e00ff */
[----:B------:R-:W-:-:S04]  /*e890*/  LOP3.LUT R0, R0, 0xc000, RZ, 0xc0, !PT ;  /* 0x0000c00000007812 */ /* 0x000fc800078ec0ff */
[----:B------:R-:W-:Y:S01]  /*e8a0*/  LOP3.LUT R3, R3, 0x2000, RZ, 0xc0, !PT ;  /* 0x0000200003037812 */ /* 0x000fe200078ec0ff */
[----:B------:R-:W-:Y:S01]  /*e8b0*/  BAR.SYNC.DEFER_BLOCKING 0x0 ;  /* 0x0000000000007b1d */ /* 0x000fe20000010000 */
[----:B--2---:R-:W-:Y:S01]  /*e8c0*/  LOP3.LUT R0, R0, 0x60, R2, 0xf8, !PT ;  /* 0x0000006000007812 */ /* 0x004fe200078ef802 */
[----:B------:R-:W-:-:S03]  /*e8d0*/  IMAD.SHL.U32 R2, R29, 0x2000, RZ ;  /* 0x000020001d027824 */ /* 0x000fc600078e00ff */
[----:B------:R-:W-:Y:S02]  /*e8e0*/  LOP3.LUT R0, R0, 0x770, R28, 0x78, !PT ;  /* 0x0000077000007812 */ /* 0x000fe400078e781c */
[----:B------:R-:W2:Y:S01]  /*e8f0*/  LDL.LU R28, [R1+0x3e8] ;  /* 0x0003e800011c7983 */ /* 0x000ea20000300800 */
[----:B------:R-:W-:Y:S02]  /*e900*/  LOP3.LUT R29, R29, 0x1ff, RZ, 0xc0, !PT ;  /* 0x000001ff1d1d7812 */ /* 0x000fe400078ec0ff */
[----:B------:R-:W-:Y:S01]  /*e910*/  IMAD.IADD R3, R3, 0x1, R0 ;  /* 0x0000000103037824 */ /* 0x000fe200078e0200 */
[----:B------:R-:W-:-:S04]  /*e920*/  LOP3.LUT R2, R2, 0xc000, RZ, 0xc0, !PT ;  /* 0x0000c00002027812 */ /* 0x000fc800078ec0ff */
[----:B------:R0:W-:Y:S01]  /*e930*/  STS.128 [R3], R20 ;  /* 0x0000001403007388 */ /* 0x0001e20000000c00 */
[----:B------:R-:W-:-:S03]  /*e940*/  IMAD R29, R29, 0x10, R2 ;  /* 0x000000101d1d7824 */ /* 0x000fc600078e0202 */
[----:B------:R1:W-:Y:S04]  /*e950*/  STS.128 [R3+0x80], R12 ;  /* 0x0000800c03007388 */ /* 0x0003e80000000c00 */
[----:B------:R3:W-:Y:S04]  /*e960*/  STS.128 [R3+0x800], R8 ;  /* 0x0008000803007388 */ /* 0x0007e80000000c00 */
[----:B0-----:R-:W4:Y:S04]  /*e970*/  LDL R23, [R1+0x378] ;  /* 0x0003780001177983 */ /* 0x001f280000100800 */
[----:B-1----:R-:W5:Y:S04]  /*e980*/  LDL.LU R12, [R1+0x10] ;  /* 0x00001000010c7983 */ /* 0x002f680000300800 */
[----:B------:R-:W5:Y:S04]  /*e990*/  LDL.LU R13, [R1+0x14] ;  /* 0x00001400010d7983 */ /* 0x000f680000300800 */
[----:B------:R-:W5:Y:S04]  /*e9a0*/  LDL.LU R14, [R1+0x18] ;  /* 0x00001800010e7983 */ /* 0x000f680000300800 */
[----:B------:R-:W5:Y:S04]  /*e9b0*/  LDL.LU R15, [R1+0x1c] ;  /* 0x00001c00010f7983 */ /* 0x000f680000300800 */
[----:B---3--:R-:W3:Y:S04]  /*e9c0*/  LDL.LU R8, [R1] ;  /* 0x0000000001087983 */ /* 0x008ee80000300800 */
[----:B------:R-:W3:Y:S04]  /*e9d0*/  LDL.LU R9, [R1+0x4] ;  /* 0x0000040001097983 */ /* 0x000ee80000300800 */
[----:B------:R-:W3:Y:S04]  /*e9e0*/  LDL.LU R10, [R1+0x8] ;  /* 0x00000800010a7983 */ /* 0x000ee80000300800 */
[----:B------:R-:W3:Y:S04]  /*e9f0*/  LDL.LU R11, [R1+0xc] ;  /* 0x00000c00010b7983 */ /* 0x000ee80000300800 */
[----:B------:R-:W-:Y:S04]  /*ea00*/  STS.128 [R3+0x880], R4 ;  /* 0x0008800403007388 */ /* 0x000fe80000000c00 */
[----:B------:R0:W-:Y:S04]  /*ea10*/  STS.128 [R3+0x1000], R16 ;  /* 0x0010001003007388 */ /* 0x0001e80000000c00 */
[----:B------:R-:W-:Y:S01]  /*ea20*/  STS.128 [R3+0x1080], R24 ;  /* 0x0010801803007388 */ /* 0x000fe20000000c00 */
[----:B0-----:R-:W-:-:S02]  /*ea30*/  LOP3.LUT R16, R29, 0x40, RZ, 0x3c, !PT ;  /* 0x000000401d107812 */ /* 0x001fc400078e3cff */
[----:B--2---:R-:W-:Y:S02]  /*ea40*/  ISETP.GE.AND P0, PT, R28, c[0x0][0x178], PT ;  /* 0x00005e001c007a0c */ /* 0x004fe40003f06270 */
[C---:B----4-:R-:W-:Y:S02]  /*ea50*/  IADD3 R0, R23.reuse, 0x1, RZ ;  /* 0x0000000117007810 */ /* 0x050fe40007ffe0ff */
[C---:B------:R-:W-:Y:S02]  /*ea60*/  IADD3 R2, R23.reuse, 0x2, RZ ;  /* 0x0000000217027810 */ /* 0x040fe40007ffe0ff */
[C---:B------:R-:W-:Y:S02]  /*ea70*/  IADD3 R4, R23.reuse, 0x3, RZ ;  /* 0x0000000317047810 */ /* 0x040fe40007ffe0ff */
[----:B------:R-:W-:Y:S02]  /*ea80*/  IADD3 R5, R23, 0x4, RZ ;  /* 0x0000000417057810 */ /* 0x000fe40007ffe0ff */
[----:B------:R-:W-:-:S02]  /*ea90*/  ISETP.LT.AND P4, PT, R4, c[0x0][0x17c], !P0 ;  /* 0x00005f0004007a0c */ /* 0x000fc40004781270 */
[----:B------:R-:W-:Y:S02]  /*eaa0*/  ISETP.LT.AND P3, PT, R5, c[0x0][0x17c], !P0 ;  /* 0x00005f0005007a0c */ /* 0x000fe40004761270 */
[----:B------:R-:W-:Y:S02]  /*eab0*/  ISETP.LT.AND P1, PT, R0, c[0x0][0x17c], !P0 ;  /* 0x00005f0000007a0c */ /* 0x000fe40004721270 */
[C---:B------:R-:W-:Y:S01]  /*eac0*/  LOP3.LUT R0, R29.reuse, 0x60, RZ, 0x3c, !PT ;  /* 0x000000601d007812 */ /* 0x040fe200078e3cff */
[----:B-----5:R-:W-:Y:S01]  /*ead0*/  STS.128 [R3+0x1880], R12 ;  /* 0x0018800c03007388 */ /* 0x020fe20000000c00 */
[----:B------:R-:W-:Y:S01]  /*eae0*/  ISETP.LT.AND P5, PT, R2, c[0x0][0x17c], !P0 ;  /* 0x00005f0002007a0c */ /* 0x000fe200047a1270 */
[----:B------:R-:W-:Y:S02]  /*eaf0*/  IMAD R2, R28, c[0x0][0x194], RZ ;  /* 0x000065001c027a24 */ /* 0x000fe400078e02ff */
[----:B---3--:R0:W-:Y:S04]  /*eb00*/  STS.128 [R3+0x1800], R8 ;  /* 0x0018000803007388 */ /* 0x0081e80000000c00 */
[----:B------:R-:W-:Y:S01]  /*eb10*/  BAR.SYNC.DEFER_BLOCKING 0x0 ;  /* 0x0000000000007b1d */ /* 0x000fe20000010000 */
[----:B0-----:R-:W-:-:S05]  /*eb20*/  LOP3.LUT R8, R29, 0x20, RZ, 0x3c, !PT ;  /* 0x000000201d087812 */ /* 0x001fca00078e3cff */
[----:B------:R-:W0:Y:S04]  /*eb30*/  LDS.128 R24, [R29] ;  /* 0x000000001d187984 */ /* 0x000e280000000c00 */
[----:B------:R-:W1:Y:S04]  /*eb40*/  LDS.128 R20, [R29+0x2000] ;  /* 0x002000001d147984 */ /* 0x000e680000000c00 */
[----:B------:R-:W2:Y:S04]  /*eb50*/  LDS.128 R4, [R8] ;  /* 0x0000000008047984 */ /* 0x000ea80000000c00 */
[----:B------:R-:W3:Y:S04]  /*eb60*/  LDS.128 R8, [R8+0x2000] ;  /* 0x0020000008087984 */ /* 0x000ee80000000c00 */
[----:B------:R-:W-:Y:S04]  /*eb70*/  LDS.128 R12, [R16] ;  /* 0x00000000100c7984 */ /* 0x000fe80000000c00 */
[----:B0-----:R-:W-:Y:S04]  /*eb80*/  STL [R1+0x430], R25 ;  /* 0x0004301901007387 */ /* 0x001fe80000100800 */
[----:B------:R-:W-:Y:S04]  /*eb90*/  STL [R1+0x414], R26 ;  /* 0x0004141a01007387 */ /* 0x000fe80000100800 */
[----:B------:R-:W-:Y:S04]  /*eba0*/  STL [R1+0x40c], R27 ;  /* 0x00040c1b01007387 */ /* 0x000fe80000100800 */
[----:B-1----:R-:W-:Y:S04]  /*ebb0*/  STL [R1+0x434], R20 ;  /* 0x0004341401007387 */ /* 0x002fe80000100800 */
[----:B------:R0:W-:Y:S04]  /*ebc0*/  STL [R1+0x418], R21 ;  /* 0x0004181501007387 */ /* 0x0001e80000100800 */
[----:B0-----:R-:W4:Y:S04]  /*ebd0*/  LDL R21, [R1+0x378] ;  /* 0x0003780001157983 */ /* 0x001f280000100800 */
[----:B------:R-:W-:Y:S04]  /*ebe0*/  STL [R1+0x410], R22 ;  /* 0x0004101601007387 */ /* 0x000fe80000100800 */
[----:B------:R-:W-:Y:S04]  /*ebf0*/  STL [R1+0x408], R23 ;  /* 0x0004081701007387 */ /* 0x000fe80000100800 */
[----:B--2---:R-:W-:Y:S04]  /*ec00*/  STL [R1+0x438], R5 ;  /* 0x0004380501007387 */ /* 0x004fe80000100800 */
[----:B------:R-:W-:Y:S04]  /*ec10*/  STL.64 [R1+0x440], R4 ;  /* 0x0004400401007387 */ /* 0x000fe80000100a00 */
[----:B------:R-:W-:Y:S04]  /*ec20*/  STL.64 [R1+0x420], R6 ;  /* 0x0004200601007387 */ /* 0x000fe80000100a00 */
[----:B---3--:R-:W-:Y:S04]  /*ec30*/  STL.64 [R1+0x428], R10 ;  /* 0x0004280a01007387 */ /* 0x008fe80000100a00 */
        /* <DEDUP_REMOVED lines=48> */
[----:B--2---:R-:W-:Y:S04]  /*ef40*/  STL.64 [R1+0x4c0], R8 ;  /* 0x0004c00801007387 */ /* 0x004fe80000100a00 */
[----:B------:R-:W0:Y:S04]  /*ef50*/  LDS.128 R8, [R16+0x2000] ;  /* 0x0020000010087984 */ /* 0x000e280000000c00 */
[----:B------:R-:W-:Y:S01]  /*ef60*/  LDS.128 R16, [R0] ;  /* 0x0000000000107984 */ /* 0x000fe20000000c00 */
[----:B0-----:R-:W-:-:S03]  /*ef70*/  IMAD.MOV.U32 R7, RZ, RZ, R8 ;  /* 0x000000ffff077224 */ /* 0x001fc600078e0008 */
[----:B------:R-:W-:Y:S01]  /*ef80*/  STL [R1+0x1c], R11 ;  /* 0x00001c0b01007387 */ /* 0x000fe20000100800 */
[----:B------:R-:W-:Y:S02]  /*ef90*/  IMAD.MOV.U32 R26, RZ, RZ, R9 ;  /* 0x000000ffff1a7224 */ /* 0x000fe400078e0009 */
[----:B------:R-:W-:Y:S02]  /*efa0*/  IMAD.MOV.U32 R27, RZ, RZ, R10 ;  /* 0x000000ffff1b7224 */ /* 0x000fe400078e000a */
[----:B------:R-:W0:Y:S04]  /*efb0*/  LDS.128 R8, [R0+0x2000] ;  /* 0x0020000000087984 */ /* 0x000e280000000c00 */
[----:B0-----:R0:W-:Y:S01]  /*efc0*/  STL [R1+0xac], R11 ;  /* 0x0000ac0b01007387 */ /* 0x0011e20000100800 */
[----:B------:R-:W-:-:S02]  /*efd0*/  IMAD.MOV.U32 R23, RZ, RZ, R10 ;  /* 0x000000ffff177224 */ /* 0x000fc400078e000a */
[----:B------:R-:W-:Y:S02]  /*efe0*/  IMAD.MOV.U32 R6, RZ, RZ, R8 ;  /* 0x000000ffff067224 */ /* 0x000fe400078e0008 */
[----:B------:R-:W-:Y:S01]  /*eff0*/  IMAD.MOV.U32 R22, RZ, RZ, R9 ;  /* 0x000000ffff167224 */ /* 0x000fe200078e0009 */
[----:B0-----:R-:W2:Y:S04]  /*f000*/  LDL.LU.64 R10, [R1+0x4c8] ;  /* 0x0004c800010a7983 */ /* 0x001ea80000300a00 */
[----:B------:R-:W2:Y:S04]  /*f010*/  LDL.LU.64 R8, [R1+0x4c0] ;  /* 0x0004c00001087983 */ /* 0x000ea80000300a00 */
[----:B------:R-:W-:Y:S06]  /*f020*/  BAR.SYNC.DEFER_BLOCKING 0x0 ;  /* 0x0000000000007b1d */ /* 0x000fec0000010000 */
[----:B--2---:R0:W-:Y:S04]  /*f030*/  STS.128 [R3], R8 ;  /* 0x0000000803007388 */ /* 0x0041e80000000c00 */
[----:B0-----:R-:W2:Y:S04]  /*f040*/  LDL.LU.64 R10, [R1+0x4b8] ;  /* 0x0004b800010a7983 */ /* 0x001ea80000300a00 */
[----:B------:R-:W2:Y:S04]  /*f050*/  LDL.LU.64 R8, [R1+0x4b0] ;  /* 0x0004b00001087983 */ /* 0x000ea80000300a00 */
[----:B--2---:R0:W-:Y:S04]  /*f060*/  STS.128 [R3+0x80], R8 ;  /* 0x0000800803007388 */ /* 0x0041e80000000c00 */
[----:B0-----:R-:W2:Y:S04]  /*f070*/  LDL.LU.64 R10, [R1+0x4a8] ;  /* 0x0004a800010a7983 */ /* 0x001ea80000300a00 */
[----:B------:R-:W2:Y:S01]  /*f080*/  LDL.LU.64 R8, [R1+0x4a0] ;  /* 0x0004a00001087983 */ /* 0x000ea20000300a00 */
[----:B----4-:R-:W-:Y:S01]  /*f090*/  IMAD R28, R21, c[0x0][0x198], RZ ;  /* 0x00006600151c7a24 */ /* 0x010fe200078e02ff */
[----:B------:R-:W-:-:S02]  /*f0a0*/  LEA R0, P6, R2, c[0x0][0x170], 0x1 ;  /* 0x00005c0002007a11 */ /* 0x000fc400078c08ff */
[----:B------:R-:W-:Y:S01]  /*f0b0*/  ISETP.LT.AND P2, PT, R21, c[0x0][0x17c], !P0 ;  /* 0x00005f0015007a0c */ /* 0x000fe20004741270 */
[----:B--2---:R0:W-:Y:S04]  /*f0c0*/  STS.128 [R3+0x800], R8 ;  /* 0x0008000803007388 */ /* 0x0041e80000000c00 */
[----:B0-----:R-:W2:Y:S04]  /*f0d0*/  LDL.LU.64 R10, [R1+0x498] ;  /* 0x00049800010a7983 */ /* 0x001ea80000300a00 */
[----:B------:R-:W2:Y:S04]  /*f0e0*/  LDL.LU.64 R8, [R1+0x490] ;  /* 0x0004900001087983 */ /* 0x000ea80000300a00 */
[----:B--2---:R0:W-:Y:S04]  /*f0f0*/  STS.128 [R3+0x880], R8 ;  /* 0x0008800803007388 */ /* 0x0041e80000000c00 */
[----:B0-----:R-:W2:Y:S04]  /*f100*/  LDL.LU.64 R10, [R1+0x488] ;  /* 0x00048800010a7983 */ /* 0x001ea80000300a00 */
[----:B------:R-:W2:Y:S01]  /*f110*/  LDL.LU.64 R8, [R1+0x480] ;  /* 0x0004800001087983 */ /* 0x000ea20000300a00 */
[----:B------:R-:W-:-:S02]  /*f120*/  LEA.HI.X.SX32 R2, R2, c[0x0][0x174], 0x1, P6 ;  /* 0x00005d0002027a11 */ /* 0x000fc400030f0eff */
[C---:B------:R-:W-:Y:S01]  /*f130*/  LEA R4, P6, R28.reuse, R0, 0x1 ;  /* 0x000000001c047211 */ /* 0x040fe200078c08ff */
[----:B--2---:R0:W-:Y:S04]  /*f140*/  STS.128 [R3+0x1000], R8 ;  /* 0x0010000803007388 */ /* 0x0041e80000000c00 */
[----:B0-----:R-:W2:Y:S04]  /*f150*/  LDL.LU.64 R10, [R1+0x478] ;  /* 0x00047800010a7983 */ /* 0x001ea80000300a00 */
[----:B------:R-:W2:Y:S04]  /*f160*/  LDL.LU.64 R8, [R1+0x470] ;  /* 0x0004700001087983 */ /* 0x000ea80000300a00 */
[----:B--2---:R0:W-:Y:S04]  /*f170*/  STS.128 [R3+0x1080], R8 ;  /* 0x0010800803007388 */ /* 0x0041e80000000c00 */
[----:B0-----:R-:W2:Y:S04]  /*f180*/  LDL.LU.64 R10, [R1+0x468] ;  /* 0x00046800010a7983 */ /* 0x001ea80000300a00 */
[----:B------:R-:W2:Y:S01]  /*f190*/  LDL.LU.64 R8, [R1+0x460] ;  /* 0x0004600001087983 */ /* 0x000ea20000300a00 */
[----:B------:R-:W-:-:S02]  /*f1a0*/  LEA.HI.X.SX32 R5, R28, R2, 0x1, P6 ;  /* 0x000000021c057211 */ /* 0x000fc400030f0eff */
[----:B------:R-:W-:Y:S01]  /*f1b0*/  IADD3 R29, R28, c[0x0][0x198], RZ ;  /* 0x000066001c1d7a10 */ /* 0x000fe20007ffe0ff */
[----:B--2---:R0:W-:Y:S04]  /*f1c0*/  STS.128 [R3+0x1800], R8 ;  /* 0x0018000803007388 */ /* 0x0041e80000000c00 */
[----:B0-----:R-:W2:Y:S04]  /*f1d0*/  LDL.LU.64 R10, [R1+0x458] ;  /* 0x00045800010a7983 */ /* 0x001ea80000300a00 */
[----:B------:R-:W2:Y:S04]  /*f1e0*/  LDL.LU.64 R8, [R1+0x450] ;  /* 0x0004500001087983 */ /* 0x000ea80000300a00 */
[----:B--2---:R0:W-:Y:S04]  /*f1f0*/  STS.128 [R3+0x1880], R8 ;  /* 0x0018800803007388 */ /* 0x0041e80000000c00 */
[----:B------:R-:W-:Y:S06]  /*f200*/  BAR.SYNC.DEFER_BLOCKING 0x0 ;  /* 0x0000000000007b1d */ /* 0x000fec0000010000 */
[----:B0-----:R-:W2:Y:S01]  /*f210*/  LDL.LU.64 R8, [R1+0x448] ;  /* 0x0004480001087983 */ /* 0x001ea20000300a00 */
[----:B------:R-:W-:-:S02]  /*f220*/  LEA R28, P6, R29, R0, 0x1 ;  /* 0x000000001d1c7211 */ /* 0x000fc400078c08ff */
[C---:B------:R-:W-:Y:S02]  /*f230*/  IADD3 R20, R21.reuse, 0x6, RZ ;  /* 0x0000000615147810 */ /* 0x040fe40007ffe0ff */
[----:B------:R-:W-:Y:S01]  /*f240*/  IADD3 R10, R21, 0x5, RZ ;  /* 0x00000005150a7810 */ /* 0x000fe20007ffe0ff */
[----:B------:R0:W-:Y:S04]  /*f250*/  @P2 STG.E.U16 [R4.64], R24 ;  /* 0x0000001804002986 */ /* 0x0001e8000c101504 */
[----:B0-----:R-:W3:Y:S01]  /*f260*/  LDL.LU.64 R4, [R1+0x440] ;  /* 0x0004400001047983 */ /* 0x001ee20000300a00 */
[C---:B------:R-:W-:Y:S02]  /*f270*/  IADD3 R3, R29.reuse, c[0x0][0x198], RZ ;  /* 0x000066001d037a10 */ /* 0x040fe40007ffe0ff */
[----:B------:R-:W-:-:S02]  /*f280*/  LEA.HI.X.SX32 R29, R29, R2, 0x1, P6 ;  /* 0x000000021d1d7211 */ /* 0x000fc400030f0eff */
[----:B------:R-:W-:Y:S02]  /*f290*/  ISETP.LT.AND P2, PT, R10, c[0x0][0x17c], !P0 ;  /* 0x00005f000a007a0c */ /* 0x000fe40004741270 */
[----:B------:R-:W-:-:S04]  /*f2a0*/  LEA R10, P6, R3, R0, 0x1 ;  /* 0x00000000030a7211 */ /* 0x000fc800078c08ff */
[C---:B------:R-:W-:Y:S02]  /*f2b0*/  LEA.HI.X.SX32 R11, R3.reuse, R2, 0x1, P6 ;  /* 0x00000002030b7211 */ /* 0x040fe400030f0eff */
[----:B---3--:R-:W-:Y:S02]  /*f2c0*/  PRMT R5, R24, 0x7632, R5 ;  /* 0x0000763218057816 */ /* 0x008fe40000000005 */
[----:B------:R-:W-:-:S03]  /*f2d0*/  IADD3 R24, R3, c[0x0][0x198], RZ ;  /* 0x0000660003187a10 */ /* 0x000fc60007ffe0ff */
[----:B------:R0:W-:Y:S01]  /*f2e0*/  @P1 STG.E.U16 [R28.64], R5 ;  /* 0x000000051c001986 */ /* 0x0001e2000c101504 */
[----:B------:R-:W-:-:S03]  /*f2f0*/  ISETP.LT.AND P1, PT, R20, c[0x0][0x17c], !P0 ;  /* 0x00005f0014007a0c */ /* 0x000fc60004721270 */
[----:B0-----:R-:W3:Y:S04]  /*f300*/  LDL.LU R5, [R1+0x438] ;  /* 0x0004380001057983 */ /* 0x001ee80000300800 */
[----:B------:R-:W4:Y:S01]  /*f310*/  LDL.LU R20, [R1+0x434] ;  /* 0x0004340001147983 */ /* 0x000f220000300800 */
[----:B------:R-:W-:Y:S02]  /*f320*/  IADD3 R29, R21, 0x7, RZ ;  /* 0x00000007151d7810 */ /* 0x000fe40007ffe0ff */
[C---:B------:R-:W-:Y:S01]  /*f330*/  LEA R28, P6, R24.reuse, R0, 0x1 ;  /* 0x00000000181c7211 */ /* 0x040fe200078c08ff */
[----:B------:R0:W-:Y:S01]  /*f340*/  @P5 STG.E.U16 [R10.64], R4 ;  /* 0x000000040a005986 */ /* 0x0001e2000c101504 */
[----:B------:R-:W-:Y:S02]  /*f350*/  ISETP.LT.AND P5, PT, R29, c[0x0][0x17c], !P0 ;  /* 0x00005f001d007a0c */ /* 0x000fe400047a1270 */
[----:B------:R-:W-:-:S02]  /*f360*/  LEA.HI.X.SX32 R29, R24, R2, 0x1, P6 ;  /* 0x00000002181d7211 */ /* 0x000fc400030f0eff */
[----:B------:R-:W-:Y:S02]  /*f370*/  PRMT R25, R4, 0x7632, R25 ;  /* 0x0000763204197816 */ /* 0x000fe40000000019 */
[----:B------:R-:W-:Y:S02]  /*f380*/  IADD3 R3, R24, c[0x0][0x198], RZ ;  /* 0x0000660018037a10 */ /* 0x000fe40007ffe0ff */
[----:B------:R-:W-:Y:S01]  /*f390*/  IADD3 R24, R21, 0x8, RZ ;  /* 0x0000000815187810 */ /* 0x000fe20007ffe0ff */
[----:B------:R1:W-:Y:S01]  /*f3a0*/  @P4 STG.E.U16 [R28.64], R25 ;  /* 0x000000191c004986 */ /* 0x0003e2000c101504 */
[C---:B0-----:R-:W-:Y:S02]  /*f3b0*/  LEA R10, P6, R3.reuse, R0, 0x1 ;  /* 0x00000000030a7211 */ /* 0x041fe400078c08ff */
[C---:B------:R-:W-:Y:S02]  /*f3c0*/  IADD3 R4, R3.reuse, c[0x0][0x198], RZ ;  /* 0x0000660003047a10 */ /* 0x040fe40007ffe0ff */
[----:B------:R-:W-:Y:S01]  /*f3d0*/  LEA.HI.X.SX32 R11, R3, R2, 0x1, P6 ;  /* 0x00000002030b7211 */ /* 0x000fe200030f0eff */
[----:B-1----:R-:W5:Y:S01]  /*f3e0*/  LDL.LU R25, [R1+0x430] ;  /* 0x0004300001197983 */ /* 0x002f620000300800 */
[----:B------:R-:W-:-:S02]  /*f3f0*/  ISETP.LT.AND P4, PT, R24, c[0x0][0x17c], !P0 ;  /* 0x00005f0018007a0c */ /* 0x000fc40004781270 */
[----:B------:R-:W-:Y:S01]  /*f400*/  IADD3 R24, R21, 0x9, RZ ;  /* 0x0000000915187810 */ /* 0x000fe20007ffe0ff */
[----:B------:R0:W-:Y:S01]  /*f410*/  @P3 STG.E.U16 [R10.64], R12 ;  /* 0x0000000c0a003986 */ /* 0x0001e2000c101504 */
[C---:B------:R-:W-:Y:S02]  /*f420*/  LEA R28, P6, R4.reuse, R0, 0x1 ;  /* 0x00000000041c7211 */ /* 0x040fe400078c08ff */
[----:B------:R-:W-:Y:S02]  /*f430*/  IADD3 R3, R4, c[0x0][0x198], RZ ;  /* 0x0000660004037a10 */ /* 0x000fe40007ffe0ff */
[----:B------:R-:W-:Y:S02]  /*f440*/  ISETP.LT.AND P3, PT, R24, c[0x0][0x17c], !P0 ;  /* 0x00005f0018007a0c */ /* 0x000fe40004761270 */
[----:B------:R-:W-:Y:S02]  /*f450*/  LEA.HI.X.SX32 R29, R4, R2, 0x1, P6 ;  /* 0x00000002041d7211 */ /* 0x000fe400030f0eff */
[----:B------:R-:W-:-:S02]  /*f460*/  PRMT R24, R12, 0x7632, R24 ;  /* 0x000076320c187816 */ /* 0x000fc40000000018 */
[----:B------:R-:W-:Y:S02]  /*f470*/  IADD3 R4, R21, 0xa, RZ ;  /* 0x0000000a15047810 */ /* 0x000fe40007ffe0ff */
[C---:B0-----:R-:W-:Y:S01]  /*f480*/  LEA R10, P6, R3.reuse, R0, 0x1 ;  /* 0x00000000030a7211 */ /* 0x041fe200078c08ff */
[----:B------:R0:W-:Y:S01]  /*f490*/  @P2 STG.E.U16 [R28.64], R24 ;  /* 0x000000181c002986 */ /* 0x0001e2000c101504 */
[C---:B------:R-:W-:Y:S02]  /*f4a0*/  IADD3 R12, R3.reuse, c[0x0][0x198], RZ ;  /* 0x00006600030c7a10 */ /* 0x040fe40007ffe0ff */
[----:B------:R-:W-:Y:S02]  /*f4b0*/  LEA.HI.X.SX32 R11, R3, R2, 0x1, P6 ;  /* 0x00000002030b7211 */ /* 0x000fe400030f0eff */
[----:B------:R-:W-:Y:S02]  /*f4c0*/  ISETP.LT.AND P2, PT, R4, c[0x0][0x17c], !P0 ;  /* 0x00005f0004007a0c */ /* 0x000fe40004741270 */
[----:B------:R-:W-:Y:S01]  /*f4d0*/  IADD3 R4, R12, c[0x0][0x198], RZ ;  /* 0x000066000c047a10 */ /* 0x000fe20007ffe0ff */
[----:B------:R1:W-:Y:S01]  /*f4e0*/  @P1 STG.E.U16 [R10.64], R16 ;  /* 0x000000100a001986 */ /* 0x0003e2000c101504 */
[----:B------:R-:W-:-:S02]  /*f4f0*/  IADD3 R3, R21, 0xb, RZ ;  /* 0x0000000b15037810 */ /* 0x000fc40007ffe0ff */
[C---:B0-----:R-:W-:Y:S02]  /*f500*/  LEA R28, P6, R12.reuse, R0, 0x1 ;  /* 0x000000000c1c7211 */ /* 0x041fe400078c08ff */
[----:B------:R-:W-:Y:S02]  /*f510*/  ISETP.LT.AND P1, PT, R3, c[0x0][0x17c], !P0 ;  /* 0x00005f0003007a0c */ /* 0x000fe40004721270 */
[----:B------:R-:W-:Y:S02]  /*f520*/  LEA.HI.X.SX32 R29, R12, R2, 0x1, P6 ;  /* 0x000000020c1d7211 */ /* 0x000fe400030f0eff */
[----:B------:R-:W-:Y:S02]  /*f530*/  IADD3 R12, R21, 0xc, RZ ;  /* 0x0000000c150c7810 */ /* 0x000fe40007ffe0ff */
[----:B-1----:R-:W-:Y:S02]  /*f540*/  PRMT R16, R16, 0x7632, R16 ;  /* 0x0000763210107816 */ /* 0x002fe40000000010 */
[----:B------:R-:W-:-:S02]  /*f550*/  LEA R10, P6, R4, R0, 0x1 ;  /* 0x00000000040a7211 */ /* 0x000fc400078c08ff */
[C---:B------:R-:W-:Y:S01]  /*f560*/  IADD3 R3, R4.reuse, c[0x0][0x198], RZ ;  /* 0x0000660004037a10 */ /* 0x040fe20007ffe0ff */
[----:B------:R0:W-:Y:S01]  /*f570*/  @P5 STG.E.U16 [R28.64], R16 ;  /* 0x000000101c005986 */ /* 0x0001e2000c101504 */
[----:B------:R-:W-:Y:S02]  /*f580*/  LEA.HI.X.SX32 R11, R4, R2, 0x1, P6 ;  /* 0x00000002040b7211 */ /* 0x000fe400030f0eff */
[----:B------:R-:W-:Y:S02]  /*f590*/  ISETP.LT.AND P5, PT, R12, c[0x0][0x17c], !P0 ;  /* 0x00005f000c007a0c */ /* 0x000fe400047a1270 */
[----:B------:R-:W-:Y:S02]  /*f5a0*/  IADD3 R12, R21, 0xd, RZ ;  /* 0x0000000d150c7810 */ /* 0x000fe40007ffe0ff */
[C---:B------:R-:W-:Y:S02]  /*f5b0*/  IADD3 R4, R3.reuse, c[0x0][0x198], RZ ;  /* 0x0000660003047a10 */ /* 0x040fe40007ffe0ff */
[----:B0-----:R-:W-:-:S04]  /*f5c0*/  LEA R28, P6, R3, R0, 0x1 ;  /* 0x00000000031c7211 */ /* 0x001fc800078c08ff */
[----:B------:R-:W-:Y:S02]  /*f5d0*/  LEA.HI.X.SX32 R29, R3, R2, 0x1, P6 ;  /* 0x00000002031d7211 */ /* 0x000fe400030f0eff */
[----:B------:R-:W-:Y:S01]  /*f5e0*/  IADD3 R3, R4, c[0x0][0x198], RZ ;  /* 0x0000660004037a10 */ /* 0x000fe20007ffe0ff */
[----:B----4-:R0:W-:Y:S01]  /*f5f0*/  @P4 STG.E.U16 [R10.64], R20 ;  /* 0x000000140a004986 */ /* 0x0101e2000c101504 */
[----:B------:R-:W-:Y:S02]  /*f600*/  ISETP.LT.AND P4, PT, R12, c[0x0][0x17c], !P0 ;  /* 0x00005f000c007a0c */ /* 0x000fe40004781270 */
[----:B------:R-:W-:Y:S02]  /*f610*/  IADD3 R12, R21, 0xe, RZ ;  /* 0x0000000e150c7810 */ /* 0x000fe40007ffe0ff */
[----:B0-----:R-:W-:Y:S02]  /*f620*/  PRMT R20, R20, 0x7632, R20 ;  /* 0x0000763214147816 */ /* 0x001fe40000000014 */
[----:B------:R-:W-:-:S03]  /*f630*/  LEA R10, P6, R4, R0, 0x1 ;  /* 0x00000000040a7211 */ /* 0x000fc600078c08ff */
[----:B------:R0:W-:Y:S01]  /*f640*/  @P3 STG.E.U16 [R28.64], R20 ;  /* 0x000000141c003986 */ /* 0x0001e2000c101504 */
[----:B------:R-:W-:Y:S02]  /*f650*/  LEA.HI.X.SX32 R11, R4, R2, 0x1, P6 ;  /* 0x00000002040b7211 */ /* 0x000fe400030f0eff */
[----:B------:R-:W-:Y:S02]  /*f660*/  ISETP.LT.AND P3, PT, R12, c[0x0][0x17c], !P0 ;  /* 0x00005f000c007a0c */ /* 0x000fe40004761270 */
[----:B------:R-:W-:Y:S01]  /*f670*/  IADD3 R12, R21, 0xf, RZ ;  /* 0x0000000f150c7810 */ /* 0x000fe20007ffe0ff */
[----:B--2---:R1:W-:Y:S01]  /*f680*/  @P2 STG.E.U16 [R10.64], R8 ;  /* 0x000000080a002986 */ /* 0x0043e2000c101504 */
[----:B------:R-:W-:Y:S02]  /*f690*/  IADD3 R4, R3, c[0x0][0x198], RZ ;  /* 0x0000660003047a10 */ /* 0x000fe40007ffe0ff */
[----:B------:R-:W-:Y:S02]  /*f6a0*/  ISETP.LT.AND P2, PT, R12, c[0x0][0x17c], !P0 ;  /* 0x00005f000c007a0c */ /* 0x000fe40004741270 */
[----:B------:R-:W-:-:S02]  /*f6b0*/  PRMT R12, R8, 0x7632, R12 ;  /* 0x00007632080c7816 */ /* 0x000fc4000000000c */
[----:B0-----:R-:W-:-:S04]  /*f6c0*/  LEA R28, P6, R3, R0, 0x1 ;  /* 0x00000000031c7211 */ /* 0x001fc800078c08ff */
[----:B------:R-:W-:Y:S02]  /*f6d0*/  LEA.HI.X.SX32 R29, R3, R2, 0x1, P6 ;  /* 0x00000002031d7211 */ /* 0x000fe400030f0eff */
[C---:B-1----:R-:W-:Y:S02]  /*f6e0*/  LEA R10, P6, R4.reuse, R0, 0x1 ;  /* 0x00000000040a7211 */ /* 0x042fe400078c08ff */
[C---:B------:R-:W-:Y:S01]  /*f6f0*/  IADD3 R3, R4.reuse, c[0x0][0x198], RZ ;  /* 0x0000660004037a10 */ /* 0x040fe20007ffe0ff */
[----:B------:R0:W-:Y:S01]  /*f700*/  @P1 STG.E.U16 [R28.64], R12 ;  /* 0x0000000c1c001986 */ /* 0x0001e2000c101504 */
[----:B------:R-:W-:Y:S02]  /*f710*/  LEA.HI.X.SX32 R11, R4, R2, 0x1, P6 ;  /* 0x00000002040b7211 */ /* 0x000fe400030f0eff */
[----:B------:R-:W-:Y:S02]  /*f720*/  IADD3 R4, R3, c[0x0][0x198], RZ ;  /* 0x0000660003047a10 */ /* 0x000fe40007ffe0ff */
[----:B------:R-:W-:Y:S01]  /*f730*/  IADD3 R8, R21, 0x10, RZ ;  /* 0x0000001015087810 */ /* 0x000fe20007ffe0ff */
[----:B------:R1:W-:Y:S03]  /*f740*/  @P5 STG.E.U16 [R10.64], R7 ;  /* 0x000000070a005986 */ /* 0x0003e6000c101504 */
[----:B------:R-:W-:-:S02]  /*f750*/  ISETP.LT.AND P1, PT, R8, c[0x0][0x17c], !P0 ;  /* 0x00005f0008007a0c */ /* 0x000fc40004721270 */
[----:B------:R-:W-:Y:S02]  /*f760*/  IADD3 R8, R21, 0x11, RZ ;  /* 0x0000001115087810 */ /* 0x000fe40007ffe0ff */
[----:B0-----:R-:W-:Y:S02]  /*f770*/  LEA R28, P6, R3, R0, 0x1 ;  /* 0x00000000031c7211 */ /* 0x001fe400078c08ff */
[----:B------:R-:W-:Y:S02]  /*f780*/  PRMT R12, R7, 0x7632, R12 ;  /* 0x00007632070c7816 */ /* 0x000fe4000000000c */
[----:B------:R-:W-:Y:S02]  /*f790*/  LEA.HI.X.SX32 R29, R3, R2, 0x1, P6 ;  /* 0x00000002031d7211 */ /* 0x000fe400030f0eff */
[C---:B-1----:R-:W-:Y:S02]  /*f7a0*/  LEA R10, P6, R4.reuse, R0, 0x1 ;  /* 0x00000000040a7211 */ /* 0x042fe400078c08ff */
[C---:B------:R-:W-:Y:S01]  /*f7b0*/  IADD3 R3, R4.reuse, c[0x0][0x198], RZ ;  /* 0x0000660004037a10 */ /* 0x040fe20007ffe0ff */
[----:B------:R0:W-:Y:S01]  /*f7c0*/  @P4 STG.E.U16 [R28.64], R12 ;  /* 0x0000000c1c004986 */ /* 0x0001e2000c101504 */
[----:B------:R-:W-:-:S02]  /*f7d0*/  LEA.HI.X.SX32 R11, R4, R2, 0x1, P6 ;  /* 0x00000002040b7211 */ /* 0x000fc400030f0eff */
[----:B------:R-:W-:Y:S02]  /*f7e0*/  IADD3 R4, R3, c[0x0][0x198], RZ ;  /* 0x0000660003047a10 */ /* 0x000fe40007ffe0ff */
[----:B------:R-:W-:Y:S01]  /*f7f0*/  ISETP.LT.AND P5, PT, R8, c[0x0][0x17c], !P0 ;  /* 0x00005f0008007a0c */ /* 0x000fe200047a1270 */
[----:B------:R1:W-:Y:S01]  /*f800*/  @P3 STG.E.U16 [R10.64], R6 ;  /* 0x000000060a003986 */ /* 0x0003e2000c101504 */
[----:B------:R-:W-:-:S04]  /*f810*/  IADD3 R8, R21, 0x12, RZ ;  /* 0x0000001215087810 */ /* 0x000fc80007ffe0ff */
[----:B------:R-:W-:Y:S02]  /*f820*/  ISETP.LT.AND P4, PT, R8, c[0x0][0x17c], !P0 ;  /* 0x00005f0008007a0c */ /* 0x000fe40004781270 */
[C---:B0-----:R-:W-:Y:S02]  /*f830*/  LEA R28, P6, R3.reuse, R0, 0x1 ;  /* 0x00000000031c7211 */ /* 0x041fe400078c08ff */
[----:B------:R-:W-:Y:S02]  /*f840*/  PRMT R12, R6, 0x7632, R12 ;  /* 0x00007632060c7816 */ /* 0x000fe4000000000c */
[----:B------:R-:W-:Y:S01]  /*f850*/  LEA.HI.X.SX32 R29, R3, R2, 0x1, P6 ;  /* 0x00000002031d7211 */ /* 0x000fe200030f0eff */
[----:B-1----:R-:W2:Y:S01]  /*f860*/  LDL.LU.64 R10, [R1+0x428] ;  /* 0x00042800010a7983 */ /* 0x002ea20000300a00 */
[C---:B------:R-:W-:Y:S02]  /*f870*/  LEA R6, P6, R4.reuse, R0, 0x1 ;  /* 0x0000000004067211 */ /* 0x040fe400078c08ff */
[----:B------:R-:W-:-:S02]  /*f880*/  IADD3 R3, R4, c[0x0][0x198], RZ ;  /* 0x0000660004037a10 */ /* 0x000fc40007ffe0ff */
[----:B------:R-:W-:Y:S01]  /*f890*/  LEA.HI.X.SX32 R7, R4, R2, 0x1, P6 ;  /* 0x0000000204077211 */ /* 0x000fe200030f0eff */
[----:B------:R0:W-:Y:S01]  /*f8a0*/  @P2 STG.E.U16 [R28.64], R12 ;  /* 0x0000000c1c002986 */ /* 0x0001e2000c101504 */
[----:B------:R-:W-:Y:S02]  /*f8b0*/  IADD3 R8, R21, 0x13, RZ ;  /* 0x0000001315087810 */ /* 0x000fe40007ffe0ff */
[----:B------:R-:W-:Y:S02]  /*f8c0*/  IADD3 R4, R3, c[0x0][0x198], RZ ;  /* 0x0000660003047a10 */ /* 0x000fe40007ffe0ff */
[----:B------:R-:W-:Y:S02]  /*f8d0*/  ISETP.LT.AND P3, PT, R8, c[0x0][0x17c], !P0 ;  /* 0x00005f0008007a0c */ /* 0x000fe40004761270 */
[----:B------:R-:W-:Y:S01]  /*f8e0*/  IADD3 R8, R21, 0x14, RZ ;  /* 0x0000001415087810 */ /* 0x000fe20007ffe0ff */
[----:B0-----:R-:W-:Y:S01]  /*f8f0*/  IMAD.MOV.U32 R28, RZ, RZ, R6 ;  /* 0x000000ffff1c7224 */ /* 0x001fe200078e0006 */
[----:B------:R-:W-:Y:S01]  /*f900*/  LEA R6, P6, R3, R0, 0x1 ;  /* 0x0000000003067211 */ /* 0x000fe200078c08ff */
[----:B------:R-:W-:-:S03]  /*f910*/  IMAD.MOV.U32 R29, RZ, RZ, R7 ;  /* 0x000000ffff1d7224 */ /* 0x000fc600078e0007 */
[----:B------:R-:W-:Y:S02]  /*f920*/  LEA.HI.X.SX32 R7, R3, R2, 0x1, P6 ;  /* 0x0000000203077211 */ /* 0x000fe400030f0eff */
[----:B-----5:R0:W-:Y:S01]  /*f930*/  @P1 STG.E.U16 [R28.64], R25 ;  /* 0x000000191c001986 */ /* 0x0201e2000c101504 */
[----:B------:R-:W-:Y:S02]  /*f940*/  ISETP.LT.AND P2, PT, R8, c[0x0][0x17c], !P0 ;  /* 0x00005f0008007a0c */ /* 0x000fe40004741270 */
[----:B------:R-:W-:Y:S02]  /*f950*/  IADD3 R8, R21, 0x15, RZ ;  /* 0x0000001515087810 */ /* 0x000fe40007ffe0ff */
[C---:B------:R-:W-:Y:S02]  /*f960*/  IADD3 R3, R4.reuse, c[0x0][0x198], RZ ;  /* 0x0000660004037a10 */ /* 0x040fe40007ffe0ff */
[----:B0-----:R-:W-:Y:S02]  /*f970*/  LEA R28, P6, R4, R0, 0x1 ;  /* 0x00000000041c7211 */ /* 0x001fe400078c08ff */
[----:B------:R-:W-:-:S02]  /*f980*/  PRMT R25, R25, 0x7632, R25 ;  /* 0x0000763219197816 */ /* 0x000fc40000000019 */
[----:B------:R-:W-:Y:S02]  /*f990*/  LEA.HI.X.SX32 R29, R4, R2, 0x1, P6 ;  /* 0x00000002041d7211 */ /* 0x000fe400030f0eff */
[----:B------:R-:W-:Y:S01]  /*f9a0*/  ISETP.LT.AND P1, PT, R8, c[0x0][0x17c], !P0 ;  /* 0x00005f0008007a0c */ /* 0x000fe20004721270 */
[----:B------:R0:W-:Y:S01]  /*f9b0*/  @P5 STG.E.U16 [R6.64], R25 ;  /* 0x0000001906005986 */ /* 0x0001e2000c101504 */
[C---:B------:R-:W-:Y:S02]  /*f9c0*/  IADD3 R8, R21.reuse, 0x16, RZ ;  /* 0x0000001615087810 */ /* 0x040fe40007ffe0ff */
[----:B------:R-:W-:Y:S01]  /*f9d0*/  IADD3 R4, R21, 0x17, RZ ;  /* 0x0000001715047810 */ /* 0x000fe20007ffe0ff */
[----:B---3--:R1:W-:Y:S04]  /*f9e0*/  @P4 STG.E.U16 [R28.64], R5 ;  /* 0x000000051c004986 */ /* 0x0083e8000c101504 */
[----:B0-----:R-:W3:Y:S04]  /*f9f0*/  LDL.LU.64 R6, [R1+0x420] ;  /* 0x0004200001067983 */ /* 0x001ee80000300a00 */
[----:B------:R-:W4:Y:S04]  /*fa00*/  LDL.LU R21, [R1+0x418] ;  /* 0x0004180001157983 */ /* 0x000f280000300800 */
[----:B-1----:R-:W5:Y:S01]  /*fa10*/  LDL R29, [R1+0x378] ;  /* 0x00037800011d7983 */ /* 0x002f620000100800 */
[----:B------:R-:W-:-:S02]  /*fa20*/  ISETP.LT.AND P5, PT, R8, c[0x0][0x17c], !P0 ;  /* 0x00005f0008007a0c */ /* 0x000fc400047a1270 */
[C---:B------:R-:W-:Y:S02]  /*fa30*/  LEA R24, P6, R3.reuse, R0, 0x1 ;  /* 0x0000000003187211 */ /* 0x040fe400078c08ff */
[C---:B------:R-:W-:Y:S02]  /*fa40*/  IADD3 R8, R3.reuse, c[0x0][0x198], RZ ;  /* 0x0000660003087a10 */ /* 0x040fe40007ffe0ff */
[----:B------:R-:W-:Y:S02]  /*fa50*/  ISETP.LT.AND P4, PT, R4, c[0x0][0x17c], !P0 ;  /* 0x00005f0004007a0c */ /* 0x000fe40004781270 */
[----:B------:R-:W-:Y:S02]  /*fa60*/  LEA.HI.X.SX32 R25, R3, R2, 0x1, P6 ;  /* 0x0000000203197211 */ /* 0x000fe400030f0eff */
[----:B------:R-:W-:Y:S02]  /*fa70*/  LEA R4, P6, R8, R0, 0x1 ;  /* 0x0000000008047211 */ /* 0x000fe400078c08ff */
[----:B------:R-:W-:-:S02]  /*fa80*/  PRMT R16, R5, 0x7632, R16 ;  /* 0x0000763205107816 */ /* 0x000fc40000000010 */
[C---:B------:R-:W-:Y:S02]  /*fa90*/  LEA.HI.X.SX32 R5, R8.reuse, R2, 0x1, P6 ;  /* 0x0000000208057211 */ /* 0x040fe400030f0eff */
[----:B------:R-:W-:Y:S01]  /*faa0*/  IADD3 R3, R8, c[0x0][0x198], RZ ;  /* 0x0000660008037a10 */ /* 0x000fe20007ffe0ff */
[----:B------:R0:W-:Y:S04]  /*fab0*/  @P3 STG.E.U16 [R24.64], R16 ;  /* 0x0000001018003986 */ /* 0x0001e8000c101504 */
[----:B------:R1:W-:Y:S01]  /*fac0*/  @P2 STG.E.U16 [R4.64], R13 ;  /* 0x0000000d04002986 */ /* 0x0003e2000c101504 */
[C---:B0-----:R-:W-:Y:S02]  /*fad0*/  LEA R24, P6, R3.reuse, R0, 0x1 ;  /* 0x0000000003187211 */ /* 0x041fe400078c08ff */
[----:B-1----:R-:W-:-:S02]  /*fae0*/  IADD3 R5, R3, c[0x0][0x198], RZ ;  /* 0x0000660003057a10 */ /* 0x002fc40007ffe0ff */
[----:B------:R-:W-:Y:S02]  /*faf0*/  LEA.HI.X.SX32 R25, R3, R2, 0x1, P6 ;  /* 0x0000000203197211 */ /* 0x000fe400030f0eff */
[----:B------:R-:W-:Y:S02]  /*fb00*/  LEA R4, P6, R5, R0, 0x1 ;  /* 0x0000000005047211 */ /* 0x000fe400078c08ff */
[----:B------:R-:W-:Y:S02]  /*fb10*/  PRMT R13, R13, 0x7632, R13 ;  /* 0x000076320d0d7816 */ /* 0x000fe4000000000d */
[C---:B------:R-:W-:Y:S02]  /*fb20*/  IADD3 R3, R5.reuse, c[0x0][0x198], RZ ;  /* 0x0000660005037a10 */ /* 0x040fe40007ffe0ff */
[----:B------:R-:W-:Y:S01]  /*fb30*/  LEA.HI.X.SX32 R5, R5, R2, 0x1, P6 ;  /* 0x0000000205057211 */ /* 0x000fe200030f0eff */
[----:B------:R-:W-:Y:S04]  /*fb40*/  @P1 STG.E.U16 [R24.64], R13 ;  /* 0x0000000d18001986 */ /* 0x000fe8000c101504 */
[----:B------:R0:W-:Y:S02]  /*fb50*/  @P5 STG.E.U16 [R4.64], R17 ;  /* 0x0000001104005986 */ /* 0x0001e4000c101504 */
[----:B0-----:R-:W-:-:S02]  /*fb60*/  IADD3 R5, R3, c[0x0][0x198], RZ ;  /* 0x0000660003057a10 */ /* 0x001fc40007ffe0ff */
[----:B------:R-:W-:Y:S02]  /*fb70*/  PRMT R17, R17, 0x7632, R17 ;  /* 0x0000763211117816 */ /* 0x000fe40000000011 */
[----:B-----5:R-:W-:-:S04]  /*fb80*/  IADD3 R12, R29, 0x18, RZ ;  /* 0x000000181d0c7810 */ /* 0x020fc80007ffe0ff */
[----:B------:R-:W-:Y:S02]  /*fb90*/  ISETP.LT.AND P3, PT, R12, c[0x0][0x17c], !P0 ;  /* 0x00005f000c007a0c */ /* 0x000fe40004761270 */
[----:B------:R-:W-:Y:S02]  /*fba0*/  LEA R12, P6, R3, R0, 0x1 ;  /* 0x00000000030c7211 */ /* 0x000fe400078c08ff */
[----:B------:R-:W-:Y:S02]  /*fbb0*/  IADD3 R8, R29, 0x19, RZ ;  /* 0x000000191d087810 */ /* 0x000fe40007ffe0ff */
[----:B------:R-:W-:Y:S02]  /*fbc0*/  LEA.HI.X.SX32 R13, R3, R2, 0x1, P6 ;  /* 0x00000002030d7211 */ /* 0x000fe400030f0eff */
[C---:B------:R-:W-:Y:S02]  /*fbd0*/  LEA R4, P6, R5.reuse, R0, 0x1 ;  /* 0x0000000005047211 */ /* 0x040fe400078c08ff */
[----:B------:R-:W-:-:S02]  /*fbe0*/  IADD3 R3, R5, c[0x0][0x198], RZ ;  /* 0x0000660005037a10 */ /* 0x000fc40007ffe0ff */
[----:B------:R-:W-:Y:S02]  /*fbf0*/  LEA.HI.X.SX32 R5, R5, R2, 0x1, P6 ;  /* 0x0000000205057211 */ /* 0x000fe400030f0eff */
[----:B------:R-:W-:Y:S02]  /*fc00*/  ISETP.LT.AND P2, PT, R8, c[0x0][0x17c], !P0 ;  /* 0x00005f0008007a0c */ /* 0x000fe40004741270 */
[C---:B------:R-:W-:Y:S01]  /*fc10*/  IADD3 R8, R29.reuse, 0x1a, RZ ;  /* 0x0000001a1d087810 */ /* 0x040fe20007ffe0ff */
[----:B------:R0:W-:Y:S03]  /*fc20*/  @P4 STG.E.U16 [R12.64], R17 ;  /* 0x000000110c004986 */ /* 0x0001e6000c101504 */
[----:B------:R-:W-:Y:S01]  /*fc30*/  ISETP.LT.AND P1, PT, R8, c[0x0][0x17c], !P0 ;  /* 0x00005f0008007a0c */ /* 0x000fe20004721270 */
[----:B----4-:R1:W-:Y:S01]  /*fc40*/  @P3 STG.E.U16 [R4.64], R21 ;  /* 0x0000001504003986 */ /* 0x0103e2000c101504 */
[----:B------:R-:W-:-:S02]  /*fc50*/  IADD3 R8, R29, 0x1b, RZ ;  /* 0x0000001b1d087810 */ /* 0x000fc40007ffe0ff */
[C---:B0-----:R-:W-:Y:S02]  /*fc60*/  LEA R12, P6, R3.reuse, R0, 0x1 ;  /* 0x00000000030c7211 */ /* 0x041fe400078c08ff */
[C---:B-1----:R-:W-:Y:S02]  /*fc70*/  IADD3 R5, R3.reuse, c[0x0][0x198], RZ ;  /* 0x0000660003057a10 */ /* 0x042fe40007ffe0ff */
[----:B------:R-:W-:Y:S02]  /*fc80*/  LEA.HI.X.SX32 R13, R3, R2, 0x1, P6 ;  /* 0x00000002030d7211 */ /* 0x000fe400030f0eff */
[----:B------:R-:W-:Y:S02]  /*fc90*/  LEA R4, P6, R5, R0, 0x1 ;  /* 0x0000000005047211 */ /* 0x000fe400078c08ff */
[----:B------:R-:W-:Y:S02]  /*fca0*/  PRMT R21, R21, 0x7632, R21 ;  /* 0x0000763215157816 */ /* 0x000fe40000000015 */
[----:B------:R-:W-:-:S02]  /*fcb0*/  IADD3 R3, R5, c[0x0][0x198], RZ ;  /* 0x0000660005037a10 */ /* 0x000fc40007ffe0ff */
[----:B------:R-:W-:Y:S02]  /*fcc0*/  LEA.HI.X.SX32 R5, R5, R2, 0x1, P6 ;  /* 0x0000000205057211 */ /* 0x000fe400030f0eff */
[----:B------:R-:W-:Y:S02]  /*fcd0*/  ISETP.LT.AND P5, PT, R8, c[0x0][0x17c], !P0 ;  /* 0x00005f0008007a0c */ /* 0x000fe400047a1270 */
[----:B------:R-:W-:Y:S01]  /*fce0*/  IADD3 R8, R29, 0x1c, RZ ;  /* 0x0000001c1d087810 */ /* 0x000fe20007ffe0ff */
[----:B------:R0:W-:Y:S03]  /*fcf0*/  @P2 STG.E.U16 [R12.64], R21 ;  /* 0x000000150c002986 */ /* 0x0001e6000c101504 */
[----:B------:R-:W-:Y:S01]  /*fd00*/  ISETP.LT.AND P4, PT, R8, c[0x0][0x17c], !P0 ;  /* 0x00005f0008007a0c */ /* 0x000fe20004781270 */
[----:B------:R1:W-:Y:S01]  /*fd10*/  @P1 STG.E.U16 [R4.64], R9 ;  /* 0x0000000904001986 */ /* 0x0003e2000c101504 */
[----:B0-----:R-:W-:-:S02]  /*fd20*/  LEA R12, P6, R3, R0, 0x1 ;  /* 0x00000000030c7211 */ /* 0x001fc400078c08ff */
[C---:B-1----:R-:W-:Y:S02]  /*fd30*/  IADD3 R5, R3.reuse, c[0x0][0x198], RZ ;  /* 0x0000660003057a10 */ /* 0x042fe40007ffe0ff */
[----:B------:R-:W-:Y:S02]  /*fd40*/  LEA.HI.X.SX32 R13, R3, R2, 0x1, P6 ;  /* 0x00000002030d7211 */ /* 0x000fe400030f0eff */
[----:B------:R-:W-:Y:S02]  /*fd50*/  LEA R4, P6, R5, R0, 0x1 ;  /* 0x0000000005047211 */ /* 0x000fe400078c08ff */
[----:B------:R-:W-:Y:S02]  /*fd60*/  PRMT R9, R9, 0x7632, R9 ;  /* 0x0000763209097816 */ /* 0x000fe40000000009 */
[C---:B------:R-:W-:Y:S02]  /*fd70*/  IADD3 R3, R5.reuse, c[0x0][0x198], RZ ;  /* 0x0000660005037a10 */ /* 0x040fe40007ffe0ff */
[----:B------:R-:W-:Y:S01]  /*fd80*/  LEA.HI.X.SX32 R5, R5, R2, 0x1, P6 ;  /* 0x0000000205057211 */ /* 0x000fe200030f0eff */
[----:B------:R0:W-:Y:S04]  /*fd90*/  @P5 STG.E.U16 [R12.64], R9 ;  /* 0x000000090c005986 */ /* 0x0001e8000c101504 */
[----:B------:R1:W-:Y:S01]  /*fda0*/  @P4 STG.E.U16 [R4.64], R26 ;  /* 0x0000001a04004986 */ /* 0x0003e2000c101504 */
[----:B0-----:R-:W-:-:S03]  /*fdb0*/  PRMT R12, R26, 0x7632, R12 ;  /* 0x000076321a0c7816 */ /* 0x001fc6000000000c */
[----:B-1----:R-:W4:Y:S01]  /*fdc0*/  LDL.LU R26, [R1+0x414] ;  /* 0x00041400011a7983 */ /* 0x002f220000300800 */
[----:B------:R-:W-:-:S04]  /*fdd0*/  IADD3 R8, R29, 0x1d, RZ ;  /* 0x0000001d1d087810 */ /* 0x000fc80007ffe0ff */
[----:B------:R-:W-:Y:S02]  /*fde0*/  ISETP.LT.AND P3, PT, R8, c[0x0][0x17c], !P0 ;  /* 0x00005f0008007a0c */ /* 0x000fe40004761270 */
[----:B------:R-:W-:-:S04]  /*fdf0*/  IADD3 R8, R29, 0x1e, RZ ;  /* 0x0000001e1d087810 */ /* 0x000fc80007ffe0ff */
[----:B------:R-:W-:Y:S02]  /*fe00*/  ISETP.LT.AND P2, PT, R8, c[0x0][0x17c], !P0 ;  /* 0x00005f0008007a0c */ /* 0x000fe40004741270 */
[----:B------:R-:W-:-:S04]  /*fe10*/  IADD3 R8, R29, 0x1f, RZ ;  /* 0x0000001f1d087810 */ /* 0x000fc80007ffe0ff */
[----:B------:R-:W-:Y:S02]  /*fe20*/  ISETP.LT.AND P1, PT, R8, c[0x0][0x17c], !P0 ;  /* 0x00005f0008007a0c */ /* 0x000fe40004721270 */
[C---:B------:R-:W-:Y:S02]  /*fe30*/  IADD3 R8, R29.reuse, 0x20, RZ ;  /* 0x000000201d087810 */ /* 0x040fe40007ffe0ff */
[----:B------:R-:W-:Y:S02]  /*fe40*/  IADD3 R9, R29, 0x21, RZ ;  /* 0x000000211d097810 */ /* 0x000fe40007ffe0ff */
[----:B------:R-:W-:Y:S02]  /*fe50*/  ISETP.LT.AND P5, PT, R8, c[0x0][0x17c], !P0 ;  /* 0x00005f0008007a0c */ /* 0x000fe400047a1270 */
[C---:B------:R-:W-:Y:S02]  /*fe60*/  LEA R8, P6, R3.reuse, R0, 0x1 ;  /* 0x0000000003087211 */ /* 0x040fe400078c08ff */
[----:B------:R-:W-:-:S02]  /*fe70*/  IADD3 R5, R3, c[0x0][0x198], RZ ;  /* 0x0000660003057a10 */ /* 0x000fc40007ffe0ff */
[----:B------:R-:W-:Y:S02]  /*fe80*/  ISETP.LT.AND P4, PT, R9, c[0x0][0x17c], !P0 ;  /* 0x00005f0009007a0c */ /* 0x000fe40004781270 */
[----:B------:R-:W-:Y:S02]  /*fe90*/  LEA.HI.X.SX32 R9, R3, R2, 0x1, P6 ;  /* 0x0000000203097211 */ /* 0x000fe400030f0eff */
[C---:B------:R-:W-:Y:S02]  /*fea0*/  LEA R4, P6, R5.reuse, R0, 0x1 ;  /* 0x0000000005047211 */ /* 0x040fe400078c08ff */
[C---:B------:R-:W-:Y:S02]  /*feb0*/  IADD3 R3, R5.reuse, c[0x0][0x198], RZ ;  /* 0x0000660005037a10 */ /* 0x040fe40007ffe0ff */
[----:B------:R-:W-:Y:S01]  /*fec0*/  LEA.HI.X.SX32 R5, R5, R2, 0x1, P6 ;  /* 0x0000000205057211 */ /* 0x000fe200030f0eff */
[----:B------:R0:W-:Y:S04]  /*fed0*/  @P3 STG.E.U16 [R8.64], R12 ;  /* 0x0000000c08003986 */ /* 0x0001e8000c101504 */
[----:B------:R1:W-:Y:S01]  /*fee0*/  @P2 STG.E.U16 [R4.64], R22 ;  /* 0x0000001604002986 */ /* 0x0003e2000c101504 */
[----:B0-----:R-:W-:-:S03]  /*fef0*/  PRMT R12, R22, 0x7632, R12 ;  /* 0x00007632160c7816 */ /* 0x001fc6000000000c */
[----:B-1----:R-:W5:Y:S01]  /*ff00*/  LDL.LU R22, [R1+0x410] ;  /* 0x0004100001167983 */ /* 0x002f620000300800 */
[----:B------:R-:W-:Y:S02]  /*ff10*/  IADD3 R9, R29, 0x23, RZ ;  /* 0x000000231d097810 */ /* 0x000fe40007ffe0ff */
[C---:B------:R-:W-:Y:S02]  /*ff20*/  LEA R8, P6, R3.reuse, R0, 0x1 ;  /* 0x0000000003087211 */ /* 0x040fe400078c08ff */
[----:B------:R-:W-:Y:S02]  /*ff30*/  IADD3 R5, R3, c[0x0][0x198], RZ ;  /* 0x0000660003057a10 */ /* 0x000fe40007ffe0ff */
[----:B------:R-:W-:Y:S02]  /*ff40*/  ISETP.LT.AND P2, PT, R9, c[0x0][0x17c], !P0 ;  /* 0x00005f0009007a0c */ /* 0x000fe40004741270 */
[----:B------:R-:W-:Y:S02]  /*ff50*/  LEA.HI.X.SX32 R9, R3, R2, 0x1, P6 ;  /* 0x0000000203097211 */ /* 0x000fe400030f0eff */
[----:B------:R-:W-:-:S02]  /*ff60*/  LEA R4, P6, R5, R0, 0x1 ;  /* 0x0000000005047211 */ /* 0x000fc400078c08ff */
[C---:B------:R-:W-:Y:S02]  /*ff70*/  IADD3 R3, R5.reuse, c[0x0][0x198], RZ ;  /* 0x0000660005037a10 */ /* 0x040fe40007ffe0ff */
[----:B------:R-:W-:Y:S01]  /*ff80*/  LEA.HI.X.SX32 R5, R5, R2, 0x1, P6 ;  /* 0x0000000205057211 */ /* 0x000fe200030f0eff */
[----:B------:R0:W-:Y:S01]  /*ff90*/  @P1 STG.E.U16 [R8.64], R12 ;  /* 0x0000000c08001986 */ /* 0x0001e2000c101504 */
[----:B------:R-:W-:-:S04]  /*ffa0*/  IADD3 R13, R29, 0x22, RZ ;  /* 0x000000221d0d7810 */ /* 0x000fc80007ffe0ff */
[----:B------:R-:W-:Y:S02]  /*ffb0*/  ISETP.LT.AND P3, PT, R13, c[0x0][0x17c], !P0 ;  /* 0x00005f000d007a0c */ /* 0x000fe40004761270 */
[----:B0-----:R-:W-:Y:S02]  /*ffc0*/  IADD3 R9, R29, 0x25, RZ ;  /* 0x000000251d097810 */ /* 0x001fe40007ffe0ff */
[----:B------:R-:W-:Y:S02]  /*ffd0*/  LEA R8, P6, R3, R0, 0x1 ;  /* 0x0000000003087211 */ /* 0x000fe400078c08ff */
[C---:B------:R-:W-:Y:S02]  /*ffe0*/  IADD3 R13, R29.reuse, 0x24, RZ ;  /* 0x000000241d0d7810 */ /* 0x040fe40007ffe0ff */
[----:B------:R-:W-:Y:S02]  /*fff0*/  IADD3 R12, R29, 0x26, RZ ;  /* 0x000000261d0c7810 */ /* 0x000fe40007ffe0ff */
[----:B------:R-:W-:-:S02]  /*10000*/  ISETP.LT.AND P1, PT, R13, c[0x0][0x17c], !P0 ;  /* 0x00005f000d007a0c */ /* 0x000fc40004721270 */
[----:B---3--:R-:W-:Y:S01]  /*10010*/  PRMT R16, R6, 0x7632, R16 ;  /* 0x0000763206107816 */ /* 0x008fe20000000010 */
[----:B----4-:R0:W-:Y:S01]  /*10020*/  @P5 STG.E.U16 [R4.64], R26 ;  /* 0x0000001a04005986 */ /* 0x0101e2000c101504 */
[----:B------:R-:W-:Y:S02]  /*10030*/  ISETP.LT.AND P5, PT, R9, c[0x0][0x17c], !P0 ;  /* 0x00005f0009007a0c */ /* 0x000fe400047a1270 */
[C---:B------:R-:W-:Y:S02]  /*10040*/  LEA.HI.X.SX32 R9, R3.reuse, R2, 0x1, P6 ;  /* 0x0000000203097211 */ /* 0x040fe400030f0eff */
[----:B0-----:R-:W-:Y:S02]  /*10050*/  IADD3 R5, R3, c[0x0][0x198], RZ ;  /* 0x0000660003057a10 */ /* 0x001fe40007ffe0ff */
[----:B------:R-:W-:Y:S02]  /*10060*/  PRMT R26, R26, 0x7632, R26 ;  /* 0x000076321a1a7816 */ /* 0x000fe4000000001a */
[----:B------:R-:W-:-:S02]  /*10070*/  LEA R4, P6, R5, R0, 0x1 ;  /* 0x0000000005047211 */ /* 0x000fc400078c08ff */
[C---:B------:R-:W-:Y:S01]  /*10080*/  IADD3 R3, R5.reuse, c[0x0][0x198], RZ ;  /* 0x0000660005037a10 */ /* 0x040fe20007ffe0ff */
[----:B------:R0:W-:Y:S01]  /*10090*/  @P4 STG.E.U16 [R8.64], R26 ;  /* 0x0000001a08004986 */ /* 0x0001e2000c101504 */
[----:B------:R-:W-:Y:S02]  /*100a0*/  LEA.HI.X.SX32 R5, R5, R2, 0x1, P6 ;  /* 0x0000000205057211 */ /* 0x000fe400030f0eff */
[----:B------:R-:W-:Y:S02]  /*100b0*/  IADD3 R13, R3, c[0x0][0x198], RZ ;  /* 0x00006600030d7a10 */ /* 0x000fe40007ffe0ff */
[----:B------:R-:W-:Y:S01]  /*100c0*/  ISETP.LT.AND P4, PT, R12, c[0x0][0x17c], !P0 ;  /* 0x00005f000c007a0c */ /* 0x000fe20004781270 */
[----:B------:R1:W-:Y:S01]  /*100d0*/  @P3 STG.E.U16 [R4.64], R6 ;  /* 0x0000000604003986 */ /* 0x0003e2000c101504 */
[----:B------:R-:W-:Y:S02]  /*100e0*/  IADD3 R12, R29, 0x27, RZ ;  /* 0x000000271d0c7810 */ /* 0x000fe40007ffe0ff */
[----:B0-----:R-:W-:-:S04]  /*100f0*/  LEA R8, P6, R3, R0, 0x1 ;  /* 0x0000000003087211 */ /* 0x001fc800078c08ff */
[----:B------:R-:W-:Y:S02]  /*10100*/  LEA.HI.X.SX32 R9, R3, R2, 0x1, P6 ;  /* 0x0000000203097211 */ /* 0x000fe400030f0eff */
[C---:B-1----:R-:W-:Y:S02]  /*10110*/  LEA R4, P6, R13.reuse, R0, 0x1 ;  /* 0x000000000d047211 */ /* 0x042fe400078c08ff */
[----:B------:R-:W-:Y:S01]  /*10120*/  IADD3 R3, R13, c[0x0][0x198], RZ ;  /* 0x000066000d037a10 */ /* 0x000fe20007ffe0ff */
[----:B------:R0:W-:Y:S01]  /*10130*/  @P2 STG.E.U16 [R8.64], R16 ;  /* 0x0000001008002986 */ /* 0x0001e2000c101504 */
[----:B------:R-:W-:Y:S02]  /*10140*/  ISETP.LT.AND P3, PT, R12, c[0x0][0x17c], !P0 ;  /* 0x00005f000c007a0c */ /* 0x000fe40004761270 */
[----:B------:R-:W-:Y:S02]  /*10150*/  IADD3 R12, R29, 0x28, RZ ;  /* 0x000000281d0c7810 */ /* 0x000fe40007ffe0ff */
[----:B------:R-:W-:-:S02]  /*10160*/  LEA.HI.X.SX32 R5, R13, R2, 0x1, P6 ;  /* 0x000000020d057211 */ /* 0x000fc400030f0eff */
[C---:B------:R-:W-:Y:S02]  /*10170*/  IADD3 R13, R3.reuse, c[0x0][0x198], RZ ;  /* 0x00006600030d7a10 */ /* 0x040fe40007ffe0ff */
[----:B------:R-:W-:Y:S02]  /*10180*/  ISETP.LT.AND P2, PT, R12, c[0x0][0x17c], !P0 ;  /* 0x00005f000c007a0c */ /* 0x000fe40004741270 */
[----:B0-----:R-:W-:Y:S01]  /*10190*/  LEA R8, P6, R3, R0, 0x1 ;  /* 0x0000000003087211 */ /* 0x001fe200078c08ff */
[----:B------:R0:W-:Y:S01]  /*101a0*/  @P1 STG.E.U16 [R4.64], R14 ;  /* 0x0000000e04001986 */ /* 0x0001e2000c101504 */
[----:B------:R-:W-:Y:S02]  /*101b0*/  IADD3 R6, R29, 0x29, RZ ;  /* 0x000000291d067810 */ /* 0x000fe40007ffe0ff */
[----:B------:R-:W-:Y:S02]  /*101c0*/  LEA.HI.X.SX32 R9, R3, R2, 0x1, P6 ;  /* 0x0000000203097211 */ /* 0x000fe400030f0eff */
[----:B------:R-:W-:-:S02]  /*101d0*/  PRMT R12, R14, 0x7632, R12 ;  /* 0x000076320e0c7816 */ /* 0x000fc4000000000c */
[C---:B------:R-:W-:Y:S02]  /*101e0*/  IADD3 R3, R13.reuse, c[0x0][0x198], RZ ;  /* 0x000066000d037a10 */ /* 0x040fe40007ffe0ff */
[----:B------:R-:W-:Y:S02]  /*101f0*/  ISETP.LT.AND P1, PT, R6, c[0x0][0x17c], !P0 ;  /* 0x00005f0006007a0c */ /* 0x000fe40004721270 */
[----:B0-----:R-:W-:Y:S01]  /*10200*/  LEA R4, P6, R13, R0, 0x1 ;  /* 0x000000000d047211 */ /* 0x001fe200078c08ff */
[----:B------:R0:W-:Y:S01]  /*10210*/  @P5 STG.E.U16 [R8.64], R12 ;  /* 0x0000000c08005986 */ /* 0x0001e2000c101504 */
[----:B------:R-:W-:Y:S02]  /*10220*/  IADD3 R6, R29, 0x2a, RZ ;  /* 0x0000002a1d067810 */ /* 0x000fe40007ffe0ff */
[----:B------:R-:W-:Y:S02]  /*10230*/  LEA.HI.X.SX32 R5, R13, R2, 0x1, P6 ;  /* 0x000000020d057211 */ /* 0x000fe400030f0eff */
[----:B------:R-:W-:-:S02]  /*10240*/  IADD3 R13, R3, c[0x0][0x198], RZ ;  /* 0x00006600030d7a10 */ /* 0x000fc40007ffe0ff */
[----:B------:R-:W-:Y:S01]  /*10250*/  ISETP.LT.AND P5, PT, R6, c[0x0][0x17c], !P0 ;  /* 0x00005f0006007a0c */ /* 0x000fe200047a1270 */
[----:B------:R1:W-:Y:S01]  /*10260*/  @P4 STG.E.U16 [R4.64], R18 ;  /* 0x0000001204004986 */ /* 0x0003e2000c101504 */
[----:B------:R-:W-:Y:S02]  /*10270*/  IADD3 R6, R29, 0x2b, RZ ;  /* 0x0000002b1d067810 */ /* 0x000fe40007ffe0ff */
[C---:B0-----:R-:W-:Y:S02]  /*10280*/  LEA R8, P6, R3.reuse, R0, 0x1 ;  /* 0x0000000003087211 */ /* 0x041fe400078c08ff */
[----:B------:R-:W-:Y:S02]  /*10290*/  PRMT R14, R18, 0x7632, R14 ;  /* 0x00007632120e7816 */ /* 0x000fe4000000000e */
[----:B------:R-:W-:Y:S02]  /*102a0*/  LEA.HI.X.SX32 R9, R3, R2, 0x1, P6 ;  /* 0x0000000203097211 */ /* 0x000fe400030f0eff */
[----:B------:R-:W-:-:S02]  /*102b0*/  IADD3 R3, R13, c[0x0][0x198], RZ ;  /* 0x000066000d037a10 */ /* 0x000fc40007ffe0ff */
[----:B-1----:R-:W-:Y:S02]  /*102c0*/  LEA R4, P6, R13, R0, 0x1 ;  /* 0x000000000d047211 */ /* 0x002fe400078c08ff */
[----:B------:R-:W-:Y:S01]  /*102d0*/  ISETP.LT.AND P4, PT, R6, c[0x0][0x17c], !P0 ;  /* 0x00005f0006007a0c */ /* 0x000fe20004781270 */
[----:B------:R0:W-:Y:S01]  /*102e0*/  @P3 STG.E.U16 [R8.64], R14 ;  /* 0x0000000e08003986 */ /* 0x0001e2000c101504 */
[----:B------:R-:W-:Y:S02]  /*102f0*/  IADD3 R6, R29, 0x2c, RZ ;  /* 0x0000002c1d067810 */ /* 0x000fe40007ffe0ff */
[----:B------:R-:W-:Y:S02]  /*10300*/  LEA.HI.X.SX32 R5, R13, R2, 0x1, P6 ;  /* 0x000000020d057211 */ /* 0x000fe400030f0eff */
[----:B------:R-:W-:Y:S02]  /*10310*/  IADD3 R13, R3, c[0x0][0x198], RZ ;  /* 0x00006600030d7a10 */ /* 0x000fe40007ffe0ff */
[----:B------:R-:W-:Y:S01]  /*10320*/  ISETP.LT.AND P3, PT, R6, c[0x0][0x17c], !P0 ;  /* 0x00005f0006007a0c */ /* 0x000fe20004761270 */
[----:B-----5:R1:W-:Y:S01]  /*10330*/  @P2 STG.E.U16 [R4.64], R22 ;  /* 0x0000001604002986 */ /* 0x0203e2000c101504 */
[----:B------:R-:W-:-:S02]  /*10340*/  IADD3 R6, R29, 0x2d, RZ ;  /* 0x0000002d1d067810 */ /* 0x000fc40007ffe0ff */
[C---:B0-----:R-:W-:Y:S02]  /*10350*/  LEA R8, P6, R3.reuse, R0, 0x1 ;  /* 0x0000000003087211 */ /* 0x041fe400078c08ff */
[----:B------:R-:W-:Y:S02]  /*10360*/  PRMT R12, R22, 0x7632, R12 ;  /* 0x00007632160c7816 */ /* 0x000fe4000000000c */
[----:B------:R-:W-:Y:S02]  /*10370*/  LEA.HI.X.SX32 R9, R3, R2, 0x1, P6 ;  /* 0x0000000203097211 */ /* 0x000fe400030f0eff */
[C---:B------:R-:W-:Y:S02]  /*10380*/  IADD3 R3, R13.reuse, c[0x0][0x198], RZ ;  /* 0x000066000d037a10 */ /* 0x040fe40007ffe0ff */
[----:B-1----:R-:W-:Y:S02]  /*10390*/  LEA R4, P6, R13, R0, 0x1 ;  /* 0x000000000d047211 */ /* 0x002fe400078c08ff */
[----:B------:R-:W-:Y:S01]  /*103a0*/  ISETP.LT.AND P2, PT, R6, c[0x0][0x17c], !P0 ;  /* 0x00005f0006007a0c */ /* 0x000fe20004741270 */
[----:B------:R0:W-:Y:S01]  /*103b0*/  @P1 STG.E.U16 [R8.64], R12 ;  /* 0x0000000c08001986 */ /* 0x0001e2000c101504 */
[----:B------:R-:W-:-:S02]  /*103c0*/  IADD3 R6, R29, 0x2e, RZ ;  /* 0x0000002e1d067810 */ /* 0x000fc40007ffe0ff */
[----:B------:R-:W-:Y:S02]  /*103d0*/  LEA.HI.X.SX32 R5, R13, R2, 0x1, P6 ;  /* 0x000000020d057211 */ /* 0x000fe400030f0eff */
[----:B------:R-:W-:Y:S02]  /*103e0*/  IADD3 R13, R3, c[0x0][0x198], RZ ;  /* 0x00006600030d7a10 */ /* 0x000fe40007ffe0ff */
[----:B------:R-:W-:Y:S01]  /*103f0*/  ISETP.LT.AND P1, PT, R6, c[0x0][0x17c], !P0 ;  /* 0x00005f0006007a0c */ /* 0x000fe20004721270 */
[----:B--2---:R1:W-:Y:S01]  /*10400*/  @P5 STG.E.U16 [R4.64], R10 ;  /* 0x0000000a04005986 */ /* 0x0043e2000c101504 */
[----:B------:R-:W-:Y:S02]  /*10410*/  IADD3 R6, R29, 0x2f, RZ ;  /* 0x0000002f1d067810 */ /* 0x000fe40007ffe0ff */
[----:B0-----:R-:W-:-:S04]  /*10420*/  LEA R8, P6, R3, R0, 0x1 ;  /* 0x0000000003087211 */ /* 0x001fc800078c08ff */
[----:B------:R-:W-:Y:S02]  /*10430*/  LEA.HI.X.SX32 R9, R3, R2, 0x1, P6 ;  /* 0x0000000203097211 */ /* 0x000fe400030f0eff */
[----:B------:R-:W-:Y:S02]  /*10440*/  ISETP.LT.AND P5, PT, R6, c[0x0][0x17c], !P0 ;  /* 0x00005f0006007a0c */ /* 0x000fe400047a1270 */
[C---:B-1----:R-:W-:Y:S02]  /*10450*/  LEA R4, P6, R13.reuse, R0, 0x1 ;  /* 0x000000000d047211 */ /* 0x042fe400078c08ff */
[----:B------:R-:W-:Y:S02]  /*10460*/  PRMT R6, R10, 0x7632, R6 ;  /* 0x000076320a067816 */ /* 0x000fe40000000006 */
[----:B------:R-:W-:Y:S02]  /*10470*/  LEA.HI.X.SX32 R5, R13, R2, 0x1, P6 ;  /* 0x000000020d057211 */ /* 0x000fe400030f0eff */
[----:B------:R-:W-:Y:S01]  /*10480*/  PRMT R10, R27, 0x7632, R10 ;  /* 0x000076321b0a7816 */ /* 0x000fe2000000000a */
[----:B------:R-:W-:Y:S04]  /*10490*/  @P4 STG.E.U16 [R8.64], R6 ;  /* 0x0000000608004986 */ /* 0x000fe8000c101504 */
[----:B------:R0:W-:Y:S04]  /*104a0*/  @P3 STG.E.U16 [R4.64], R27 ;  /* 0x0000001b04003986 */ /* 0x0001e8000c101504 */
[----:B0-----:R-:W2:Y:S01]  /*104b0*/  LDL.LU R27, [R1+0x40c] ;  /* 0x00040c00011b7983 */ /* 0x001ea20000300800 */
[----:B------:R-:W-:-:S04]  /*104c0*/  IADD3 R17, R13, c[0x0][0x198], RZ ;  /* 0x000066000d117a10 */ /* 0x000fc80007ffe0ff */
[C---:B------:R-:W-:Y:S02]  /*104d0*/  LEA R8, P6, R17.reuse, R0, 0x1 ;  /* 0x0000000011087211 */ /* 0x040fe400078c08ff */
[C---:B------:R-:W-:Y:S02]  /*104e0*/  IADD3 R13, R17.reuse, c[0x0][0x198], RZ ;  /* 0x00006600110d7a10 */ /* 0x040fe40007ffe0ff */
[----:B------:R-:W-:Y:S02]  /*104f0*/  LEA.HI.X.SX32 R9, R17, R2, 0x1, P6 ;  /* 0x0000000211097211 */ /* 0x000fe400030f0eff */
[----:B------:R-:W-:-:S04]  /*10500*/  LEA R4, P6, R13, R0, 0x1 ;  /* 0x000000000d047211 */ /* 0x000fc800078c08ff */
[----:B------:R-:W-:Y:S01]  /*10510*/  LEA.HI.X.SX32 R5, R13, R2, 0x1, P6 ;  /* 0x000000020d057211 */ /* 0x000fe200030f0eff */
[----:B------:R-:W-:Y:S01]  /*10520*/  @P2 STG.E.U16 [R8.64], R10 ;  /* 0x0000000a08002986 */ /* 0x000fe2000c101504 */
[----:B------:R-:W-:-:S03]  /*10530*/  PRMT R6, R23, 0x7632, R6 ;  /* 0x0000763217067816 */ /* 0x000fc60000000006 */
[----:B------:R0:W-:Y:S04]  /*10540*/  @P1 STG.E.U16 [R4.64], R23 ;  /* 0x0000001704001986 */ /* 0x0001e8000c101504 */
[----:B0-----:R-:W3:Y:S04]  /*10550*/  LDL.LU R23, [R1+0x408] ;  /* 0x0004080001177983 */ /* 0x001ee80000300800 */
[----:B------:R-:W0:Y:S01]  /*10560*/  S2R R18, SR_TID.X ;  /* 0x0000000000127919 */ /* 0x000e220000002100 */
[----:B------:R-:W-:Y:S02]  /*10570*/  IADD3 R17, R13, c[0x0][0x198], RZ ;  /* 0x000066000d117a10 */ /* 0x000fe40007ffe0ff */
[----:B------:R-:W-:Y:S01]  /*10580*/  IADD3 R3, R29, 0x30, RZ ;  /* 0x000000301d037810 */ /* 0x000fe20007ffe0ff */
[----:B------:R-:W4:Y:S01]  /*10590*/  LDL.LU R28, [R1+0x1c] ;  /* 0x00001c00011c7983 */ /* 0x000f220000300800 */
[----:B------:R-:W-:-:S02]  /*105a0*/  LEA R8, P6, R17, R0, 0x1 ;  /* 0x0000000011087211 */ /* 0x000fc400078c08ff */
[----:B------:R-:W-:Y:S02]  /*105b0*/  ISETP.LT.AND P4, PT, R3, c[0x0][0x17c], !P0 ;  /* 0x00005f0003007a0c */ /* 0x000fe40004781270 */
[----:B------:R-:W-:Y:S02]  /*105c0*/  IADD3 R13, R17, c[0x0][0x198], RZ ;  /* 0x00006600110d7a10 */ /* 0x000fe40007ffe0ff */
[----:B------:R-:W-:Y:S02]  /*105d0*/  IADD3 R3, R29, 0x31, RZ ;  /* 0x000000311d037810 */ /* 0x000fe40007ffe0ff */
[----:B------:R-:W-:Y:S02]  /*105e0*/  LEA.HI.X.SX32 R9, R17, R2, 0x1, P6 ;  /* 0x0000000211097211 */ /* 0x000fe400030f0eff */
[----:B------:R-:W-:Y:S02]  /*105f0*/  LEA R4, P6, R13, R0, 0x1 ;  /* 0x000000000d047211 */ /* 0x000fe400078c08ff */
[----:B------:R-:W-:-:S02]  /*10600*/  ISETP.LT.AND P3, PT, R3, c[0x0][0x17c], !P0 ;  /* 0x00005f0003007a0c */ /* 0x000fc40004761270 */
[----:B------:R-:W-:Y:S02]  /*10610*/  IADD3 R17, R13, c[0x0][0x198], RZ ;  /* 0x000066000d117a10 */ /* 0x000fe40007ffe0ff */
[----:B------:R-:W-:Y:S01]  /*10620*/  IADD3 R3, R29, 0x32, RZ ;  /* 0x000000321d037810 */ /* 0x000fe20007ffe0ff */
[C---:B0-----:R-:W-:Y:S01]  /*10630*/  IMAD.SHL.U32 R20, R18.reuse, 0x2000, RZ ;  /* 0x0000200012147824 */ /* 0x041fe200078e00ff */
[----:B------:R-:W-:Y:S01]  /*10640*/  LEA.HI.X.SX32 R5, R13, R2, 0x1, P6 ;  /* 0x000000020d057211 */ /* 0x000fe200030f0eff */
[----:B------:R0:W-:Y:S01]  /*10650*/  @P5 STG.E.U16 [R8.64], R6 ;  /* 0x0000000608005986 */ /* 0x0001e2000c101504 */
[----:B------:R-:W-:Y:S02]  /*10660*/  LOP3.LUT R16, R18, 0x1ff, RZ, 0xc0, !PT ;  /* 0x000001ff12107812 */ /* 0x000fe400078ec0ff */
[----:B------:R-:W-:Y:S02]  /*10670*/  LOP3.LUT R20, R20, 0xc000, RZ, 0xc0, !PT ;  /* 0x0000c00014147812 */ /* 0x000fe400078ec0ff */
[----:B------:R-:W-:-:S02]  /*10680*/  ISETP.LT.AND P2, PT, R3, c[0x0][0x17c], !P0 ;  /* 0x00005f0003007a0c */ /* 0x000fc40004741270 */
[----:B------:R-:W-:Y:S01]  /*10690*/  IADD3 R13, R17, c[0x0][0x198], RZ ;  /* 0x00006600110d7a10 */ /* 0x000fe20007ffe0ff */
[----:B------:R-:W-:Y:S01]  /*106a0*/  IMAD R20, R16, 0x10, R20 ;  /* 0x0000001010147824 */ /* 0x000fe200078e0214 */
[----:B------:R-:W-:Y:S02]  /*106b0*/  IADD3 R3, R29, 0x33, RZ ;  /* 0x000000331d037810 */ /* 0x000fe40007ffe0ff */
[----:B0-----:R-:W-:-:S04]  /*106c0*/  LEA R8, P6, R17, R0, 0x1 ;  /* 0x0000000011087211 */ /* 0x001fc800078c08ff */
[----:B------:R-:W-:Y:S02]  /*106d0*/  LEA.HI.X.SX32 R9, R17, R2, 0x1, P6 ;  /* 0x0000000211097211 */ /* 0x000fe400030f0eff */
[----:B------:R-:W-:Y:S02]  /*106e0*/  IADD3 R17, R13, c[0x0][0x198], RZ ;  /* 0x000066000d117a10 */ /* 0x000fe40007ffe0ff */
[----:B------:R-:W-:Y:S02]  /*106f0*/  ISETP.LT.AND P1, PT, R3, c[0x0][0x17c], !P0 ;  /* 0x00005f0003007a0c */ /* 0x000fe40004721270 */
[----:B------:R-:W-:-:S04]  /*10700*/  IADD3 R3, R29, 0x34, RZ ;  /* 0x000000341d037810 */ /* 0x000fc80007ffe0ff */
[----:B------:R-:W-:Y:S02]  /*10710*/  ISETP.LT.AND P5, PT, R3, c[0x0][0x17c], !P0 ;  /* 0x00005f0003007a0c */ /* 0x000fe400047a1270 */
[----:B------:R-:W-:Y:S02]  /*10720*/  IADD3 R3, R29, 0x35, RZ ;  /* 0x000000351d037810 */ /* 0x000fe40007ffe0ff */
[----:B------:R-:W-:Y:S01]  /*10730*/  PRMT R14, R7, 0x7632, R14 ;  /* 0x00007632070e7816 */ /* 0x000fe2000000000e */
[----:B------:R-:W-:-:S05]  /*10740*/  IMAD.SHL.U32 R22, R18, 0x2000, RZ ;  /* 0x0000200012167824 */ /* 0x000fca00078e00ff */
[----:B------:R-:W-:-:S05]  /*10750*/  LOP3.LUT R22, R22, 0xc000, RZ, 0xc0, !PT ;  /* 0x0000c00016167812 */ /* 0x000fca00078ec0ff */
[----:B------:R-:W-:-:S05]  /*10760*/  IMAD R22, R16, 0x10, R22 ;  /* 0x0000001010167824 */ /* 0x000fca00078e0216 */
[----:B------:R-:W-:Y:S01]  /*10770*/  LOP3.LUT R22, R22, 0x20, RZ, 0x3c, !PT ;  /* 0x0000002016167812 */ /* 0x000fe200078e3cff */
[----:B--2---:R0:W-:Y:S01]  /*10780*/  @P4 STG.E.U16 [R4.64], R27 ;  /* 0x0000001b04004986 */ /* 0x0041e2000c101504 */
[----:B------:R-:W-:-:S03]  /*10790*/  PRMT R10, R27, 0x7632, R10 ;  /* 0x000076321b0a7816 */ /* 0x000fc6000000000a */
[----:B------:R-:W1:Y:S04]  /*107a0*/  LDS.128 R24, [R20] ;  /* 0x0000000014187984 */ /* 0x000e680000000c00 */
[----:B------:R2:W-:Y:S01]  /*107b0*/  @P3 STG.E.U16 [R8.64], R10 ;  /* 0x0000000a08003986 */ /* 0x0005e2000c101504 */
[----:B0-----:R-:W-:-:S04]  /*107c0*/  LEA R4, P6, R13, R0, 0x1 ;  /* 0x000000000d047211 */ /* 0x001fc800078c08ff */
[----:B------:R-:W-:Y:S02]  /*107d0*/  LEA.HI.X.SX32 R5, R13, R2, 0x1, P6 ;  /* 0x000000020d057211 */ /* 0x000fe400030f0eff */
[C---:B------:R-:W-:Y:S02]  /*107e0*/  IADD3 R13, R17.reuse, c[0x0][0x198], RZ ;  /* 0x00006600110d7a10 */ /* 0x040fe40007ffe0ff */
[C---:B--2---:R-:W-:Y:S01]  /*107f0*/  LEA R8, P6, R17.reuse, R0, 0x1 ;  /* 0x0000000011087211 */ /* 0x044fe200078c08ff */
[----:B------:R0:W-:Y:S03]  /*10800*/  @P2 STG.E.U16 [R4.64], R7 ;  /* 0x0000000704002986 */ /* 0x0001e6000c101504 */
[----:B------:R-:W-:Y:S02]  /*10810*/  LEA.HI.X.SX32 R9, R17, R2, 0x1, P6 ;  /* 0x0000000211097211 */ /* 0x000fe400030f0eff */
[----:B------:R-:W-:-:S02]  /*10820*/  IADD3 R17, R13, c[0x0][0x198], RZ ;  /* 0x000066000d117a10 */ /* 0x000fc40007ffe0ff */
[----:B------:R-:W-:Y:S02]  /*10830*/  ISETP.LT.AND P4, PT, R3, c[0x0][0x17c], !P0 ;  /* 0x00005f0003007a0c */ /* 0x000fe40004781270 */
[----:B------:R-:W-:Y:S02]  /*10840*/  IADD3 R3, R29, 0x36, RZ ;  /* 0x000000361d037810 */ /* 0x000fe40007ffe0ff */
[----:B0-----:R-:W-:-:S04]  /*10850*/  LEA R4, P6, R13, R0, 0x1 ;  /* 0x000000000d047211 */ /* 0x001fc800078c08ff */
[----:B------:R-:W-:Y:S02]  /*10860*/  LEA.HI.X.SX32 R5, R13, R2, 0x1, P6 ;  /* 0x000000020d057211 */ /* 0x000fe400030f0eff */
[C---:B------:R-:W-:Y:S02]  /*10870*/  LEA R6, P6, R17.reuse, R0, 0x1 ;  /* 0x0000000011067211 */ /* 0x040fe400078c08ff */
[----:B------:R-:W-:Y:S02]  /*10880*/  IADD3 R13, R17, c[0x0][0x198], RZ ;  /* 0x00006600110d7a10 */ /* 0x000fe40007ffe0ff */
[----:B------:R-:W-:Y:S02]  /*10890*/  ISETP.LT.AND P3, PT, R3, c[0x0][0x17c], !P0 ;  /* 0x00005f0003007a0c */ /* 0x000fe40004761270 */
[----:B------:R-:W-:Y:S01]  /*108a0*/  IADD3 R3, R29, 0x37, RZ ;  /* 0x000000371d037810 */ /* 0x000fe20007ffe0ff */
[----:B------:R0:W-:Y:S01]  /*108b0*/  @P1 STG.E.U16 [R8.64], R14 ;  /* 0x0000000e08001986 */ /* 0x0001e2000c101504 */
[----:B------:R-:W-:-:S02]  /*108c0*/  LEA.HI.X.SX32 R7, R17, R2, 0x1, P6 ;  /* 0x0000000211077211 */ /* 0x000fc400030f0eff */
[----:B------:R-:W-:Y:S01]  /*108d0*/  LEA R12, P6, R13, R0, 0x1 ;  /* 0x000000000d0c7211 */ /* 0x000fe200078c08ff */
[----:B------:R2:W-:Y:S01]  /*108e0*/  @P5 STG.E.U16 [R4.64], R15 ;  /* 0x0000000f04005986 */ /* 0x0005e2000c101504 */
[----:B------:R-:W-:Y:S02]  /*108f0*/  ISETP.LT.AND P2, PT, R3, c[0x0][0x17c], !P0 ;  /* 0x00005f0003007a0c */ /* 0x000fe40004741270 */
[----:B------:R-:W-:Y:S02]  /*10900*/  IADD3 R3, R29, 0x38, RZ ;  /* 0x000000381d037810 */ /* 0x000fe40007ffe0ff */
[C---:B0-----:R-:W-:Y:S02]  /*10910*/  IADD3 R9, R13.reuse, c[0x0][0x198], RZ ;  /* 0x000066000d097a10 */ /* 0x041fe40007ffe0ff */
[----:B------:R-:W-:Y:S02]  /*10920*/  LEA.HI.X.SX32 R13, R13, R2, 0x1, P6 ;  /* 0x000000020d0d7211 */ /* 0x000fe400030f0eff */
[----:B--2---:R-:W-:-:S02]  /*10930*/  PRMT R5, R15, 0x7632, R5 ;  /* 0x000076320f057816 */ /* 0x004fc40000000005 */
[C---:B------:R-:W-:Y:S02]  /*10940*/  LEA R4, P6, R9.reuse, R0, 0x1 ;  /* 0x0000000009047211 */ /* 0x040fe400078c08ff */
[----:B------:R-:W-:Y:S01]  /*10950*/  IADD3 R15, R9, c[0x0][0x198], RZ ;  /* 0x00006600090f7a10 */ /* 0x000fe20007ffe0ff */
[----:B------:R0:W-:Y:S01]  /*10960*/  @P4 STG.E.U16 [R6.64], R5 ;  /* 0x0000000506004986 */ /* 0x0001e2000c101504 */
[----:B------:R-:W-:Y:S02]  /*10970*/  ISETP.LT.AND P1, PT, R3, c[0x0][0x17c], !P0 ;  /* 0x00005f0003007a0c */ /* 0x000fe40004721270 */
[----:B------:R-:W-:-:S04]  /*10980*/  IADD3 R3, R29, 0x39, RZ ;  /* 0x000000391d037810 */ /* 0x000fc80007ffe0ff */
[----:B------:R-:W-:Y:S02]  /*10990*/  ISETP.LT.AND P5, PT, R3, c[0x0][0x17c], !P0 ;  /* 0x00005f0003007a0c */ /* 0x000fe400047a1270 */
[----:B0-----:R-:W-:Y:S02]  /*109a0*/  LEA.HI.X.SX32 R5, R9, R2, 0x1, P6 ;  /* 0x0000000209057211 */ /* 0x001fe400030f0eff */
[C---:B------:R-:W-:Y:S02]  /*109b0*/  LEA R8, P6, R15.reuse, R0, 0x1 ;  /* 0x000000000f087211 */ /* 0x040fe400078c08ff */
[C---:B------:R-:W-:Y:S02]  /*109c0*/  IADD3 R7, R15.reuse, c[0x0][0x198], RZ ;  /* 0x000066000f077a10 */ /* 0x040fe40007ffe0ff */
[----:B------:R-:W-:Y:S02]  /*109d0*/  LEA.HI.X.SX32 R9, R15, R2, 0x1, P6 ;  /* 0x000000020f097211 */ /* 0x000fe400030f0eff */
[----:B------:R-:W-:Y:S01]  /*109e0*/  LEA R14, P6, R7, R0, 0x1 ;  /* 0x00000000070e7211 */ /* 0x000fe200078c08ff */
[----:B------:R0:W-:Y:S01]  /*109f0*/  @P3 STG.E.U16 [R12.64], R19 ;  /* 0x000000130c003986 */ /* 0x0001e2000c101504 */
[----:B------:R-:W-:-:S02]  /*10a00*/  PRMT R10, R19, 0x7632, R10 ;  /* 0x00007632130a7816 */ /* 0x000fc4000000000a */
[----:B------:R-:W-:-:S03]  /*10a10*/  LEA.HI.X.SX32 R15, R7, R2, 0x1, P6 ;  /* 0x00000002070f7211 */ /* 0x000fc600030f0eff */
[----:B------:R-:W-:Y:S01]  /*10a20*/  @P2 STG.E.U16 [R4.64], R10 ;  /* 0x0000000a04002986 */ /* 0x000fe2000c101504 */
[----:B0-----:R-:W-:-:S03]  /*10a30*/  IADD3 R13, R7, c[0x0][0x198], RZ ;  /* 0x00006600070d7a10 */ /* 0x001fc60007ffe0ff */
[----:B------:R-:W2:Y:S01]  /*10a40*/  LDL.LU R19, [R1+0xac] ;  /* 0x0000ac0001137983 */ /* 0x000ea20000300800 */
[----:B---3--:R-:W-:-:S03]  /*10a50*/  PRMT R7, R23, 0x7632, R7 ;  /* 0x0000763217077816 */ /* 0x008fc60000000007 */
[----:B------:R-:W-:Y:S04]  /*10a60*/  @P1 STG.E.U16 [R8.64], R23 ;  /* 0x0000001708001986 */ /* 0x000fe8000c101504 */
[----:B-1----:R-:W-:Y:S04]  /*10a70*/  STL [R1+0x24], R25 ;  /* 0x0000241901007387 */ /* 0x002fe80000100800 */
[----:B------:R0:W-:Y:S04]  /*10a80*/  @P5 STG.E.U16 [R14.64], R7 ;  /* 0x000000070e005986 */ /* 0x0001e8000c101504 */
[----:B------:R-:W-:Y:S04]  /*10a90*/  STL.64 [R1+0x28], R26 ;  /* 0x0000281a01007387 */ /* 0x000fe80000100a00 */
[----:B------:R-:W-:Y:S01]  /*10aa0*/  STL [R1+0x404], R22 ;  /* 0x0004041601007387 */ /* 0x000fe20000100800 */
[----:B0-----:R-:W-:-:S03]  /*10ab0*/  IMAD.MOV.U32 R14, RZ, RZ, R24 ;  /* 0x000000ffff0e7224 */ /* 0x001fc600078e0018 */
[----:B------:R-:W-:Y:S04]  /*10ac0*/  STL [R1+0x400], R21 ;  /* 0x0004001501007387 */ /* 0x000fe80000100800 */
[----:B------:R-:W0:Y:S04]  /*10ad0*/  LDS.128 R24, [R22] ;  /* 0x0000000016187984 */ /* 0x000e280000000c00 */
[----:B------:R-:W1:Y:S04]  /*10ae0*/  LDS.128 R20, [R20+0x2000] ;  /* 0x0020000014147984 */ /* 0x000e680000000c00 */
[----:B0-----:R-:W-:Y:S04]  /*10af0*/  STL.64 [R1+0x3f8], R26 ;  /* 0x0003f81a01007387 */ /* 0x001fe80000100a00 */
[----:B-1----:R-:W-:Y:S04]  /*10b00*/  STL [R1+0x4], R21 ;  /* 0x0000041501007387 */ /* 0x002fe80000100800 */
[----:B------:R0:W-:Y:S04]  /*10b10*/  STL.64 [R1+0x8], R22 ;  /* 0x0000081601007387 */ /* 0x0001e80000100a00 */
[----:B0-----:R-:W3:Y:S04]  /*10b20*/  LDL.LU R22, [R1+0x404] ;  /* 0x0004040001167983 */ /* 0x001ee80000300800 */
[----:B------:R-:W5:Y:S01]  /*10b30*/  LDL.LU R21, [R1+0x400] ;  /* 0x0004000001157983 */ /* 0x000f620000300800 */
[----:B------:R-:W-:-:S04]  /*10b40*/  IADD3 R3, R29, 0x3a, RZ ;  /* 0x0000003a1d037810 */ /* 0x000fc80007ffe0ff */
[----:B------:R-:W-:Y:S02]  /*10b50*/  ISETP.LT.AND P4, PT, R3, c[0x0][0x17c], !P0 ;  /* 0x00005f0003007a0c */ /* 0x000fe40004781270 */
[----:B------:R-:W-:Y:S02]  /*10b60*/  IADD3 R3, R29, 0x3b, RZ ;  /* 0x0000003b1d037810 */ /* 0x000fe40007ffe0ff */
[----:B------:R-:W-:Y:S02]  /*10b70*/  LEA R12, P6, R13, R0, 0x1 ;  /* 0x000000000d0c7211 */ /* 0x000fe400078c08ff */
[----:B------:R-:W-:Y:S02]  /*10b80*/  ISETP.LT.AND P3, PT, R3, c[0x0][0x17c], !P0 ;  /* 0x00005f0003007a0c */ /* 0x000fe40004761270 */
[----:B------:R-:W-:Y:S02]  /*10b90*/  IADD3 R5, R13, c[0x0][0x198], RZ ;  /* 0x000066000d057a10 */ /* 0x000fe40007ffe0ff */
[----:B------:R-:W-:-:S02]  /*10ba0*/  IADD3 R3, R29, 0x3c, RZ ;  /* 0x0000003c1d037810 */ /* 0x000fc40007ffe0ff */
[----:B------:R-:W-:Y:S02]  /*10bb0*/  LEA.HI.X.SX32 R13, R13, R2, 0x1, P6 ;  /* 0x000000020d0d7211 */ /* 0x000fe400030f0eff */
[----:B------:R-:W-:Y:S02]  /*10bc0*/  LEA R6, P6, R5, R0, 0x1 ;  /* 0x0000000005067211 */ /* 0x000fe400078c08ff */
[----:B------:R-:W-:Y:S02]  /*10bd0*/  ISETP.LT.AND P2, PT, R3, c[0x0][0x17c], !P0 ;  /* 0x00005f0003007a0c */ /* 0x000fe40004741270 */
[C---:B------:R-:W-:Y:S02]  /*10be0*/  IADD3 R17, R5.reuse, c[0x0][0x198], RZ ;  /* 0x0000660005117a10 */ /* 0x040fe40007ffe0ff */
[----:B------:R-:W-:Y:S02]  /*10bf0*/  LEA.HI.X.SX32 R7, R5, R2, 0x1, P6 ;  /* 0x0000000205077211 */ /* 0x000fe400030f0eff */
[----:B------:R-:W-:-:S02]  /*10c00*/  LEA R8, P6, R17, R0, 0x1 ;  /* 0x0000000011087211 */ /* 0x000fc400078c08ff */
[----:B------:R-:W-:Y:S02]  /*10c10*/  IADD3 R3, R29, 0x3d, RZ ;  /* 0x0000003d1d037810 */ /* 0x000fe40007ffe0ff */
[----:B------:R-:W-:Y:S02]  /*10c20*/  PRMT R5, R11, 0x7632, R5 ;  /* 0x000076320b057816 */ /* 0x000fe40000000005 */
[----:B------:R-:W-:Y:S01]  /*10c30*/  LEA.HI.X.SX32 R9, R17, R2, 0x1, P6 ;  /* 0x0000000211097211 */ /* 0x000fe200030f0eff */
[----:B------:R-:W-:Y:S01]  /*10c40*/  @P4 STG.E.U16 [R12.64], R11 ;  /* 0x0000000b0c004986 */ /* 0x000fe2000c101504 */
[----:B------:R-:W-:Y:S02]  /*10c50*/  ISETP.LT.AND P1, PT, R3, c[0x0][0x17c], !P0 ;  /* 0x00005f0003007a0c */ /* 0x000fe40004721270 */
[----:B------:R-:W-:Y:S01]  /*10c60*/  IADD3 R3, R29, 0x3e, RZ ;  /* 0x0000003e1d037810 */ /* 0x000fe20007ffe0ff */
[----:B------:R-:W-:Y:S01]  /*10c70*/  @P3 STG.E.U16 [R6.64], R5 ;  /* 0x0000000506003986 */ /* 0x000fe2000c101504 */
[----:B------:R-:W-:-:S03]  /*10c80*/  IADD3 R17, R17, c[0x0][0x198], RZ ;  /* 0x0000660011117a10 */ /* 0x000fc60007ffe0ff */
[----:B----4-:R0:W-:Y:S01]  /*10c90*/  @P2 STG.E.U16 [R8.64], R28 ;  /* 0x0000001c08002986 */ /* 0x0101e2000c101504 */
[----:B------:R-:W-:Y:S02]  /*10ca0*/  ISETP.LT.AND P5, PT, R3, c[0x0][0x17c], !P0 ;  /* 0x00005f0003007a0c */ /* 0x000fe400047a1270 */
[----:B------:R-:W-:Y:S02]  /*10cb0*/  IADD3 R3, R29, 0x3f, RZ ;  /* 0x0000003f1d037810 */ /* 0x000fe40007ffe0ff */
[----:B------:R-:W-:Y:S02]  /*10cc0*/  LEA R4, P6, R17, R0, 0x1 ;  /* 0x0000000011047211 */ /* 0x000fe400078c08ff */
[----:B0-----:R-:W-:Y:S01]  /*10cd0*/  PRMT R9, R28, 0x7632, R9 ;  /* 0x000076321c097816 */ /* 0x001fe20000000009 */
[----:B------:R-:W-:Y:S01]  /*10ce0*/  IMAD.SHL.U32 R28, R18, 0x2000, RZ ;  /* 0x00002000121c7824 */ /* 0x000fe200078e00ff */
[----:B------:R-:W-:Y:S02]  /*10cf0*/  ISETP.LT.AND P4, PT, R3, c[0x0][0x17c], !P0 ;  /* 0x00005f0003007a0c */ /* 0x000fe40004781270 */
[----:B------:R-:W-:-:S02]  /*10d00*/  IADD3 R3, R29, 0x40, RZ ;  /* 0x000000401d037810 */ /* 0x000fc40007ffe0ff */
[----:B------:R-:W-:Y:S02]  /*10d10*/  LOP3.LUT R28, R28, 0xc000, RZ, 0xc0, !PT ;  /* 0x0000c0001c1c7812 */ /* 0x000fe400078ec0ff */
[C---:B------:R-:W-:Y:S02]  /*10d20*/  IADD3 R11, R17.reuse, c[0x0][0x198], RZ ;  /* 0x00006600110b7a10 */ /* 0x040fe40007ffe0ff */
[----:B------:R-:W-:Y:S01]  /*10d30*/  LEA.HI.X.SX32 R5, R17, R2, 0x1, P6 ;  /* 0x0000000211057211 */ /* 0x000fe200030f0eff */
[----:B------:R-:W-:Y:S01]  /*10d40*/  IMAD R28, R16, 0x10, R28 ;  /* 0x00000010101c7824 */ /* 0x000fe200078e021c */
[----:B------:R-:W-:Y:S02]  /*10d50*/  ISETP.LT.AND P3, PT, R3, c[0x0][0x17c], !P0 ;  /* 0x00005f0003007a0c */ /* 0x000fe40004761270 */
[----:B------:R-:W-:Y:S02]  /*10d60*/  LEA R6, P6, R11, R0, 0x1 ;  /* 0x000000000b067211 */ /* 0x000fe400078c08ff */
[----:B------:R-:W-:-:S02]  /*10d70*/  IADD3 R3, R29, 0x41, RZ ;  /* 0x000000411d037810 */ /* 0x000fc40007ffe0ff */
[----:B------:R-:W-:Y:S02]  /*10d80*/  LEA.HI.X.SX32 R7, R11, R2, 0x1, P6 ;  /* 0x000000020b077211 */ /* 0x000fe400030f0eff */
[----:B------:R-:W-:Y:S02]  /*10d90*/  ISETP.LT.AND P2, PT, R3, c[0x0][0x17c], !P0 ;  /* 0x00005f0003007a0c */ /* 0x000fe40004741270 */
[----:B------:R-:W-:Y:S02]  /*10da0*/  IADD3 R13, R11, c[0x0][0x198], RZ ;  /* 0x000066000b0d7a10 */ /* 0x000fe40007ffe0ff */
[----:B------:R-:W-:Y:S02]  /*10db0*/  LOP3.LUT R28, R28, 0x40, RZ, 0x3c, !PT ;  /* 0x000000401c1c7812 */ /* 0x000fe400078e3cff */
[----:B------:R-:W-:Y:S01]  /*10dc0*/  IADD3 R3, R29, 0x42, RZ ;  /* 0x000000421d037810 */ /* 0x000fe20007ffe0ff */
[----:B------:R0:W-:Y:S01]  /*10dd0*/  @P1 STG.E.U16 [R4.64], R9 ;  /* 0x0000000904001986 */ /* 0x0001e2000c101504 */
[----:B------:R-:W-:Y:S01]  /*10de0*/  IMAD.SHL.U32 R27, R18, 0x2000, RZ ;  /* 0x00002000121b7824 */ /* 0x000fe200078e00ff */
[----:B------:R-:W-:-:S02]  /*10df0*/  LEA R8, P6, R13, R0, 0x1 ;  /* 0x000000000d087211 */ /* 0x000fc400078c08ff */
[----:B------:R-:W-:Y:S02]  /*10e00*/  ISETP.LT.AND P1, PT, R3, c[0x0][0x17c], !P0 ;  /* 0x00005f0003007a0c */ /* 0x000fe40004721270 */
[----:B------:R-:W-:Y:S02]  /*10e10*/  IADD3 R3, R29, 0x43, RZ ;  /* 0x000000431d037810 */ /* 0x000fe40007ffe0ff */
[----:B------:R-:W-:Y:S02]  /*10e20*/  IADD3 R15, R13, c[0x0][0x198], RZ ;  /* 0x000066000d0f7a10 */ /* 0x000fe40007ffe0ff */
[----:B------:R-:W-:Y:S02]  /*10e30*/  LOP3.LUT R27, R27, 0xc000, RZ, 0xc0, !PT ;  /* 0x0000c0001b1b7812 */ /* 0x000fe400078ec0ff */
[----:B0-----:R-:W-:Y:S02]  /*10e40*/  LEA.HI.X.SX32 R9, R13, R2, 0x1, P6 ;  /* 0x000000020d097211 */ /* 0x001fe400030f0eff */
[----:B------:R-:W-:Y:S01]  /*10e50*/  LEA R10, P6, R15, R0, 0x1 ;  /* 0x000000000f0a7211 */ /* 0x000fe200078c08ff */
[----:B------:R-:W-:-:S03]  /*10e60*/  IMAD R27, R16, 0x10, R27 ;  /* 0x00000010101b7824 */ /* 0x000fc600078e021b */
[C---:B------:R-:W-:Y:S02]  /*10e70*/  LEA.HI.X.SX32 R11, R15.reuse, R2, 0x1, P6 ;  /* 0x000000020f0b7211 */ /* 0x040fe400030f0eff */
[----:B------:R-:W-:Y:S02]  /*10e80*/  IADD3 R15, R15, c[0x0][0x198], RZ ;  /* 0x000066000f0f7a10 */ /* 0x000fe40007ffe0ff */
[----:B------:R-:W-:Y:S02]  /*10e90*/  LOP3.LUT R27, R27, 0x60, RZ, 0x3c, !PT ;  /* 0x000000601b1b7812 */ /* 0x000fe400078e3cff */
[----:B------:R-:W-:Y:S02]  /*10ea0*/  LEA R12, P6, R15, R0, 0x1 ;  /* 0x000000000f0c7211 */ /* 0x000fe400078c08ff */
[----:B------:R-:W-:Y:S02]  /*10eb0*/  PRMT R17, R14, 0x7632, R17 ;  /* 0x000076320e117816 */ /* 0x000fe40000000011 */
[C---:B------:R-:W-:Y:S01]  /*10ec0*/  IADD3 R18, R29.reuse, 0x46, RZ ;  /* 0x000000461d127810 */ /* 0x040fe20007ffe0ff */
[----:B------:R-:W-:Y:S01]  /*10ed0*/  IMAD.MOV.U32 R26, RZ, RZ, R20 ;  /* 0x000000ffff1a7224 */ /* 0x000fe200078e0014 */
[----:B------:R-:W-:Y:S01]  /*10ee0*/  IADD3 R20, R29, 0x4a, RZ ;  /* 0x0000004a1d147810 */ /* 0x000fe20007ffe0ff */
[----:B--2---:R-:W-:Y:S04]  /*10ef0*/  @P5 STG.E.U16 [R6.64], R19 ;  /* 0x0000001306005986 */ /* 0x004fe8000c101504 */
[----:B------:R-:W0:Y:S01]  /*10f00*/  LDS.128 R4, [R28] ;  /* 0x000000001c047984 */ /* 0x000e220000000c00 */
[----:B------:R-:W-:-:S02]  /*10f10*/  PRMT R13, R19, 0x7632, R13 ;  /* 0x00007632130d7816 */ /* 0x000fc4000000000d */
[----:B------:R-:W-:Y:S02]  /*10f20*/  ISETP.LT.AND P5, PT, R3, c[0x0][0x17c], !P0 ;  /* 0x00005f0003007a0c */ /* 0x000fe400047a1270 */
[----:B------:R-:W-:Y:S01]  /*10f30*/  IADD3 R3, R29, 0x44, RZ ;  /* 0x000000441d037810 */ /* 0x000fe20007ffe0ff */
[----:B------:R1:W-:Y:S03]  /*10f40*/  @P4 STG.E.U16 [R8.64], R13 ;  /* 0x0000000d08004986 */ /* 0x0003e6000c101504 */
[----:B------:R-:W-:Y:S02]  /*10f50*/  ISETP.LT.AND P4, PT, R3, c[0x0][0x17c], !P0 ;  /* 0x00005f0003007a0c */ /* 0x000fe40004781270 */
[----:B------:R-:W-:Y:S01]  /*10f60*/  IADD3 R3, R29, 0x45, RZ ;  /* 0x000000451d037810 */ /* 0x000fe20007ffe0ff */
[----:B------:R2:W-:Y:S03]  /*10f70*/  @P3 STG.E.U16 [R10.64], R14 ;  /* 0x0000000e0a003986 */ /* 0x0005e6000c101504 */
[----:B------:R-:W-:Y:S01]  /*10f80*/  ISETP.LT.AND P3, PT, R3, c[0x0][0x17c], !P0 ;  /* 0x00005f0003007a0c */ /* 0x000fe20004761270 */
[----:B------:R-:W4:Y:S01]  /*10f90*/  LDS.128 R8, [R27] ;  /* 0x000000001b087984 */ /* 0x000f220000000c00 */
[----:B------:R-:W-:-:S02]  /*10fa0*/  IADD3 R3, R15, c[0x0][0x198], RZ ;  /* 0x000066000f037a10 */ /* 0x000fc40007ffe0ff */
[----:B-1----:R-:W-:Y:S02]  /*10fb0*/  LEA.HI.X.SX32 R13, R15, R2, 0x1, P6 ;  /* 0x000000020f0d7211 */ /* 0x002fe400030f0eff */
[C---:B------:R-:W-:Y:S02]  /*10fc0*/  IADD3 R16, R3.reuse, c[0x0][0x198], RZ ;  /* 0x0000660003107a10 */ /* 0x040fe40007ffe0ff */
[C---:B--2---:R-:W-:Y:S01]  /*10fd0*/  LEA R14, P6, R3.reuse, R0, 0x1 ;  /* 0x00000000030e7211 */ /* 0x044fe200078c08ff */
[----:B------:R1:W-:Y:S03]  /*10fe0*/  @P2 STG.E.U16 [R12.64], R17 ;  /* 0x000000110c002986 */ /* 0x0003e6000c101504 */
[----:B------:R-:W-:Y:S02]  /*10ff0*/  LEA.HI.X.SX32 R15, R3, R2, 0x1, P6 ;  /* 0x00000002030f7211 */ /* 0x000fe400030f0eff */
[----:B------:R-:W-:-:S03]  /*11000*/  IADD3 R3, R16, c[0x0][0x198], RZ ;  /* 0x0000660010037a10 */ /* 0x000fc60007ffe0ff */
[----:B------:R2:W-:Y:S01]  /*11010*/  @P1 STG.E.U16 [R14.64], R24 ;  /* 0x000000180e001986 */ /* 0x0005e2000c101504 */
[----:B-1----:R-:W-:-:S04]  /*11020*/  LEA R12, P6, R16, R0, 0x1 ;  /* 0x00000000100c7211 */ /* 0x002fc800078c08ff */
[----:B------:R-:W-:Y:S02]  /*11030*/  LEA.HI.X.SX32 R13, R16, R2, 0x1, P6 ;  /* 0x00000002100d7211 */ /* 0x000fe400030f0eff */
[----:B--2---:R-:W-:Y:S02]  /*11040*/  PRMT R24, R24, 0x7632, R24 ;  /* 0x0000763218187816 */ /* 0x004fe40000000018 */
[C---:B------:R-:W-:Y:S02]  /*11050*/  LEA R14, P6, R3.reuse, R0, 0x1 ;  /* 0x00000000030e7211 */ /* 0x040fe400078c08ff */
[----:B------:R-:W-:Y:S01]  /*11060*/  ISETP.LT.AND P2, PT, R18, c[0x0][0x17c], !P0 ;  /* 0x00005f0012007a0c */ /* 0x000fe20004741270 */
[----:B------:R1:W-:Y:S01]  /*11070*/  @P5 STG.E.U16 [R12.64], R24 ;  /* 0x000000180c005986 */ /* 0x0003e2000c101504 */
[----:B------:R-:W-:Y:S02]  /*11080*/  LEA.HI.X.SX32 R15, R3, R2, 0x1, P6 ;  /* 0x00000002030f7211 */ /* 0x000fe400030f0eff */
[----:B------:R-:W-:-:S02]  /*11090*/  IADD3 R18, R29, 0x47, RZ ;  /* 0x000000471d127810 */ /* 0x000fc40007ffe0ff */
[----:B------:R-:W-:Y:S01]  /*110a0*/  IADD3 R16, R29, 0x48, RZ ;  /* 0x000000481d107810 */ /* 0x000fe20007ffe0ff */
[----:B0-----:R0:W-:Y:S01]  /*110b0*/  @P4 STG.E.U16 [R14.64], R4 ;  /* 0x000000040e004986 */ /* 0x0011e2000c101504 */
[----:B------:R-:W-:Y:S02]  /*110c0*/  ISETP.LT.AND P1, PT, R18, c[0x0][0x17c], !P0 ;  /* 0x00005f0012007a0c */ /* 0x000fe40004721270 */
[----:B-1----:R-:W-:Y:S02]  /*110d0*/  IADD3 R12, R3, c[0x0][0x198], RZ ;  /* 0x00006600030c7a10 */ /* 0x002fe40007ffe0ff */
[----:B------:R-:W-:Y:S02]  /*110e0*/  IADD3 R3, R29, 0x49, RZ ;  /* 0x000000491d037810 */ /* 0x000fe40007ffe0ff */
[----:B------:R-:W-:Y:S02]  /*110f0*/  LEA R18, P6, R12, R0, 0x1 ;  /* 0x000000000c127211 */ /* 0x000fe400078c08ff */
[----:B------:R-:W-:-:S02]  /*11100*/  ISETP.LT.AND P4, PT, R3, c[0x0][0x17c], !P0 ;  /* 0x00005f0003007a0c */ /* 0x000fc40004781270 */
[----:B------:R-:W-:Y:S02]  /*11110*/  IADD3 R3, R12, c[0x0][0x198], RZ ;  /* 0x000066000c037a10 */ /* 0x000fe40007ffe0ff */
[----:B------:R-:W-:Y:S02]  /*11120*/  ISETP.LT.AND P5, PT, R16, c[0x0][0x17c], !P0 ;  /* 0x00005f0010007a0c */ /* 0x000fe400047a1270 */
[----:B------:R-:W-:Y:S02]  /*11130*/  LEA.HI.X.SX32 R19, R12, R2, 0x1, P6 ;  /* 0x000000020c137211 */ /* 0x000fe400030f0eff */
[----:B------:R-:W-:-:S04]  /*11140*/  LEA R16, P6, R3, R0, 0x1 ;  /* 0x0000000003107211 */ /* 0x000fc800078c08ff */
[C---:B------:R-:W-:Y:S01]  /*11150*/  LEA.HI.X.SX32 R17, R3.reuse, R2, 0x1, P6 ;  /* 0x0000000203117211 */ /* 0x040fe200030f0eff */
[----:B---3--:R1:W-:Y:S01]  /*11160*/  LDS.128 R12, [R22+0x2000] ;  /* 0x00200000160c7984 */ /* 0x0083e20000000c00 */
[----:B-----5:R-:W-:Y:S02]  /*11170*/  PRMT R21, R4, 0x7632, R21 ;  /* 0x0000763204157816 */ /* 0x020fe40000000015 */
[----:B0-----:R-:W-:-:S04]  /*11180*/  IADD3 R4, R3, c[0x0][0x198], RZ ;  /* 0x0000660003047a10 */ /* 0x001fc80007ffe0ff */
[C---:B-1----:R-:W-:Y:S02]  /*11190*/  LEA R22, P6, R4.reuse, R0, 0x1 ;  /* 0x0000000004167211 */ /* 0x042fe400078c08ff */
[----:B------:R-:W-:Y:S01]  /*111a0*/  IADD3 R3, R4, c[0x0][0x198], RZ ;  /* 0x0000660004037a10 */ /* 0x000fe20007ffe0ff */
[----:B------:R0:W-:Y:S01]  /*111b0*/  @P3 STG.E.U16 [R18.64], R21 ;  /* 0x0000001512003986 */ /* 0x0001e2000c101504 */
[----:B------:R-:W-:Y:S02]  /*111c0*/  ISETP.LT.AND P3, PT, R20, c[0x0][0x17c], !P0 ;  /* 0x00005f0014007a0c */ /* 0x000fe40004761270 */
[----:B------:R-:W-:Y:S02]  /*111d0*/  LEA.HI.X.SX32 R23, R4, R2, 0x1, P6 ;  /* 0x0000000204177211 */ /* 0x000fe400030f0eff */
[C---:B------:R-:W-:Y:S01]  /*111e0*/  LEA R20, P6, R3.reuse, R0, 0x1 ;  /* 0x0000000003147211 */ /* 0x040fe200078c08ff */
[----:B----4-:R1:W-:Y:S03]  /*111f0*/  @P2 STG.E.U16 [R16.64], R8 ;  /* 0x0000000810002986 */ /* 0x0103e6000c101504 */
[----:B0-----:R-:W-:-:S02]  /*11200*/  LEA.HI.X.SX32 R21, R3, R2, 0x1, P6 ;  /* 0x0000000203157211 */ /* 0x001fc400030f0eff */
[----:B-1----:R-:W-:-:S05]  /*11210*/  PRMT R8, R8, 0x7632, R8 ;  /* 0x0000763208087816 */ /* 0x002fca0000000008 */
[----:B------:R0:W-:Y:S04]  /*11220*/  @P1 STG.E.U16 [R22.64], R8 ;  /* 0x0000000816001986 */ /* 0x0001e8000c101504 */
[----:B------:R-:W-:Y:S04]  /*11230*/  @P5 STG.E.U16 [R20.64], R26 ;  /* 0x0000001a14005986 */ /* 0x000fe8000c101504 */
[----:B------:R-:W1:Y:S01]  /*11240*/  LDS.128 R20, [R27+0x2000] ;  /* 0x002000001b147984 */ /* 0x000e620000000c00 */
[C---:B------:R-:W-:Y:S02]  /*11250*/  IADD3 R4, R29.reuse, 0x4c, RZ ;  /* 0x0000004c1d047810 */ /* 0x040fe40007ffe0ff */
[----:B------:R-:W-:-:S02]  /*11260*/  IADD3 R18, R29, 0x4b, RZ ;  /* 0x0000004b1d127810 */ /* 0x000fc40007ffe0ff */
[----:B0-----:R-:W-:Y:S02]  /*11270*/  IADD3 R8, R29, 0x4d, RZ ;  /* 0x0000004d1d087810 */ /* 0x001fe40007ffe0ff */
[----:B------:R-:W-:Y:S02]  /*11280*/  ISETP.LT.AND P1, PT, R4, c[0x0][0x17c], !P0 ;  /* 0x00005f0004007a0c */ /* 0x000fe40004721270 */
[----:B------:R-:W-:Y:S02]  /*11290*/  IADD3 R4, R3, c[0x0][0x198], RZ ;  /* 0x0000660003047a10 */ /* 0x000fe40007ffe0ff */
[----:B------:R-:W-:Y:S01]  /*112a0*/  ISETP.LT.AND P2, PT, R18, c[0x0][0x17c], !P0 ;  /* 0x00005f0012007a0c */ /* 0x000fe20004741270 */
[----:B-1----:R0:W-:Y:S01]  /*112b0*/  STL [R1+0x3f0], R23 ;  /* 0x0003f01701007387 */ /* 0x0021e20000100800 */
[----:B------:R-:W-:-:S03]  /*112c0*/  ISETP.LT.AND P5, PT, R8, c[0x0][0x17c], !P0 ;  /* 0x00005f0008007a0c */ /* 0x000fc600047a1270 */
[----:B------:R1:W2:Y:S04]  /*112d0*/  LDS.128 R16, [R28+0x2000] ;  /* 0x002000001c107984 */ /* 0x0002a80000000c00 */
[----:B0-----:R-:W3:Y:S01]  /*112e0*/  LDL.LU R23, [R1+0x378] ;  /* 0x0003780001177983 */ /* 0x001ee20000300800 */
[----:B------:R-:W-:Y:S01]  /*112f0*/  IMAD.MOV.U32 R8, RZ, RZ, R26 ;  /* 0x000000ffff087224 */ /* 0x000fe200078e001a */
[----:B-1----:R-:W-:-:S04]  /*11300*/  LEA R28, P6, R4, R0, 0x1 ;  /* 0x00000000041c7211 */ /* 0x002fc800078c08ff */
[----:B------:R-:W-:Y:S02]  /*11310*/  LEA.HI.X.SX32 R29, R4, R2, 0x1, P6 ;  /* 0x00000002041d7211 */ /* 0x000fe400030f0eff */
[----:B------:R-:W-:-:S05]  /*11320*/  PRMT R24, R8, 0x7632, R24 ;  /* 0x0000763208187816 */ /* 0x000fca0000000018 */
[----:B------:R0:W-:Y:S04]  /*11330*/  @P4 STG.E.U16 [R28.64], R24 ;  /* 0x000000181c004986 */ /* 0x0001e8000c101504 */
[----:B0-----:R-:W4:Y:S01]  /*11340*/  LDL.LU R24, [R1+0x24] ;  /* 0x0000240001187983 */ /* 0x001f220000300800 */
[----:B------:R-:W-:-:S04]  /*11350*/  IADD3 R3, R4, c[0x0][0x198], RZ ;  /* 0x0000660004037a10 */ /* 0x000fc80007ffe0ff */
[C---:B------:R-:W-:Y:S02]  /*11360*/  LEA R26, P6, R3.reuse, R0, 0x1 ;  /* 0x00000000031a7211 */ /* 0x040fe400078c08ff */
[C---:B------:R-:W-:Y:S02]  /*11370*/  IADD3 R8, R3.reuse, c[0x0][0x198], RZ ;  /* 0x0000660003087a10 */ /* 0x040fe40007ffe0ff */
[----:B------:R-:W-:Y:S02]  /*11380*/  LEA.HI.X.SX32 R27, R3, R2, 0x1, P6 ;  /* 0x00000002031b7211 */ /* 0x000fe400030f0eff */
[----:B------:R-:W-:-:S03]  /*11390*/  LEA R28, P6, R8, R0, 0x1 ;  /* 0x00000000081c7211 */ /* 0x000fc600078c08ff */
[----:B------:R0:W-:Y:S01]  /*113a0*/  @P3 STG.E.U16 [R26.64], R12 ;  /* 0x0000000c1a003986 */ /* 0x0001e2000c101504 */
[----:B------:R-:W-:Y:S02]  /*113b0*/  LEA.HI.X.SX32 R29, R8, R2, 0x1, P6 ;  /* 0x00000002081d7211 */ /* 0x000fe400030f0eff */
[----:B0-----:R-:W-:-:S05]  /*113c0*/  PRMT R12, R12, 0x7632, R12 ;  /* 0x000076320c0c7816 */ /* 0x001fca000000000c */
[----:B------:R0:W-:Y:S01]  /*113d0*/  @P2 STG.E.U16 [R28.64], R12 ;  /* 0x0000000c1c002986 */ /* 0x0001e2000c101504 */
[C---:B---3--:R-:W-:Y:S02]  /*113e0*/  IADD3 R4, R23.reuse, 0x4e, RZ ;  /* 0x0000004e17047810 */ /* 0x048fe40007ffe0ff */
[----:B------:R-:W-:Y:S02]  /*113f0*/  IADD3 R3, R23, 0x4f, RZ ;  /* 0x0000004f17037810 */ /* 0x000fe40007ffe0ff */
[----:B------:R-:W-:Y:S02]  /*11400*/  ISETP.LT.AND P4, PT, R4, c[0x0][0x17c], !P0 ;  /* 0x00005f0004007a0c */ /* 0x000fe40004781270 */
[----:B------:R-:W-:Y:S02]  /*11410*/  IADD3 R4, R8, c[0x0][0x198], RZ ;  /* 0x0000660008047a10 */ /* 0x000fe40007ffe0ff */
[----:B------:R-:W-:Y:S02]  /*11420*/  ISETP.LT.AND P3, PT, R3, c[0x0][0x17c], !P0 ;  /* 0x00005f0003007a0c */ /* 0x000fe40004761270 */
[----:B------:R-:W-:-:S02]  /*11430*/  LEA R26, P6, R4, R0, 0x1 ;  /* 0x00000000041a7211 */ /* 0x000fc400078c08ff */
[----:B------:R-:W-:Y:S02]  /*11440*/  IADD3 R8, R23, 0x50, RZ ;  /* 0x0000005017087810 */ /* 0x000fe40007ffe0ff */
[C---:B------:R-:W-:Y:S02]  /*11450*/  IADD3 R3, R4.reuse, c[0x0][0x198], RZ ;  /* 0x0000660004037a10 */ /* 0x040fe40007ffe0ff */
[----:B------:R-:W-:Y:S02]  /*11460*/  LEA.HI.X.SX32 R27, R4, R2, 0x1, P6 ;  /* 0x00000002041b7211 */ /* 0x000fe400030f0eff */
[----:B------:R-:W-:Y:S02]  /*11470*/  ISETP.LT.AND P2, PT, R8, c[0x0][0x17c], !P0 ;  /* 0x00005f0008007a0c */ /* 0x000fe40004741270 */
[C---:B0-----:R-:W-:Y:S02]  /*11480*/  LEA R28, P6, R3.reuse, R0, 0x1 ;  /* 0x00000000031c7211 */ /* 0x041fe400078c08ff */
[----:B------:R-:W-:-:S02]  /*11490*/  IADD3 R8, R3, c[0x0][0x198], RZ ;  /* 0x0000660003087a10 */ /* 0x000fc40007ffe0ff */
[----:B------:R-:W-:Y:S01]  /*114a0*/  IADD3 R4, R23, 0x51, RZ ;  /* 0x0000005117047810 */ /* 0x000fe20007ffe0ff */
[----:B--2---:R0:W-:Y:S01]  /*114b0*/  @P1 STG.E.U16 [R26.64], R16 ;  /* 0x000000101a001986 */ /* 0x0041e2000c101504 */
[----:B------:R-:W-:Y:S02]  /*114c0*/  LEA.HI.X.SX32 R29, R3, R2, 0x1, P6 ;  /* 0x00000002031d7211 */ /* 0x000fe400030f0eff */
[----:B------:R-:W-:Y:S02]  /*114d0*/  ISETP.LT.AND P1, PT, R4, c[0x0][0x17c], !P0 ;  /* 0x00005f0004007a0c */ /* 0x000fe40004721270 */
[----:B------:R-:W-:Y:S02]  /*114e0*/  IADD3 R3, R23, 0x52, RZ ;  /* 0x0000005217037810 */ /* 0x000fe40007ffe0ff */
[C---:B------:R-:W-:Y:S02]  /*114f0*/  IADD3 R4, R8.reuse, c[0x0][0x198], RZ ;  /* 0x0000660008047a10 */ /* 0x040fe40007ffe0ff */
[----:B0-----:R-:W-:-:S02]  /*11500*/  LEA R26, P6, R8, R0, 0x1 ;  /* 0x00000000081a7211 */ /* 0x001fc400078c08ff */
[----:B------:R-:W-:Y:S02]  /*11510*/  PRMT R16, R16, 0x7632, R16 ;  /* 0x0000763210107816 */ /* 0x000fe40000000010 */
[----:B------:R-:W-:-:S03]  /*11520*/  LEA.HI.X.SX32 R27, R8, R2, 0x1, P6 ;  /* 0x00000002081b7211 */ /* 0x000fc600030f0eff */
[----:B------:R0:W-:Y:S01]  /*11530*/  @P5 STG.E.U16 [R28.64], R16 ;  /* 0x000000101c005986 */ /* 0x0001e2000c101504 */
[----:B------:R-:W-:Y:S02]  /*11540*/  ISETP.LT.AND P5, PT, R3, c[0x0][0x17c], !P0 ;  /* 0x00005f0003007a0c */ /* 0x000fe400047a1270 */
[C---:B------:R-:W-:Y:S02]  /*11550*/  IADD3 R8, R23.reuse, 0x53, RZ ;  /* 0x0000005317087810 */ /* 0x040fe40007ffe0ff */
[----:B------:R-:W-:Y:S01]  /*11560*/  IADD3 R3, R4, c[0x0][0x198], RZ ;  /* 0x0000660004037a10 */ /* 0x000fe20007ffe0ff */
[----:B------:R1:W-:Y:S01]  /*11570*/  @P4 STG.E.U16 [R26.64], R20 ;  /* 0x000000141a004986 */ /* 0x0003e2000c101504 */
[----:B------:R-:W-:Y:S02]  /*11580*/  ISETP.LT.AND P4, PT, R8, c[0x0][0x17c], !P0 ;  /* 0x00005f0008007a0c */ /* 0x000fe40004781270 */
[----:B0-----:R-:W-:Y:S02]  /*11590*/  LEA R28, P6, R4, R0, 0x1 ;  /* 0x00000000041c7211 */ /* 0x001fe400078c08ff */
[----:B------:R-:W-:-:S02]  /*115a0*/  IADD3 R8, R23, 0x54, RZ ;  /* 0x0000005417087810 */ /* 0x000fc40007ffe0ff */
[----:B------:R-:W-:Y:S02]  /*115b0*/  LEA.HI.X.SX32 R29, R4, R2, 0x1, P6 ;  /* 0x00000002041d7211 */ /* 0x000fe400030f0eff */
[----:B-1----:R-:W-:Y:S02]  /*115c0*/  PRMT R20, R20, 0x7632, R20 ;  /* 0x0000763214147816 */ /* 0x002fe40000000014 */
[C---:B------:R-:W-:Y:S02]  /*115d0*/  LEA R26, P6, R3.reuse, R0, 0x1 ;  /* 0x00000000031a7211 */ /* 0x040fe400078c08ff */
[C---:B------:R-:W-:Y:S01]  /*115e0*/  IADD3 R4, R3.reuse, c[0x0][0x198], RZ ;  /* 0x0000660003047a10 */ /* 0x040fe20007ffe0ff */
[----:B------:R0:W-:Y:S01]  /*115f0*/  @P3 STG.E.U16 [R28.64], R20 ;  /* 0x000000141c003986 */ /* 0x0001e2000c101504 */
[----:B------:R-:W-:Y:S02]  /*11600*/  LEA.HI.X.SX32 R27, R3, R2, 0x1, P6 ;  /* 0x00000002031b7211 */ /* 0x000fe400030f0eff */
[----:B------:R-:W-:-:S02]  /*11610*/  ISETP.LT.AND P3, PT, R8, c[0x0][0x17c], !P0 ;  /* 0x00005f0008007a0c */ /* 0x000fc40004761270 */
[C---:B------:R-:W-:Y:S02]  /*11620*/  IADD3 R8, R4.reuse, c[0x0][0x198], RZ ;  /* 0x0000660004087a10 */ /* 0x040fe40007ffe0ff */
[----:B------:R-:W-:Y:S01]  /*11630*/  IADD3 R3, R23, 0x55, RZ ;  /* 0x0000005517037810 */ /* 0x000fe20007ffe0ff */
[----:B----4-:R1:W-:Y:S01]  /*11640*/  @P2 STG.E.U16 [R26.64], R24 ;  /* 0x000000181a002986 */ /* 0x0103e2000c101504 */
[----:B0-----:R-:W-:Y:S02]  /*11650*/  LEA R28, P6, R4, R0, 0x1 ;  /* 0x00000000041c7211 */ /* 0x001fe400078c08ff */
[----:B------:R-:W-:Y:S02]  /*11660*/  PRMT R12, R24, 0x7632, R12 ;  /* 0x00007632180c7816 */ /* 0x000fe4000000000c */
[----:B------:R-:W-:Y:S02]  /*11670*/  LEA.HI.X.SX32 R29, R4, R2, 0x1, P6 ;  /* 0x00000002041d7211 */ /* 0x000fe400030f0eff */
[----:B------:R-:W-:-:S02]  /*11680*/  ISETP.LT.AND P2, PT, R3, c[0x0][0x17c], !P0 ;  /* 0x00005f0003007a0c */ /* 0x000fc40004741270 */
[C---:B-1----:R-:W-:Y:S02]  /*11690*/  LEA R26, P6, R8.reuse, R0, 0x1 ;  /* 0x00000000081a7211 */ /* 0x042fe400078c08ff */
[C---:B------:R-:W-:Y:S02]  /*116a0*/  IADD3 R3, R8.reuse, c[0x0][0x198], RZ ;  /* 0x0000660008037a10 */ /* 0x040fe40007ffe0ff */
[C---:B------:R-:W-:Y:S01]  /*116b0*/  IADD3 R4, R23.reuse, 0x56, RZ ;  /* 0x0000005617047810 */ /* 0x040fe20007ffe0ff */
[----:B------:R0:W-:Y:S01]  /*116c0*/  @P1 STG.E.U16 [R28.64], R12 ;  /* 0x0000000c1c001986 */ /* 0x0001e2000c101504 */
[----:B------:R-:W-:Y:S02]  /*116d0*/  LEA.HI.X.SX32 R27, R8, R2, 0x1, P6 ;  /* 0x00000002081b7211 */ /* 0x000fe400030f0eff */
[----:B------:R-:W-:Y:S02]  /*116e0*/  ISETP.LT.AND P1, PT, R4, c[0x0][0x17c], !P0 ;  /* 0x00005f0004007a0c */ /* 0x000fe40004721270 */
[----:B------:R-:W-:Y:S01]  /*116f0*/  IADD3 R8, R23, 0x57, RZ ;  /* 0x0000005717087810 */ /* 0x000fe20007ffe0ff */
[----:B------:R1:W-:Y:S01]  /*11700*/  @P5 STG.E.U16 [R26.64], R25 ;  /* 0x000000191a005986 */ /* 0x0003e2000c101504 */
[----:B------:R-:W-:-:S02]  /*11710*/  IADD3 R4, R3, c[0x0][0x198], RZ ;  /* 0x0000660003047a10 */ /* 0x000fc40007ffe0ff */
[C---:B0-----:R-:W-:Y:S02]  /*11720*/  LEA R28, P6, R3.reuse, R0, 0x1 ;  /* 0x00000000031c7211 */ /* 0x041fe400078c08ff */
[----:B------:R-:W-:Y:S02]  /*11730*/  ISETP.LT.AND P5, PT, R8, c[0x0][0x17c], !P0 ;  /* 0x00005f0008007a0c */ /* 0x000fe400047a1270 */
[----:B------:R-:W-:Y:S02]  /*11740*/  LEA.HI.X.SX32 R29, R3, R2, 0x1, P6 ;  /* 0x00000002031d7211 */ /* 0x000fe400030f0eff */
[----:B-1----:R-:W-:Y:S01]  /*11750*/  PRMT R25, R25, 0x7632, R25 ;  /* 0x0000763219197816 */ /* 0x002fe20000000019 */
[----:B------:R-:W2:Y:S01]  /*11760*/  LDL.LU.64 R26, [R1+0x3f8] ;  /* 0x0003f800011a7983 */ /* 0x000ea20000300a00 */
[C---:B------:R-:W-:Y:S02]  /*11770*/  LEA R24, P6, R4.reuse, R0, 0x1 ;  /* 0x0000000004187211 */ /* 0x040fe400078c08ff */
[----:B------:R-:W-:Y:S01]  /*11780*/  IADD3 R8, R4, c[0x0][0x198], RZ ;  /* 0x0000660004087a10 */ /* 0x000fe20007ffe0ff */
[----:B------:R0:W-:Y:S01]  /*11790*/  @P4 STG.E.U16 [R28.64], R25 ;  /* 0x000000191c004986 */ /* 0x0001e2000c101504 */
[----:B------:R-:W-:-:S02]  /*117a0*/  PRMT R16, R5, 0x7632, R16 ;  /* 0x0000763205107816 */ /* 0x000fc40000000010 */
[----:B0-----:R-:W-:Y:S02]  /*117b0*/  LEA.HI.X.SX32 R25, R4, R2, 0x1, P6 ;  /* 0x0000000204197211 */ /* 0x001fe400030f0eff */
[----:B------:R-:W-:-:S04]  /*117c0*/  LEA R28, P6, R8, R0, 0x1 ;  /* 0x00000000081c7211 */ /* 0x000fc800078c08ff */
[----:B------:R-:W-:Y:S01]  /*117d0*/  LEA.HI.X.SX32 R29, R8, R2, 0x1, P6 ;  /* 0x00000002081d7211 */ /* 0x000fe200030f0eff */
[----:B------:R-:W-:Y:S04]  /*117e0*/  @P3 STG.E.U16 [R24.64], R5 ;  /* 0x0000000518003986 */ /* 0x000fe8000c101504 */
[----:B------:R0:W-:Y:S04]  /*117f0*/  @P2 STG.E.U16 [R28.64], R16 ;  /* 0x000000101c002986 */ /* 0x0001e8000c101504 */
[----:B0-----:R-:W3:Y:S01]  /*11800*/  LDL.LU R29, [R1+0x4] ;  /* 0x00000400011d7983 */ /* 0x001ee20000300800 */
[----:B------:R-:W-:-:S02]  /*11810*/  IADD3 R3, R23, 0x58, RZ ;  /* 0x0000005817037810 */ /* 0x000fc40007ffe0ff */
[----:B------:R-:W-:Y:S02]  /*11820*/  IADD3 R4, R23, 0x59, RZ ;  /* 0x0000005917047810 */ /* 0x000fe40007ffe0ff */
[----:B------:R-:W-:Y:S02]  /*11830*/  ISETP.LT.AND P4, PT, R3, c[0x0][0x17c], !P0 ;  /* 0x00005f0003007a0c */ /* 0x000fe40004781270 */
[----:B------:R-:W-:Y:S02]  /*11840*/  IADD3 R3, R8, c[0x0][0x198], RZ ;  /* 0x0000660008037a10 */ /* 0x000fe40007ffe0ff */
[----:B------:R-:W-:Y:S02]  /*11850*/  ISETP.LT.AND P3, PT, R4, c[0x0][0x17c], !P0 ;  /* 0x00005f0004007a0c */ /* 0x000fe40004761270 */
[C---:B------:R-:W-:Y:S02]  /*11860*/  LEA R4, P6, R3.reuse, R0, 0x1 ;  /* 0x0000000003047211 */ /* 0x040fe400078c08ff */
[----:B------:R-:W-:-:S02]  /*11870*/  IADD3 R8, R3, c[0x0][0x198], RZ ;  /* 0x0000660003087a10 */ /* 0x000fc40007ffe0ff */
[----:B------:R-:W-:Y:S02]  /*11880*/  LEA.HI.X.SX32 R5, R3, R2, 0x1, P6 ;  /* 0x0000000203057211 */ /* 0x000fe400030f0eff */
[----:B------:R-:W-:-:S03]  /*11890*/  LEA R24, P6, R8, R0, 0x1 ;  /* 0x0000000008187211 */ /* 0x000fc600078c08ff */
[----:B------:R0:W-:Y:S01]  /*118a0*/  @P1 STG.E.U16 [R4.64], R9 ;  /* 0x0000000904001986 */ /* 0x0001e2000c101504 */
[C---:B------:R-:W-:Y:S02]  /*118b0*/  IADD3 R3, R8.reuse, c[0x0][0x198], RZ ;  /* 0x0000660008037a10 */ /* 0x040fe40007ffe0ff */
[----:B------:R-:W-:Y:S02]  /*118c0*/  LEA.HI.X.SX32 R25, R8, R2, 0x1, P6 ;  /* 0x0000000208197211 */ /* 0x000fe400030f0eff */
[----:B0-----:R-:W-:-:S04]  /*118d0*/  IADD3 R4, R23, 0x5b, RZ ;  /* 0x0000005b17047810 */ /* 0x001fc80007ffe0ff */
[----:B------:R-:W-:Y:S02]  /*118e0*/  ISETP.LT.AND P1, PT, R4, c[0x0][0x17c], !P0 ;  /* 0x00005f0004007a0c */ /* 0x000fe40004721270 */
[----:B------:R-:W-:Y:S02]  /*118f0*/  LEA R4, P6, R3, R0, 0x1 ;  /* 0x0000000003047211 */ /* 0x000fe400078c08ff */
[----:B------:R-:W-:Y:S02]  /*11900*/  PRMT R9, R9, 0x7632, R9 ;  /* 0x0000763209097816 */ /* 0x000fe40000000009 */
[----:B------:R-:W-:-:S03]  /*11910*/  LEA.HI.X.SX32 R5, R3, R2, 0x1, P6 ;  /* 0x0000000203057211 */ /* 0x000fc600030f0eff */
[----:B------:R-:W-:Y:S01]  /*11920*/  @P5 STG.E.U16 [R24.64], R9 ;  /* 0x0000000918005986 */ /* 0x000fe2000c101504 */
[C---:B------:R-:W-:Y:S02]  /*11930*/  IADD3 R8, R23.reuse, 0x5c, RZ ;  /* 0x0000005c17087810 */ /* 0x040fe40007ffe0ff */
[----:B------:R-:W-:Y:S01]  /*11940*/  IADD3 R12, R23, 0x5a, RZ ;  /* 0x0000005a170c7810 */ /* 0x000fe20007ffe0ff */
[----:B---3--:R0:W-:Y:S01]  /*11950*/  @P4 STG.E.U16 [R4.64], R29 ;  /* 0x0000001d04004986 */ /* 0x0081e2000c101504 */
[----:B------:R-:W-:-:S03]  /*11960*/  PRMT R20, R29, 0x7632, R20 ;  /* 0x000076321d147816 */ /* 0x000fc60000000014 */
[----:B0-----:R-:W3:Y:S01]  /*11970*/  LDL.LU R29, [R1+0x28] ;  /* 0x00002800011d7983 */ /* 0x001ee20000300800 */
[----:B------:R-:W-:Y:S02]  /*11980*/  IADD3 R9, R3, c[0x0][0x198], RZ ;  /* 0x0000660003097a10 */ /* 0x000fe40007ffe0ff */
[----:B------:R-:W-:Y:S02]  /*11990*/  ISETP.LT.AND P5, PT, R8, c[0x0][0x17c], !P0 ;  /* 0x00005f0008007a0c */ /* 0x000fe400047a1270 */
[C---:B------:R-:W-:Y:S02]  /*119a0*/  LEA R8, P6, R9.reuse, R0, 0x1 ;  /* 0x0000000009087211 */ /* 0x040fe400078c08ff */
[----:B------:R-:W-:Y:S02]  /*119b0*/  ISETP.LT.AND P2, PT, R12, c[0x0][0x17c], !P0 ;  /* 0x00005f000c007a0c */ /* 0x000fe40004741270 */
[----:B------:R-:W-:Y:S02]  /*119c0*/  IADD3 R3, R9, c[0x0][0x198], RZ ;  /* 0x0000660009037a10 */ /* 0x000fe40007ffe0ff */
[----:B------:R-:W-:-:S02]  /*119d0*/  IADD3 R12, R23, 0x5d, RZ ;  /* 0x0000005d170c7810 */ /* 0x000fc40007ffe0ff */
[----:B------:R-:W-:Y:S02]  /*119e0*/  LEA.HI.X.SX32 R9, R9, R2, 0x1, P6 ;  /* 0x0000000209097211 */ /* 0x000fe400030f0eff */
[C---:B------:R-:W-:Y:S02]  /*119f0*/  LEA R4, P6, R3.reuse, R0, 0x1 ;  /* 0x0000000003047211 */ /* 0x040fe400078c08ff */
[----:B------:R-:W-:Y:S02]  /*11a00*/  ISETP.LT.AND P4, PT, R12, c[0x0][0x17c], !P0 ;  /* 0x00005f000c007a0c */ /* 0x000fe40004781270 */
[C---:B------:R-:W-:Y:S01]  /*11a10*/  IADD3 R12, R3.reuse, c[0x0][0x198], RZ ;  /* 0x00006600030c7a10 */ /* 0x040fe20007ffe0ff */
[----:B------:R0:W-:Y:S01]  /*11a20*/  @P3 STG.E.U16 [R8.64], R20 ;  /* 0x0000001408003986 */ /* 0x0001e2000c101504 */
[----:B------:R-:W-:Y:S02]  /*11a30*/  LEA.HI.X.SX32 R5, R3, R2, 0x1, P6 ;  /* 0x0000000203057211 */ /* 0x000fe400030f0eff */
[----:B------:R-:W-:-:S03]  /*11a40*/  IADD3 R3, R12, c[0x0][0x198], RZ ;  /* 0x000066000c037a10 */ /* 0x000fc60007ffe0ff */
[----:B------:R1:W-:Y:S01]  /*11a50*/  @P2 STG.E.U16 [R4.64], R13 ;  /* 0x0000000d04002986 */ /* 0x0003e2000c101504 */
[----:B0-----:R-:W-:-:S04]  /*11a60*/  LEA R8, P6, R12, R0, 0x1 ;  /* 0x000000000c087211 */ /* 0x001fc800078c08ff */
[----:B------:R-:W-:Y:S02]  /*11a70*/  LEA.HI.X.SX32 R9, R12, R2, 0x1, P6 ;  /* 0x000000020c097211 */ /* 0x000fe400030f0eff */
[----:B-1----:R-:W-:Y:S02]  /*11a80*/  PRMT R5, R13, 0x7632, R5 ;  /* 0x000076320d057816 */ /* 0x002fe40000000005 */
[----:B------:R-:W-:Y:S02]  /*11a90*/  LEA R4, P6, R3, R0, 0x1 ;  /* 0x0000000003047211 */ /* 0x000fe400078c08ff */
[----:B------:R-:W-:Y:S02]  /*11aa0*/  IADD3 R12, R23, 0x60, RZ ;  /* 0x00000060170c7810 */ /* 0x000fe40007ffe0ff */
[----:B------:R-:W-:Y:S01]  /*11ab0*/  IADD3 R25, R3, c[0x0][0x198], RZ ;  /* 0x0000660003197a10 */ /* 0x000fe20007ffe0ff */
[----:B------:R0:W-:Y:S01]  /*11ac0*/  @P1 STG.E.U16 [R8.64], R5 ;  /* 0x0000000508001986 */ /* 0x0001e2000c101504 */
[----:B------:R-:W-:-:S02]  /*11ad0*/  IADD3 R16, R23, 0x5e, RZ ;  /* 0x0000005e17107810 */ /* 0x000fc40007ffe0ff */
[----:B------:R-:W-:Y:S02]  /*11ae0*/  ISETP.LT.AND P1, PT, R12, c[0x0][0x17c], !P0 ;  /* 0x00005f000c007a0c */ /* 0x000fe40004721270 */
[----:B------:R-:W-:Y:S02]  /*11af0*/  IADD3 R12, R23, 0x61, RZ ;  /* 0x00000061170c7810 */ /* 0x000fe40007ffe0ff */
[----:B------:R-:W-:Y:S02]  /*11b00*/  ISETP.LT.AND P3, PT, R16, c[0x0][0x17c], !P0 ;  /* 0x00005f0010007a0c */ /* 0x000fe40004761270 */
[----:B0-----:R-:W-:Y:S02]  /*11b10*/  LEA.HI.X.SX32 R5, R3, R2, 0x1, P6 ;  /* 0x0000000203057211 */ /* 0x001fe400030f0eff */
[C---:B------:R-:W-:Y:S02]  /*11b20*/  LEA R8, P6, R25.reuse, R0, 0x1 ;  /* 0x0000000019087211 */ /* 0x040fe400078c08ff */
[----:B------:R-:W-:Y:S01]  /*11b30*/  IADD3 R3, R25, c[0x0][0x198], RZ ;  /* 0x0000660019037a10 */ /* 0x000fe20007ffe0ff */
[----:B------:R0:W-:Y:S01]  /*11b40*/  @P5 STG.E.U16 [R4.64], R17 ;  /* 0x0000001104005986 */ /* 0x0001e2000c101504 */
[----:B------:R-:W-:-:S02]  /*11b50*/  IADD3 R16, R23, 0x5f, RZ ;  /* 0x0000005f17107810 */ /* 0x000fc40007ffe0ff */
[----:B------:R-:W-:Y:S02]  /*11b60*/  LEA.HI.X.SX32 R9, R25, R2, 0x1, P6 ;  /* 0x0000000219097211 */ /* 0x000fe400030f0eff */
[----:B------:R-:W-:Y:S02]  /*11b70*/  PRMT R24, R17, 0x7632, R24 ;  /* 0x0000763211187816 */ /* 0x000fe40000000018 */
[----:B------:R-:W-:Y:S02]  /*11b80*/  ISETP.LT.AND P5, PT, R12, c[0x0][0x17c], !P0 ;  /* 0x00005f000c007a0c */ /* 0x000fe400047a1270 */
[----:B------:R-:W-:Y:S02]  /*11b90*/  IADD3 R12, R23, 0x62, RZ ;  /* 0x00000062170c7810 */ /* 0x000fe40007ffe0ff */
[----:B------:R-:W-:Y:S02]  /*11ba0*/  ISETP.LT.AND P2, PT, R16, c[0x0][0x17c], !P0 ;  /* 0x00005f0010007a0c */ /* 0x000fe40004741270 */
[----:B0-----:R-:W-:-:S02]  /*11bb0*/  LEA R4, P6, R3, R0, 0x1 ;  /* 0x0000000003047211 */ /* 0x001fc400078c08ff */
[C---:B------:R-:W-:Y:S01]  /*11bc0*/  IADD3 R13, R3.reuse, c[0x0][0x198], RZ ;  /* 0x00006600030d7a10 */ /* 0x040fe20007ffe0ff */
[----:B------:R-:W-:Y:S01]  /*11bd0*/  @P4 STG.E.U16 [R8.64], R24 ;  /* 0x0000001808004986 */ /* 0x000fe2000c101504 */
[----:B------:R-:W-:Y:S02]  /*11be0*/  LEA.HI.X.SX32 R5, R3, R2, 0x1, P6 ;  /* 0x0000000203057211 */ /* 0x000fe400030f0eff */
[----:B------:R-:W-:Y:S02]  /*11bf0*/  ISETP.LT.AND P4, PT, R12, c[0x0][0x17c], !P0 ;  /* 0x00005f000c007a0c */ /* 0x000fe40004781270 */
[----:B------:R-:W-:Y:S02]  /*11c00*/  LEA R12, P6, R13, R0, 0x1 ;  /* 0x000000000d0c7211 */ /* 0x000fe400078c08ff */
[----:B------:R-:W-:Y:S02]  /*11c10*/  IADD3 R16, R23, 0x63, RZ ;  /* 0x0000006317107810 */ /* 0x000fe40007ffe0ff */
[C---:B------:R-:W-:Y:S01]  /*11c20*/  IADD3 R3, R13.reuse, c[0x0][0x198], RZ ;  /* 0x000066000d037a10 */ /* 0x040fe20007ffe0ff */
[----:B------:R-:W-:Y:S01]  /*11c30*/  @P3 STG.E.U16 [R4.64], R21 ;  /* 0x0000001504003986 */ /* 0x000fe2000c101504 */
[----:B------:R-:W-:-:S02]  /*11c40*/  LEA.HI.X.SX32 R13, R13, R2, 0x1, P6 ;  /* 0x000000020d0d7211 */ /* 0x000fc400030f0eff */
[----:B------:R-:W-:Y:S02]  /*11c50*/  PRMT R17, R21, 0x7632, R17 ;  /* 0x0000763215117816 */ /* 0x000fe40000000011 */
[----:B------:R-:W-:Y:S02]  /*11c60*/  ISETP.LT.AND P3, PT, R16, c[0x0][0x17c], !P0 ;  /* 0x00005f0010007a0c */ /* 0x000fe40004761270 */
[----:B------:R-:W-:Y:S01]  /*11c70*/  LEA R16, P6, R3, R0, 0x1 ;  /* 0x0000000003107211 */ /* 0x000fe200078c08ff */
[----:B------:R0:W-:Y:S01]  /*11c80*/  @P2 STG.E.U16 [R12.64], R17 ;  /* 0x000000110c002986 */ /* 0x0001e2000c101504 */
[----:B------:R-:W-:-:S04]  /*11c90*/  IADD3 R20, R23, 0x64, RZ ;  /* 0x0000006417147810 */ /* 0x000fc80007ffe0ff */
[----:B------:R-:W-:Y:S02]  /*11ca0*/  ISETP.LT.AND P2, PT, R20, c[0x0][0x17c], !P0 ;  /* 0x00005f0014007a0c */ /* 0x000fe40004741270 */
[----:B0-----:R-:W-:-:S05]  /*11cb0*/  LEA.HI.X.SX32 R17, R3, R2, 0x1, P6 ;  /* 0x0000000203117211 */ /* 0x001fca00030f0eff */
[----:B---3--:R0:W-:Y:S01]  /*11cc0*/  @P1 STG.E.U16 [R16.64], R29 ;  /* 0x0000001d10001986 */ /* 0x0081e2000c101504 */
[----:B------:R-:W-:-:S03]  /*11cd0*/  PRMT R20, R29, 0x7632, R20 ;  /* 0x000076321d147816 */ /* 0x000fc60000000014 */
[----:B0-----:R-:W3:Y:S01]  /*11ce0*/  LDL.LU R29, [R1+0x8] ;  /* 0x00000800011d7983 */ /* 0x001ee20000300800 */
[----:B------:R-:W-:Y:S02]  /*11cf0*/  IADD3 R9, R3, c[0x0][0x198], RZ ;  /* 0x0000660003097a10 */ /* 0x000fe40007ffe0ff */
[----:B------:R-:W-:Y:S02]  /*11d00*/  IADD3 R5, R23, 0x65, RZ ;  /* 0x0000006517057810 */ /* 0x000fe40007ffe0ff */
[C---:B------:R-:W-:Y:S02]  /*11d10*/  LEA R4, P6, R9.reuse, R0, 0x1 ;  /* 0x0000000009047211 */ /* 0x040fe400078c08ff */
[----:B------:R-:W-:Y:S02]  /*11d20*/  IADD3 R3, R9, c[0x0][0x198], RZ ;  /* 0x0000660009037a10 */ /* 0x000fe40007ffe0ff */
[----:B------:R-:W-:Y:S02]  /*11d30*/  ISETP.LT.AND P1, PT, R5, c[0x0][0x17c], !P0 ;  /* 0x00005f0005007a0c */ /* 0x000fe40004721270 */
[----:B------:R-:W-:-:S02]  /*11d40*/  LEA.HI.X.SX32 R5, R9, R2, 0x1, P6 ;  /* 0x0000000209057211 */ /* 0x000fc400030f0eff */
[----:B------:R-:W-:Y:S02]  /*11d50*/  LEA R8, P6, R3, R0, 0x1 ;  /* 0x0000000003087211 */ /* 0x000fe400078c08ff */
[----:B------:R-:W-:Y:S02]  /*11d60*/  IADD3 R12, R23, 0x66, RZ ;  /* 0x00000066170c7810 */ /* 0x000fe40007ffe0ff */
[C---:B------:R-:W-:Y:S01]  /*11d70*/  IADD3 R13, R3.reuse, c[0x0][0x198], RZ ;  /* 0x00006600030d7a10 */ /* 0x040fe20007ffe0ff */
[----:B------:R0:W-:Y:S01]  /*11d80*/  @P5 STG.E.U16 [R4.64], R20 ;  /* 0x0000001404005986 */ /* 0x0001e2000c101504 */
[----:B------:R-:W-:Y:S02]  /*11d90*/  LEA.HI.X.SX32 R9, R3, R2, 0x1, P6 ;  /* 0x0000000203097211 */ /* 0x000fe400030f0eff */
[----:B------:R-:W-:Y:S02]  /*11da0*/  ISETP.LT.AND P5, PT, R12, c[0x0][0x17c], !P0 ;  /* 0x00005f000c007a0c */ /* 0x000fe400047a1270 */
[----:B------:R-:W-:-:S02]  /*11db0*/  LEA R12, P6, R13, R0, 0x1 ;  /* 0x000000000d0c7211 */ /* 0x000fc400078c08ff */
[C---:B------:R-:W-:Y:S02]  /*11dc0*/  IADD3 R17, R13.reuse, c[0x0][0x198], RZ ;  /* 0x000066000d117a10 */ /* 0x040fe40007ffe0ff */
[----:B------:R-:W-:Y:S02]  /*11dd0*/  LEA.HI.X.SX32 R13, R13, R2, 0x1, P6 ;  /* 0x000000020d0d7211 */ /* 0x000fe400030f0eff */
[C---:B------:R-:W-:Y:S02]  /*11de0*/  LEA R16, P6, R17.reuse, R0, 0x1 ;  /* 0x0000000011107211 */ /* 0x040fe400078c08ff */
[C---:B0-----:R-:W-:Y:S02]  /*11df0*/  IADD3 R5, R17.reuse, c[0x0][0x198], RZ ;  /* 0x0000660011057a10 */ /* 0x041fe40007ffe0ff */
[----:B--2---:R-:W-:Y:S01]  /*11e00*/  PRMT R21, R26, 0x7632, R21 ;  /* 0x000076321a157816 */ /* 0x004fe20000000015 */
[----:B------:R0:W-:Y:S01]  /*11e10*/  @P4 STG.E.U16 [R8.64], R26 ;  /* 0x0000001a08004986 */ /* 0x0001e2000c101504 */
[----:B------:R-:W-:-:S02]  /*11e20*/  LEA.HI.X.SX32 R17, R17, R2, 0x1, P6 ;  /* 0x0000000211117211 */ /* 0x000fc400030f0eff */
[----:B------:R-:W-:Y:S01]  /*11e30*/  LEA R20, P6, R5, R0, 0x1 ;  /* 0x0000000005147211 */ /* 0x000fe200078c08ff */
[----:B------:R1:W-:Y:S01]  /*11e40*/  @P3 STG.E.U16 [R12.64], R21 ;  /* 0x000000150c003986 */ /* 0x0003e2000c101504 */
[----:B------:R-:W-:Y:S02]  /*11e50*/  IADD3 R3, R23, 0x67, RZ ;  /* 0x0000006717037810 */ /* 0x000fe40007ffe0ff */
[----:B0-----:R-:W-:Y:S02]  /*11e60*/  IADD3 R9, R5, c[0x0][0x198], RZ ;  /* 0x0000660005097a10 */ /* 0x001fe40007ffe0ff */
[----:B------:R-:W-:Y:S02]  /*11e70*/  ISETP.LT.AND P4, PT, R3, c[0x0][0x17c], !P0 ;  /* 0x00005f0003007a0c */ /* 0x000fe40004781270 */
[----:B-1----:R-:W-:Y:S02]  /*11e80*/  LEA.HI.X.SX32 R21, R5, R2, 0x1, P6 ;  /* 0x0000000205157211 */ /* 0x002fe400030f0eff */
[----:B------:R-:W-:-:S02]  /*11e90*/  LEA R8, P6, R9, R0, 0x1 ;  /* 0x0000000009087211 */ /* 0x000fc400078c08ff */
[----:B------:R-:W-:Y:S02]  /*11ea0*/  IADD3 R5, R9, c[0x0][0x198], RZ ;  /* 0x0000660009057a10 */ /* 0x000fe40007ffe0ff */
[----:B------:R-:W-:Y:S02]  /*11eb0*/  IADD3 R3, R23, 0x68, RZ ;  /* 0x0000006817037810 */ /* 0x000fe40007ffe0ff */
[----:B------:R-:W-:Y:S02]  /*11ec0*/  LEA.HI.X.SX32 R9, R9, R2, 0x1, P6 ;  /* 0x0000000209097211 */ /* 0x000fe400030f0eff */
[----:B------:R-:W-:Y:S02]  /*11ed0*/  LEA R4, P6, R5, R0, 0x1 ;  /* 0x0000000005047211 */ /* 0x000fe400078c08ff */
[----:B------:R-:W-:Y:S02]  /*11ee0*/  ISETP.LT.AND P3, PT, R3, c[0x0][0x17c], !P0 ;  /* 0x00005f0003007a0c */ /* 0x000fe40004761270 */
[C---:B------:R-:W-:Y:S01]  /*11ef0*/  IADD3 R13, R5.reuse, c[0x0][0x198], RZ ;  /* 0x00006600050d7a10 */ /* 0x040fe20007ffe0ff */
[----:B------:R0:W-:Y:S01]  /*11f00*/  @P2 STG.E.U16 [R16.64], R6 ;  /* 0x0000000610002986 */ /* 0x0001e2000c101504 */
[----:B------:R-:W-:-:S02]  /*11f10*/  LEA.HI.X.SX32 R5, R5, R2, 0x1, P6 ;  /* 0x0000000205057211 */ /* 0x000fc400030f0eff */
[----:B------:R-:W-:Y:S02]  /*11f20*/  PRMT R12, R6, 0x7632, R12 ;  /* 0x00007632060c7816 */ /* 0x000fe4000000000c */
[C---:B0-----:R-:W-:Y:S02]  /*11f30*/  LEA R16, P6, R13.reuse, R0, 0x1 ;  /* 0x000000000d107211 */ /* 0x041fe400078c08ff */
[----:B------:R-:W-:Y:S02]  /*11f40*/  PRMT R6, R10, 0x7632, R6 ;  /* 0x000076320a067816 */ /* 0x000fe40000000006 */
[----:B------:R-:W-:Y:S01]  /*11f50*/  LEA.HI.X.SX32 R17, R13, R2, 0x1, P6 ;  /* 0x000000020d117211 */ /* 0x000fe200030f0eff */
[----:B------:R-:W-:Y:S04]  /*11f60*/  @P1 STG.E.U16 [R20.64], R12 ;  /* 0x0000000c14001986 */ /* 0x000fe8000c101504 */
[----:B------:R-:W-:Y:S04]  /*11f70*/  @P5 STG.E.U16 [R8.64], R10 ;  /* 0x0000000a08005986 */ /* 0x000fe8000c101504 */
[----:B------:R0:W-:Y:S04]  /*11f80*/  @P4 STG.E.U16 [R4.64], R6 ;  /* 0x0000000604004986 */ /* 0x0001e8000c101504 */
[----:B---3--:R1:W-:Y:S01]  /*11f90*/  @P3 STG.E.U16 [R16.64], R29 ;  /* 0x0000001d10003986 */ /* 0x0083e2000c101504 */
[----:B0-----:R-:W-:-:S03]  /*11fa0*/  PRMT R6, R29, 0x7632, R6 ;  /* 0x000076321d067816 */ /* 0x001fc60000000006 */
[----:B-1----:R-:W2:Y:S01]  /*11fb0*/  LDL.LU R29, [R1+0x2c] ;  /* 0x00002c00011d7983 */ /* 0x002ea20000300800 */
[----:B------:R-:W-:Y:S02]  /*11fc0*/  IADD3 R3, R23, 0x69, RZ ;  /* 0x0000006917037810 */ /* 0x000fe40007ffe0ff */
[----:B------:R-:W-:Y:S02]  /*11fd0*/  IADD3 R21, R13, c[0x0][0x198], RZ ;  /* 0x000066000d157a10 */ /* 0x000fe40007ffe0ff */
[----:B------:R-:W-:Y:S02]  /*11fe0*/  ISETP.LT.AND P2, PT, R3, c[0x0][0x17c], !P0 ;  /* 0x00005f0003007a0c */ /* 0x000fe40004741270 */
[----:B------:R-:W-:Y:S02]  /*11ff0*/  IADD3 R3, R23, 0x6a, RZ ;  /* 0x0000006a17037810 */ /* 0x000fe40007ffe0ff */
[----:B------:R-:W-:Y:S02]  /*12000*/  LEA R12, P6, R21, R0, 0x1 ;  /* 0x00000000150c7211 */ /* 0x000fe400078c08ff */
[----:B------:R-:W-:-:S02]  /*12010*/  ISETP.LT.AND P1, PT, R3, c[0x0][0x17c], !P0 ;  /* 0x00005f0003007a0c */ /* 0x000fc40004721270 */
[----:B------:R-:W-:Y:S02]  /*12020*/  IADD3 R9, R21, c[0x0][0x198], RZ ;  /* 0x0000660015097a10 */ /* 0x000fe40007ffe0ff */
[----:B------:R-:W-:Y:S02]  /*12030*/  IADD3 R3, R23, 0x6b, RZ ;  /* 0x0000006b17037810 */ /* 0x000fe40007ffe0ff */
[----:B------:R-:W-:Y:S02]  /*12040*/  LEA.HI.X.SX32 R13, R21, R2, 0x1, P6 ;  /* 0x00000002150d7211 */ /* 0x000fe400030f0eff */
[----:B------:R-:W-:Y:S02]  /*12050*/  LEA R8, P6, R9, R0, 0x1 ;  /* 0x0000000009087211 */ /* 0x000fe400078c08ff */
[----:B------:R-:W-:Y:S02]  /*12060*/  ISETP.LT.AND P5, PT, R3, c[0x0][0x17c], !P0 ;  /* 0x00005f0003007a0c */ /* 0x000fe400047a1270 */
[----:B------:R-:W-:-:S02]  /*12070*/  IADD3 R5, R9, c[0x0][0x198], RZ ;  /* 0x0000660009057a10 */ /* 0x000fc40007ffe0ff */
[----:B------:R-:W-:Y:S02]  /*12080*/  IADD3 R3, R23, 0x6c, RZ ;  /* 0x0000006c17037810 */ /* 0x000fe40007ffe0ff */
[----:B------:R-:W-:Y:S02]  /*12090*/  LEA.HI.X.SX32 R9, R9, R2, 0x1, P6 ;  /* 0x0000000209097211 */ /* 0x000fe400030f0eff */
[----:B------:R-:W-:Y:S02]  /*120a0*/  LEA R4, P6, R5, R0, 0x1 ;  /* 0x0000000005047211 */ /* 0x000fe400078c08ff */
[----:B------:R-:W-:Y:S02]  /*120b0*/  ISETP.LT.AND P4, PT, R3, c[0x0][0x17c], !P0 ;  /* 0x00005f0003007a0c */ /* 0x000fe40004781270 */
[----:B------:R-:W-:Y:S02]  /*120c0*/  IADD3 R17, R5, c[0x0][0x198], RZ ;  /* 0x0000660005117a10 */ /* 0x000fe40007ffe0ff */
[----:B------:R-:W-:Y:S01]  /*120d0*/  IADD3 R3, R23, 0x6d, RZ ;  /* 0x0000006d17037810 */ /* 0x000fe20007ffe0ff */
[----:B------:R0:W-:Y:S01]  /*120e0*/  @P2 STG.E.U16 [R12.64], R6 ;  /* 0x000000060c002986 */ /* 0x0001e2000c101504 */
[----:B------:R-:W-:-:S02]  /*120f0*/  LEA.HI.X.SX32 R5, R5, R2, 0x1, P6 ;  /* 0x0000000205057211 */ /* 0x000fc400030f0eff */
[----:B------:R-:W-:Y:S02]  /*12100*/  LEA R16, P6, R17, R0, 0x1 ;  /* 0x0000000011107211 */ /* 0x000fe400078c08ff */
[----:B------:R-:W-:Y:S02]  /*12110*/  ISETP.LT.AND P3, PT, R3, c[0x0][0x17c], !P0 ;  /* 0x00005f0003007a0c */ /* 0x000fe40004761270 */
[----:B------:R-:W-:Y:S01]  /*12120*/  IADD3 R3, R23, 0x6e, RZ ;  /* 0x0000006e17037810 */ /* 0x000fe20007ffe0ff */
[----:B------:R1:W-:Y:S01]  /*12130*/  @P1 STG.E.U16 [R8.64], R14 ;  /* 0x0000000e08001986 */ /* 0x0003e2000c101504 */
[C---:B0-----:R-:W-:Y:S02]  /*12140*/  IADD3 R13, R17.reuse, c[0x0][0x198], RZ ;  /* 0x00006600110d7a10 */ /* 0x041fe40007ffe0ff */
[----:B------:R-:W-:Y:S02]  /*12150*/  LEA.HI.X.SX32 R17, R17, R2, 0x1, P6 ;  /* 0x0000000211117211 */ /* 0x000fe400030f0eff */
[----:B------:R-:W-:-:S02]  /*12160*/  PRMT R10, R14, 0x7632, R10 ;  /* 0x000076320e0a7816 */ /* 0x000fc4000000000a */
[----:B------:R-:W-:Y:S02]  /*12170*/  LEA R12, P6, R13, R0, 0x1 ;  /* 0x000000000d0c7211 */ /* 0x000fe400078c08ff */
[----:B------:R-:W-:Y:S02]  /*12180*/  ISETP.LT.AND P2, PT, R3, c[0x0][0x17c], !P0 ;  /* 0x00005f0003007a0c */ /* 0x000fe40004741270 */
[----:B-1----:R-:W-:Y:S02]  /*12190*/  IADD3 R9, R13, c[0x0][0x198], RZ ;  /* 0x000066000d097a10 */ /* 0x002fe40007ffe0ff */
[----:B------:R-:W-:Y:S01]  /*121a0*/  IADD3 R3, R23, 0x6f, RZ ;  /* 0x0000006f17037810 */ /* 0x000fe20007ffe0ff */
[----:B------:R0:W-:Y:S01]  /*121b0*/  @P5 STG.E.U16 [R4.64], R10 ;  /* 0x0000000a04005986 */ /* 0x0001e2000c101504 */
[----:B------:R-:W-:Y:S02]  /*121c0*/  LEA.HI.X.SX32 R13, R13, R2, 0x1, P6 ;  /* 0x000000020d0d7211 */ /* 0x000fe400030f0eff */
[----:B------:R-:W-:-:S02]  /*121d0*/  LEA R8, P6, R9, R0, 0x1 ;  /* 0x0000000009087211 */ /* 0x000fc400078c08ff */
[----:B------:R-:W-:Y:S02]  /*121e0*/  ISETP.LT.AND P1, PT, R3, c[0x0][0x17c], !P0 ;  /* 0x00005f0003007a0c */ /* 0x000fe40004721270 */
[----:B------:R-:W-:Y:S01]  /*121f0*/  IADD3 R3, R23, 0x70, RZ ;  /* 0x0000007017037810 */ /* 0x000fe20007ffe0ff */
[----:B------:R1:W-:Y:S01]  /*12200*/  @P4 STG.E.U16 [R16.64], R18 ;  /* 0x0000001210004986 */ /* 0x0003e2000c101504 */
[C---:B0-----:R-:W-:Y:S02]  /*12210*/  IADD3 R5, R9.reuse, c[0x0][0x198], RZ ;  /* 0x0000660009057a10 */ /* 0x041fe40007ffe0ff */
[----:B------:R-:W-:Y:S02]  /*12220*/  LEA.HI.X.SX32 R9, R9, R2, 0x1, P6 ;  /* 0x0000000209097211 */ /* 0x000fe400030f0eff */
[----:B------:R-:W-:Y:S02]  /*12230*/  LEA R4, P6, R5, R0, 0x1 ;  /* 0x0000000005047211 */ /* 0x000fe400078c08ff */
[----:B------:R-:W-:-:S02]  /*12240*/  ISETP.LT.AND P5, PT, R3, c[0x0][0x17c], !P0 ;  /* 0x00005f0003007a0c */ /* 0x000fc400047a1270 */
[----:B------:R-:W-:Y:S02]  /*12250*/  PRMT R6, R18, 0x7632, R6 ;  /* 0x0000763212067816 */ /* 0x000fe40000000006 */
[C---:B-1----:R-:W-:Y:S02]  /*12260*/  IADD3 R17, R5.reuse, c[0x0][0x198], RZ ;  /* 0x0000660005117a10 */ /* 0x042fe40007ffe0ff */
[----:B------:R-:W-:Y:S01]  /*12270*/  LEA.HI.X.SX32 R5, R5, R2, 0x1, P6 ;  /* 0x0000000205057211 */ /* 0x000fe200030f0eff */
[----:B------:R0:W-:Y:S01]  /*12280*/  @P3 STG.E.U16 [R12.64], R6 ;  /* 0x000000060c003986 */ /* 0x0001e2000c101504 */
[----:B------:R-:W-:-:S03]  /*12290*/  LEA R16, P6, R17, R0, 0x1 ;  /* 0x0000000011107211 */ /* 0x000fc600078c08ff */
[----:B------:R1:W-:Y:S01]  /*122a0*/  @P2 STG.E.U16 [R8.64], R22 ;  /* 0x0000001608002986 */ /* 0x0003e2000c101504 */
[C---:B0-----:R-:W-:Y:S02]  /*122b0*/  IADD3 R13, R17.reuse, c[0x0][0x198], RZ ;  /* 0x00006600110d7a10 */ /* 0x041fe40007ffe0ff */
[----:B------:R-:W-:Y:S02]  /*122c0*/  LEA.HI.X.SX32 R17, R17, R2, 0x1, P6 ;  /* 0x0000000211117211 */ /* 0x000fe400030f0eff */
[----:B-1----:R-:W-:-:S05]  /*122d0*/  PRMT R9, R22, 0x7632, R9 ;  /* 0x0000763216097816 */ /* 0x002fca0000000009 */
[----:B------:R-:W-:Y:S01]  /*122e0*/  @P1 STG.E.U16 [R4.64], R9 ;  /* 0x0000000904001986 */ /* 0x000fe2000c101504 */
[----:B--2---:R-:W-:-:S03]  /*122f0*/  PRMT R6, R29, 0x7632, R6 ;  /* 0x000076321d067816 */ /* 0x004fc60000000006 */
[----:B------:R0:W-:Y:S04]  /*12300*/  @P5 STG.E.U16 [R16.64], R29 ;  /* 0x0000001d10005986 */ /* 0x0001e8000c101504 */
[----:B0-----:R-:W2:Y:S01]  /*12310*/  LDL.LU R29, [R1+0xc] ;  /* 0x00000c00011d7983 */ /* 0x001ea20000300800 */
[----:B------:R-:W-:-:S04]  /*12320*/  IADD3 R3, R23, 0x71, RZ ;  /* 0x0000007117037810 */ /* 0x000fc80007ffe0ff */
[----:B------:R-:W-:Y:S02]  /*12330*/  ISETP.LT.AND P4, PT, R3, c[0x0][0x17c], !P0 ;  /* 0x00005f0003007a0c */ /* 0x000fe40004781270 */
[----:B------:R-:W-:-:S04]  /*12340*/  IADD3 R3, R23, 0x72, RZ ;  /* 0x0000007217037810 */ /* 0x000fc80007ffe0ff */
[----:B------:R-:W-:Y:S02]  /*12350*/  ISETP.LT.AND P3, PT, R3, c[0x0][0x17c], !P0 ;  /* 0x00005f0003007a0c */ /* 0x000fe40004761270 */
[----:B------:R-:W-:Y:S02]  /*12360*/  IADD3 R3, R23, 0x73, RZ ;  /* 0x0000007317037810 */ /* 0x000fe40007ffe0ff */
[----:B------:R-:W-:Y:S02]  /*12370*/  LEA R8, P6, R13, R0, 0x1 ;  /* 0x000000000d087211 */ /* 0x000fe400078c08ff */
[----:B------:R-:W-:Y:S02]  /*12380*/  ISETP.LT.AND P2, PT, R3, c[0x0][0x17c], !P0 ;  /* 0x00005f0003007a0c */ /* 0x000fe40004741270 */
[----:B------:R-:W-:Y:S02]  /*12390*/  IADD3 R3, R23, 0x74, RZ ;  /* 0x0000007417037810 */ /* 0x000fe40007ffe0ff */
[----:B------:R-:W-:-:S02]  /*123a0*/  IADD3 R21, R13, c[0x0][0x198], RZ ;  /* 0x000066000d157a10 */ /* 0x000fc40007ffe0ff */
[----:B------:R-:W-:Y:S02]  /*123b0*/  LEA.HI.X.SX32 R9, R13, R2, 0x1, P6 ;  /* 0x000000020d097211 */ /* 0x000fe400030f0eff */
[----:B------:R-:W-:Y:S02]  /*123c0*/  ISETP.LT.AND P1, PT, R3, c[0x0][0x17c], !P0 ;  /* 0x00005f0003007a0c */ /* 0x000fe40004721270 */
[----:B------:R-:W-:Y:S02]  /*123d0*/  LEA R12, P6, R21, R0, 0x1 ;  /* 0x00000000150c7211 */ /* 0x000fe400078c08ff */
[----:B------:R-:W-:Y:S02]  /*123e0*/  IADD3 R3, R23, 0x75, RZ ;  /* 0x0000007517037810 */ /* 0x000fe40007ffe0ff */
[C---:B------:R-:W-:Y:S02]  /*123f0*/  IADD3 R5, R21.reuse, c[0x0][0x198], RZ ;  /* 0x0000660015057a10 */ /* 0x040fe40007ffe0ff */
[----:B------:R-:W-:-:S02]  /*12400*/  LEA.HI.X.SX32 R13, R21, R2, 0x1, P6 ;  /* 0x00000002150d7211 */ /* 0x000fc400030f0eff */
[----:B------:R-:W-:Y:S02]  /*12410*/  ISETP.LT.AND P5, PT, R3, c[0x0][0x17c], !P0 ;  /* 0x00005f0003007a0c */ /* 0x000fe400047a1270 */
[----:B------:R-:W-:Y:S02]  /*12420*/  LEA R4, P6, R5, R0, 0x1 ;  /* 0x0000000005047211 */ /* 0x000fe400078c08ff */
[----:B------:R-:W-:Y:S01]  /*12430*/  IADD3 R3, R23, 0x76, RZ ;  /* 0x0000007617037810 */ /* 0x000fe20007ffe0ff */
[----:B------:R0:W-:Y:S01]  /*12440*/  @P4 STG.E.U16 [R8.64], R6 ;  /* 0x0000000608004986 */ /* 0x0001e2000c101504 */
[C---:B------:R-:W-:Y:S02]  /*12450*/  IADD3 R17, R5.reuse, c[0x0][0x198], RZ ;  /* 0x0000660005117a10 */ /* 0x040fe40007ffe0ff */
[----:B------:R-:W-:Y:S02]  /*12460*/  LEA.HI.X.SX32 R5, R5, R2, 0x1, P6 ;  /* 0x0000000205057211 */ /* 0x000fe400030f0eff */
[----:B------:R-:W-:-:S02]  /*12470*/  ISETP.LT.AND P4, PT, R3, c[0x0][0x17c], !P0 ;  /* 0x00005f0003007a0c */ /* 0x000fc40004781270 */
[----:B------:R-:W-:Y:S01]  /*12480*/  IADD3 R3, R23, 0x77, RZ ;  /* 0x0000007717037810 */ /* 0x000fe20007ffe0ff */
[----:B------:R1:W-:Y:S01]  /*12490*/  @P3 STG.E.U16 [R12.64], R27 ;  /* 0x0000001b0c003986 */ /* 0x0003e2000c101504 */
[----:B------:R-:W-:Y:S02]  /*124a0*/  IADD3 R21, R17, c[0x0][0x198], RZ ;  /* 0x0000660011157a10 */ /* 0x000fe40007ffe0ff */
[----:B0-----:R-:W-:Y:S02]  /*124b0*/  PRMT R9, R27, 0x7632, R9 ;  /* 0x000076321b097816 */ /* 0x001fe40000000009 */
[----:B------:R-:W-:Y:S02]  /*124c0*/  LEA R8, P6, R17, R0, 0x1 ;  /* 0x0000000011087211 */ /* 0x000fe400078c08ff */
[----:B------:R-:W-:Y:S01]  /*124d0*/  ISETP.LT.AND P3, PT, R3, c[0x0][0x17c], !P0 ;  /* 0x00005f0003007a0c */ /* 0x000fe20004761270 */
[----:B------:R0:W-:Y:S01]  /*124e0*/  @P2 STG.E.U16 [R4.64], R9 ;  /* 0x0000000904002986 */ /* 0x0001e2000c101504 */
[----:B------:R-:W-:-:S02]  /*124f0*/  IADD3 R3, R23, 0x78, RZ ;  /* 0x0000007817037810 */ /* 0x000fc40007ffe0ff */
[----:B-1----:R-:W-:Y:S02]  /*12500*/  IADD3 R13, R21, c[0x0][0x198], RZ ;  /* 0x00006600150d7a10 */ /* 0x002fe40007ffe0ff */
[----:B------:R-:W-:Y:S02]  /*12510*/  ISETP.LT.AND P2, PT, R3, c[0x0][0x17c], !P0 ;  /* 0x00005f0003007a0c */ /* 0x000fe40004741270 */
[----:B0-----:R-:W-:Y:S02]  /*12520*/  LEA.HI.X.SX32 R9, R17, R2, 0x1, P6 ;  /* 0x0000000211097211 */ /* 0x001fe400030f0eff */
[----:B------:R-:W-:Y:S02]  /*12530*/  LEA R16, P6, R21, R0, 0x1 ;  /* 0x0000000015107211 */ /* 0x000fe400078c08ff */
[----:B------:R-:W-:Y:S02]  /*12540*/  PRMT R5, R7, 0x7632, R5 ;  /* 0x0000763207057816 */ /* 0x000fe40000000005 */
[----:B------:R-:W-:-:S02]  /*12550*/  LEA.HI.X.SX32 R17, R21, R2, 0x1, P6 ;  /* 0x0000000215117211 */ /* 0x000fc400030f0eff */
[----:B------:R-:W-:Y:S02]  /*12560*/  IADD3 R3, R23, 0x79, RZ ;  /* 0x0000007917037810 */ /* 0x000fe40007ffe0ff */
[C---:B------:R-:W-:Y:S01]  /*12570*/  LEA R4, P6, R13.reuse, R0, 0x1 ;  /* 0x000000000d047211 */ /* 0x040fe200078c08ff */
[----:B------:R0:W-:Y:S01]  /*12580*/  @P1 STG.E.U16 [R8.64], R7 ;  /* 0x0000000708001986 */ /* 0x0001e2000c101504 */
[----:B------:R-:W-:Y:S02]  /*12590*/  IADD3 R21, R13, c[0x0][0x198], RZ ;  /* 0x000066000d157a10 */ /* 0x000fe40007ffe0ff */
[----:B------:R-:W-:Y:S01]  /*125a0*/  ISETP.LT.AND P1, PT, R3, c[0x0][0x17c], !P0 ;  /* 0x00005f0003007a0c */ /* 0x000fe20004721270 */
[----:B------:R1:W-:Y:S01]  /*125b0*/  @P5 STG.E.U16 [R16.64], R5 ;  /* 0x0000000510005986 */ /* 0x0003e2000c101504 */
[----:B------:R-:W-:-:S04]  /*125c0*/  IADD3 R3, R23, 0x7a, RZ ;  /* 0x0000007a17037810 */ /* 0x000fc80007ffe0ff */
[----:B------:R-:W-:Y:S02]  /*125d0*/  ISETP.LT.AND P5, PT, R3, c[0x0][0x17c], !P0 ;  /* 0x00005f0003007a0c */ /* 0x000fe400047a1270 */
[----:B0-----:R-:W-:Y:S02]  /*125e0*/  IADD3 R7, R21, c[0x0][0x198], RZ ;  /* 0x0000660015077a10 */ /* 0x001fe40007ffe0ff */
[----:B-1----:R-:W-:Y:S02]  /*125f0*/  LEA.HI.X.SX32 R5, R13, R2, 0x1, P6 ;  /* 0x000000020d057211 */ /* 0x002fe400030f0eff */
[----:B------:R-:W-:Y:S02]  /*12600*/  LEA R12, P6, R21, R0, 0x1 ;  /* 0x00000000150c7211 */ /* 0x000fe400078c08ff */
[----:B------:R-:W-:Y:S02]  /*12610*/  IADD3 R3, R23, 0x7b, RZ ;  /* 0x0000007b17037810 */ /* 0x000fe40007ffe0ff */
[----:B------:R-:W-:-:S02]  /*12620*/  LEA.HI.X.SX32 R13, R21, R2, 0x1, P6 ;  /* 0x00000002150d7211 */ /* 0x000fc400030f0eff */
[C---:B------:R-:W-:Y:S01]  /*12630*/  LEA R6, P6, R7.reuse, R0, 0x1 ;  /* 0x0000000007067211 */ /* 0x040fe200078c08ff */
[----:B------:R0:W-:Y:S01]  /*12640*/  @P4 STG.E.U16 [R4.64], R11 ;  /* 0x0000000b04004986 */ /* 0x0001e2000c101504 */
[----:B------:R-:W-:Y:S02]  /*12650*/  IADD3 R9, R7, c[0x0][0x198], RZ ;  /* 0x0000660007097a10 */ /* 0x000fe40007ffe0ff */
[----:B------:R-:W-:Y:S02]  /*12660*/  PRMT R10, R11, 0x7632, R10 ;  /* 0x000076320b0a7816 */ /* 0x000fe4000000000a */
[----:B------:R-:W-:Y:S02]  /*12670*/  ISETP.LT.AND P4, PT, R3, c[0x0][0x17c], !P0 ;  /* 0x00005f0003007a0c */ /* 0x000fe40004781270 */
[----:B------:R-:W-:Y:S02]  /*12680*/  IADD3 R3, R23, 0x7c, RZ ;  /* 0x0000007c17037810 */ /* 0x000fe40007ffe0ff */
[----:B------:R-:W-:-:S02]  /*12690*/  LEA.HI.X.SX32 R7, R7, R2, 0x1, P6 ;  /* 0x0000000207077211 */ /* 0x000fc400030f0eff */
[C---:B------:R-:W-:Y:S01]  /*126a0*/  LEA R16, P6, R9.reuse, R0, 0x1 ;  /* 0x0000000009107211 */ /* 0x040fe200078c08ff */
[----:B------:R1:W-:Y:S01]  /*126b0*/  @P3 STG.E.U16 [R12.64], R10 ;  /* 0x0000000a0c003986 */ /* 0x0003e2000c101504 */
[----:B------:R-:W-:Y:S02]  /*126c0*/  IADD3 R21, R9, c[0x0][0x198], RZ ;  /* 0x0000660009157a10 */ /* 0x000fe40007ffe0ff */
[----:B------:R-:W-:Y:S02]  /*126d0*/  ISETP.LT.AND P3, PT, R3, c[0x0][0x17c], !P0 ;  /* 0x00005f0003007a0c */ /* 0x000fe40004761270 */
[----:B------:R-:W-:Y:S02]  /*126e0*/  IADD3 R3, R23, 0x7d, RZ ;  /* 0x0000007d17037810 */ /* 0x000fe40007ffe0ff */
[----:B------:R-:W-:Y:S02]  /*126f0*/  LEA.HI.X.SX32 R17, R9, R2, 0x1, P6 ;  /* 0x0000000209117211 */ /* 0x000fe400030f0eff */
[----:B------:R-:W-:-:S02]  /*12700*/  IADD3 R9, R21, c[0x0][0x198], RZ ;  /* 0x0000660015097a10 */ /* 0x000fc40007ffe0ff */
[----:B0-----:R-:W-:Y:S02]  /*12710*/  LEA R4, P6, R21, R0, 0x1 ;  /* 0x0000000015047211 */ /* 0x001fe400078c08ff */
[----:B------:R-:W-:Y:S02]  /*12720*/  IADD3 R14, R23, 0x7e, RZ ;  /* 0x0000007e170e7810 */ /* 0x000fe40007ffe0ff */
[----:B--2---:R-:W-:Y:S01]  /*12730*/  PRMT R5, R29, 0x7632, R5 ;  /* 0x000076321d057816 */ /* 0x004fe20000000005 */
[----:B------:R-:W-:Y:S01]  /*12740*/  @P2 STG.E.U16 [R6.64], R29 ;  /* 0x0000001d06002986 */ /* 0x000fe2000c101504 */
[----:B------:R-:W-:Y:S02]  /*12750*/  ISETP.LT.AND P2, PT, R3, c[0x0][0x17c], !P0 ;  /* 0x00005f0003007a0c */ /* 0x000fe40004741270 */
[----:B------:R-:W-:Y:S01]  /*12760*/  IADD3 R3, R9, c[0x0][0x198], RZ ;  /* 0x0000660009037a10 */ /* 0x000fe20007ffe0ff */
[----:B------:R0:W-:Y:S03]  /*12770*/  @P1 STG.E.U16 [R16.64], R5 ;  /* 0x0000000510001986 */ /* 0x0001e6000c101504 */
[----:B-1----:R-:W-:-:S02]  /*12780*/  IADD3 R13, R3, c[0x0][0x198], RZ ;  /* 0x00006600030d7a10 */ /* 0x002fc40007ffe0ff */
[----:B0-----:R-:W-:Y:S02]  /*12790*/  LEA.HI.X.SX32 R5, R21, R2, 0x1, P6 ;  /* 0x0000000215057211 */ /* 0x001fe400030f0eff */
[----:B------:R-:W-:-:S04]  /*127a0*/  LEA R10, P6, R3, R0, 0x1 ;  /* 0x00000000030a7211 */ /* 0x000fc800078c08ff */
[----:B------:R-:W-:Y:S02]  /*127b0*/  LEA.HI.X.SX32 R11, R3, R2, 0x1, P6 ;  /* 0x00000002030b7211 */ /* 0x000fe400030f0eff */
[----:B------:R-:W-:Y:S02]  /*127c0*/  IADD3 R3, R23, 0x7f, RZ ;  /* 0x0000007f17037810 */ /* 0x000fe40007ffe0ff */
[----:B------:R-:W2:Y:S01]  /*127d0*/  LDL.LU R23, [R1+0x3f0] ;  /* 0x0003f00001177983 */ /* 0x000ea20000300800 */
[----:B------:R-:W-:Y:S02]  /*127e0*/  LEA R8, P1, R9, R0, 0x1 ;  /* 0x0000000009087211 */ /* 0x000fe400078208ff */
[----:B------:R-:W-:Y:S02]  /*127f0*/  IADD3 R21, R13, c[0x0][0x198], RZ ;  /* 0x000066000d157a10 */ /* 0x000fe40007ffe0ff */
[----:B------:R-:W-:Y:S02]  /*12800*/  LEA.HI.X.SX32 R9, R9, R2, 0x1, P1 ;  /* 0x0000000209097211 */ /* 0x000fe400008f0eff */
[----:B------:R-:W-:-:S02]  /*12810*/  LEA R6, P6, R13, R0, 0x1 ;  /* 0x000000000d067211 */ /* 0x000fc400078c08ff */
[----:B------:R-:W-:Y:S02]  /*12820*/  LEA R12, P1, R21, R0, 0x1 ;  /* 0x00000000150c7211 */ /* 0x000fe400078208ff */
[-C--:B------:R-:W-:Y:S02]  /*12830*/  LEA.HI.X.SX32 R7, R13, R2.reuse, 0x1, P6 ;  /* 0x000000020d077211 */ /* 0x080fe400030f0eff */
[C---:B------:R-:W-:Y:S02]  /*12840*/  LEA.HI.X.SX32 R13, R21.reuse, R2, 0x1, P1 ;  /* 0x00000002150d7211 */ /* 0x040fe400008f0eff */
[----:B------:R-:W-:Y:S02]  /*12850*/  IADD3 R25, R21, c[0x0][0x198], RZ ;  /* 0x0000660015197a10 */ /* 0x000fe40007ffe0ff */
[----:B------:R-:W-:Y:S02]  /*12860*/  ISETP.LT.AND P1, PT, R14, c[0x0][0x17c], !P0 ;  /* 0x00005f000e007a0c */ /* 0x000fe40004721270 */
[----:B------:R-:W-:-:S02]  /*12870*/  ISETP.LT.AND P0, PT, R3, c[0x0][0x17c], !P0 ;  /* 0x00005f0003007a0c */ /* 0x000fc40004701270 */
[----:B------:R-:W-:Y:S02]  /*12880*/  LEA R16, P6, R25, R0, 0x1 ;  /* 0x0000000019107211 */ /* 0x000fe400078c08ff */
[----:B------:R-:W-:Y:S02]  /*12890*/  PRMT R0, R15, 0x7632, R0 ;  /* 0x000076320f007816 */ /* 0x000fe40000000000 */
[----:B------:R-:W-:Y:S01]  /*128a0*/  PRMT R3, R19, 0x7632, R3 ;  /* 0x0000763213037816 */ /* 0x000fe20000000003 */
[----:B------:R0:W-:Y:S04]  /*128b0*/  @P5 STG.E.U16 [R4.64], R15 ;  /* 0x0000000f04005986 */ /* 0x0001e8000c101504 */
[----:B------:R0:W-:Y:S04]  /*128c0*/  @P4 STG.E.U16 [R8.64], R0 ;  /* 0x0000000008004986 */ /* 0x0001e8000c101504 */
[----:B------:R0:W-:Y:S04]  /*128d0*/  @P3 STG.E.U16 [R10.64], R19 ;  /* 0x000000130a003986 */ /* 0x0001e8000c101504 */
[----:B------:R0:W-:Y:S01]  /*128e0*/  @P2 STG.E.U16 [R6.64], R3 ;  /* 0x0000000306002986 */ /* 0x0001e2000c101504 */
[----:B------:R-:W-:-:S03]  /*128f0*/  LEA.HI.X.SX32 R17, R25, R2, 0x1, P6 ;  /* 0x0000000219117211 */ /* 0x000fc600030f0eff */
[----:B--2---:R0:W-:Y:S01]  /*12900*/  @P1 STG.E.U16 [R12.64], R23 ;  /* 0x000000170c001986 */ /* 0x0041e2000c101504 */
[----:B------:R-:W-:Y:S05]  /*12910*/  @!P0 EXIT ;  /* 0x000000000000894d */ /* 0x000fea0003800000 */
[----:B0-----:R-:W-:-:S05]  /*12920*/  PRMT R8, R23, 0x7632, R8 ;  /* 0x0000763217087816 */ /* 0x001fca0000000008 */
[----:B------:R-:W-:Y:S01]  /*12930*/  STG.E.U16 [R16.64], R8 ;  /* 0x0000000810007986 */ /* 0x000fe2000c101504 */
[----:B------:R-:W-:Y:S05]  /*12940*/  EXIT ;  /* 0x000000000000794d */ /* 0x000fea0003800000 */
.L_x_4:
[----:B------:R-:W-:-:S00]  /*12950*/  BRA `(.L_x_4) ;  /* 0xfffffff000007947 */ /* 0x000fc0000383ffff */
[----:B------:R-:W-:-:S00]  /*12960*/  NOP ;  /* 0x0000000000007918 */ /* 0x000fc00000000000 */
        /* <DEDUP_REMOVED lines=9> */
.L_x_5:


//--------------------- .nv.shared.matmul_kernel  --------------------------
	.section	.nv.shared.matmul_kernel,"aw",@nobits
	.sectionflags	@""
	.align	16
